// auto-generated by cutlass_sweep.gemm — config: {"arch": "sm_100", "cluster_m": 4, "cluster_n": 4, "dtype": "mxfp8_e5m2", "dtype_b": "mxfp8_e5m2", "layout": "nt", "stages": 0, "tile_k": 128, "tile_m": 256, "tile_n": 128}
#include "cutlass/cutlass.h"
#include "cutlass/gemm/collective/collective_builder.hpp"
#include "cutlass/gemm/device/gemm_universal_adapter.h"
#include "cutlass/gemm/kernel/gemm_universal.hpp"
#include "cutlass/epilogue/collective/collective_builder.hpp"

using ElemA = cutlass::mx_float8_t<cutlass::float_e5m2_t>;
using ElemB = cutlass::mx_float8_t<cutlass::float_e5m2_t>;
using ElemCD = cutlass::bfloat16_t;
using Acc  = float;
using TileShape    = cute::Shape<cute::_256, cute::_128, cute::_128>;
using ClusterShape = cute::Shape<cute::_4, cute::_4, cute::_1>;

using CollectiveEpilogue = typename cutlass::epilogue::collective::CollectiveBuilder<
    cutlass::arch::Sm100, cutlass::arch::OpClassTensorOp,
    TileShape, ClusterShape,
    cutlass::epilogue::collective::EpilogueTileAuto,
    Acc, Acc,
    ElemCD, cutlass::layout::RowMajor, 128 / cutlass::sizeof_bits<ElemCD>::value,
    ElemCD, cutlass::layout::RowMajor, 128 / cutlass::sizeof_bits<ElemCD>::value,
    cutlass::epilogue::collective::EpilogueScheduleAuto
  >::CollectiveOp;

using CollectiveMainloop = typename cutlass::gemm::collective::CollectiveBuilder<
    cutlass::arch::Sm100, cutlass::arch::OpClassBlockScaledTensorOp,
    ElemA, cutlass::layout::RowMajor, 32,
    ElemB, cutlass::layout::ColumnMajor, 32,
    Acc,
    TileShape, ClusterShape,
    cutlass::gemm::collective::StageCountAutoCarveout<static_cast<int>(sizeof(typename CollectiveEpilogue::SharedStorage))>,
    cutlass::gemm::collective::KernelScheduleAuto
  >::CollectiveOp;

using GemmKernel = cutlass::gemm::kernel::GemmUniversal<
    cute::Shape<int,int,int,int>,
    CollectiveMainloop,
    CollectiveEpilogue
>;
using Gemm = cutlass::gemm::device::GemmUniversalAdapter<GemmKernel>;

// Force the device kernel symbol into the cubin without needing a host main.
auto* _anchor = &cutlass::device_kernel<GemmKernel>;


// ===== COMPILED SASS (sm_100a) =====

	.target	sm_100a

	.elftype	@"ET_EXEC"


//--------------------- .note.nv.tkinfo           --------------------------
	.section	.note.nv.tkinfo,"",@"SHT_NOTE"
	.sectionflags	@"SHF_NOTE_NV_TKINFO"
	.tkinfo
        /*0018*/ 	.word	0x00000002
        /*0030*/ 	.string	""
        /*0030*/ 	.string	"ptxas"
        /*0030*/ 	.string	"Cuda compilation tools, release 13.0, V13.0.88"
        /*0030*/ 	.string	"Build cuda_13.0.r13.0/compiler.36424714_0"
        /*0030*/ 	.string	"-arch sm_100a -m 64 "



//--------------------- .note.nv.cuinfo           --------------------------
	.section	.note.nv.cuinfo,"",@"SHT_NOTE"
	.sectionflags	@"SHF_NOTE_NV_CUINFO"
        /*0018*/ 	.short	0x0002
        /*001a*/ 	.short	0x0064
        /*001c*/ 	.short	0x0082
	.zero		2


//--------------------- .nv.info                  --------------------------
	.section	.nv.info,"",@"SHT_CUDA_INFO"
	.align	4


	//----- nvinfo : EIATTR_REGCOUNT
	.align		4
        /*0000*/ 	.byte	0x04, 0x2f
        /*0002*/ 	.short	(.L_19 - .L_18)
	.align		4
.L_18:
        /*0004*/ 	.word	index@(_ZN7cutlass13device_kernelINS_4gemm6kernel13GemmUniversalIN4cute5tupleIJiiiiEEENS1_10collective13CollectiveMmaINS1_46MainloopSm100TmaUmmaWarpSpecializedBlockScaledILi7ELi2ELi2ENS5_IJNS4_1CILi4EEESB_NSA_ILi1EEEEEEEENS5_IJNSA_ILi256EEENSA_ILi128EEESG_EEENS5_IJNS_12float_e5m2_tENS_13float_ue8m0_tEEEENS5_IJNS5_IJlSC_lEEENS4_6LayoutINS5_IJNS5_IJNS5_IJNSA_ILi32EEESB_EEEiEEESP_NS5_IJSC_iEEEEEENS5_IJNS5_IJNS5_IJNSA_ILi16EEESB_EEEiEEENS5_IJNS5_IJNSA_ILi0EEESC_EEENSA_ILi512EEEEEENS5_IJSV_iEEEEEEEEEEESK_S12_NS4_8TiledMMAINS4_8MMA_AtomIJNS4_27SM100_MMA_MXF8F6F4_2x1SM_SSISI_SI_fSJ_Li256ELi128ELNS4_4UMMA5MajorE0ELS17_0ELNS16_7ScaleInE0ELS18_0EEEEEENSM_INS5_IJSC_SC_SC_EEENS5_IJSV_SV_SV_EEEEENS5_IJNS4_10UnderscoreES1E_S1E_EEEEENS5_IJNS4_28SM100_TMA_2SM_LOAD_MULTICASTES1H_EEENS5_IJNS4_14ComposedLayoutINS4_7SwizzleILi3ELi4ELi3EEENS4_18smem_ptr_flag_bitsILi8EEENSM_INS5_IJNSA_ILi8EEESG_EEENS5_IJSG_SC_EEEEEEENSM_INS5_IJNS5_IJNS5_IJSO_SC_EEENS5_IJSN_SC_EEEEEESC_NS5_IJSB_SC_EEEEEENS5_IJNS5_IJNS5_IJST_SX_EEESW_EEESV_NS5_IJSC_SX_EEEEEEEEEEEvNS4_8identityES1I_S23_vS24_EENS_8epilogue10collective18CollectiveEpilogueINS26_23Sm100TmaWarpSpecializedILi4ELi2ELi32ELb1ELb0EEEJNS5_IJSG_SG_SG_EEENS5_IJNSM_ISG_SC_EENSM_ISN_SC_EEEEENS_10bfloat16_tESL_S2F_SL_NS26_6fusion15FusionCallbacksIS2A_NS2G_17LinearCombinationIS2F_fS2F_fLNS_15FloatRoundStyleE2EEES2B_S2E_JEEENS4_5SM1004TMEM4LOAD26SM100_TMEM_LOAD_32dp32b32xENS4_13SM90_TMA_LOADENS1J_INS1K_ILi2ELi4ELi3EEENS1M_ILi16EEENSM_INS5_IJS1O_SN_EEES1U_EEEENS4_39AutoVectorizingCopyWithAssumedAlignmentILi128EEENS4_14SM90_TMA_STOREES2V_S2X_S2X_EEEvvEEEEvNT_6ParamsE)
        /*0008*/ 	.word	0x0000007a


	//----- nvinfo : EIATTR_FRAME_SIZE
	.align		4
.L_19:
        /*000c*/ 	.byte	0x04, 0x11
        /*000e*/ 	.short	(.L_21 - .L_20)
	.align		4
.L_20:
        /*0010*/ 	.word	index@($__internal_2_$__cuda_sm10x_tcgen05_guardrail_trap_unallocated_columns_being_dealloced)
        /*0014*/ 	.word	0x00000000


	//----- nvinfo : EIATTR_FRAME_SIZE
	.align		4
.L_21:
        /*0018*/ 	.byte	0x04, 0x11
        /*001a*/ 	.short	(.L_23 - .L_22)
	.align		4
.L_22:
        /*001c*/ 	.word	index@($__internal_1_$__cuda_sm10x_tcgen05_guardrail_trap_phase_invalid_during_alloc)
        /*0020*/ 	.word	0x00000000


	//----- nvinfo : EIATTR_FRAME_SIZE
	.align		4
.L_23:
        /*0024*/ 	.byte	0x04, 0x11
        /*0026*/ 	.short	(.L_25 - .L_24)
	.align		4
.L_24:
        /*0028*/ 	.word	index@($__internal_0_$__cuda_sm10x_tcgen05_guardrail_trap_col_being_dealloced_not_returned_by_alloc)
        /*002c*/ 	.word	0x00000000


	//----- nvinfo : EIATTR_FRAME_SIZE
	.align		4
.L_25:
        /*0030*/ 	.byte	0x04, 0x11
        /*0032*/ 	.short	(.L_27 - .L_26)
	.align		4
.L_26:
        /*0034*/ 	.word	index@(_ZN7cutlass13device_kernelINS_4gemm6kernel13GemmUniversalIN4cute5tupleIJiiiiEEENS1_10collective13CollectiveMmaINS1_46MainloopSm100TmaUmmaWarpSpecializedBlockScaledILi7ELi2ELi2ENS5_IJNS4_1CILi4EEESB_NSA_ILi1EEEEEEEENS5_IJNSA_ILi256EEENSA_ILi128EEESG_EEENS5_IJNS_12float_e5m2_tENS_13float_ue8m0_tEEEENS5_IJNS5_IJlSC_lEEENS4_6LayoutINS5_IJNS5_IJNS5_IJNSA_ILi32EEESB_EEEiEEESP_NS5_IJSC_iEEEEEENS5_IJNS5_IJNS5_IJNSA_ILi16EEESB_EEEiEEENS5_IJNS5_IJNSA_ILi0EEESC_EEENSA_ILi512EEEEEENS5_IJSV_iEEEEEEEEEEESK_S12_NS4_8TiledMMAINS4_8MMA_AtomIJNS4_27SM100_MMA_MXF8F6F4_2x1SM_SSISI_SI_fSJ_Li256ELi128ELNS4_4UMMA5MajorE0ELS17_0ELNS16_7ScaleInE0ELS18_0EEEEEENSM_INS5_IJSC_SC_SC_EEENS5_IJSV_SV_SV_EEEEENS5_IJNS4_10UnderscoreES1E_S1E_EEEEENS5_IJNS4_28SM100_TMA_2SM_LOAD_MULTICASTES1H_EEENS5_IJNS4_14ComposedLayoutINS4_7SwizzleILi3ELi4ELi3EEENS4_18smem_ptr_flag_bitsILi8EEENSM_INS5_IJNSA_ILi8EEESG_EEENS5_IJSG_SC_EEEEEEENSM_INS5_IJNS5_IJNS5_IJSO_SC_EEENS5_IJSN_SC_EEEEEESC_NS5_IJSB_SC_EEEEEENS5_IJNS5_IJNS5_IJST_SX_EEESW_EEESV_NS5_IJSC_SX_EEEEEEEEEEEvNS4_8identityES1I_S23_vS24_EENS_8epilogue10collective18CollectiveEpilogueINS26_23Sm100TmaWarpSpecializedILi4ELi2ELi32ELb1ELb0EEEJNS5_IJSG_SG_SG_EEENS5_IJNSM_ISG_SC_EENSM_ISN_SC_EEEEENS_10bfloat16_tESL_S2F_SL_NS26_6fusion15FusionCallbacksIS2A_NS2G_17LinearCombinationIS2F_fS2F_fLNS_15FloatRoundStyleE2EEES2B_S2E_JEEENS4_5SM1004TMEM4LOAD26SM100_TMEM_LOAD_32dp32b32xENS4_13SM90_TMA_LOADENS1J_INS1K_ILi2ELi4ELi3EEENS1M_ILi16EEENSM_INS5_IJS1O_SN_EEES1U_EEEENS4_39AutoVectorizingCopyWithAssumedAlignmentILi128EEENS4_14SM90_TMA_STOREES2V_S2X_S2X_EEEvvEEEEvNT_6ParamsE)
        /*0038*/ 	.word	0x00000000


	//----- nvinfo : EIATTR_MIN_STACK_SIZE
	.align		4
.L_27:
        /*003c*/ 	.byte	0x04, 0x12
        /*003e*/ 	.short	(.L_29 - .L_28)
	.align		4
.L_28:
        /*0040*/ 	.word	index@(_ZN7cutlass13device_kernelINS_4gemm6kernel13GemmUniversalIN4cute5tupleIJiiiiEEENS1_10collective13CollectiveMmaINS1_46MainloopSm100TmaUmmaWarpSpecializedBlockScaledILi7ELi2ELi2ENS5_IJNS4_1CILi4EEESB_NSA_ILi1EEEEEEEENS5_IJNSA_ILi256EEENSA_ILi128EEESG_EEENS5_IJNS_12float_e5m2_tENS_13float_ue8m0_tEEEENS5_IJNS5_IJlSC_lEEENS4_6LayoutINS5_IJNS5_IJNS5_IJNSA_ILi32EEESB_EEEiEEESP_NS5_IJSC_iEEEEEENS5_IJNS5_IJNS5_IJNSA_ILi16EEESB_EEEiEEENS5_IJNS5_IJNSA_ILi0EEESC_EEENSA_ILi512EEEEEENS5_IJSV_iEEEEEEEEEEESK_S12_NS4_8TiledMMAINS4_8MMA_AtomIJNS4_27SM100_MMA_MXF8F6F4_2x1SM_SSISI_SI_fSJ_Li256ELi128ELNS4_4UMMA5MajorE0ELS17_0ELNS16_7ScaleInE0ELS18_0EEEEEENSM_INS5_IJSC_SC_SC_EEENS5_IJSV_SV_SV_EEEEENS5_IJNS4_10UnderscoreES1E_S1E_EEEEENS5_IJNS4_28SM100_TMA_2SM_LOAD_MULTICASTES1H_EEENS5_IJNS4_14ComposedLayoutINS4_7SwizzleILi3ELi4ELi3EEENS4_18smem_ptr_flag_bitsILi8EEENSM_INS5_IJNSA_ILi8EEESG_EEENS5_IJSG_SC_EEEEEEENSM_INS5_IJNS5_IJNS5_IJSO_SC_EEENS5_IJSN_SC_EEEEEESC_NS5_IJSB_SC_EEEEEENS5_IJNS5_IJNS5_IJST_SX_EEESW_EEESV_NS5_IJSC_SX_EEEEEEEEEEEvNS4_8identityES1I_S23_vS24_EENS_8epilogue10collective18CollectiveEpilogueINS26_23Sm100TmaWarpSpecializedILi4ELi2ELi32ELb1ELb0EEEJNS5_IJSG_SG_SG_EEENS5_IJNSM_ISG_SC_EENSM_ISN_SC_EEEEENS_10bfloat16_tESL_S2F_SL_NS26_6fusion15FusionCallbacksIS2A_NS2G_17LinearCombinationIS2F_fS2F_fLNS_15FloatRoundStyleE2EEES2B_S2E_JEEENS4_5SM1004TMEM4LOAD26SM100_TMEM_LOAD_32dp32b32xENS4_13SM90_TMA_LOADENS1J_INS1K_ILi2ELi4ELi3EEENS1M_ILi16EEENSM_INS5_IJS1O_SN_EEES1U_EEEENS4_39AutoVectorizingCopyWithAssumedAlignmentILi128EEENS4_14SM90_TMA_STOREES2V_S2X_S2X_EEEvvEEEEvNT_6ParamsE)
        /*0044*/ 	.word	0x00000000
.L_29:


//--------------------- .nv.compat                --------------------------
	.section	.nv.compat,"",@"SHT_CUDA_COMPAT_INFO"
	.align	4
        /*0000*/ 	.byte	0x02, 0x09, 0x01, 0x00, 0x02, 0x02, 0x02, 0x00, 0x02, 0x05, 0x05, 0x00, 0x03, 0x07, 0x01, 0x01
        /*0010*/ 	.byte	0x02, 0x03, 0x01, 0x00, 0x02, 0x06, 0x01, 0x00, 0x04, 0x0b, 0x08, 0x00, 0x09, 0x00, 0x00, 0x00
        /*0020*/ 	.byte	0x00, 0x00, 0x00, 0x00


//--------------------- .nv.info._ZN7cutlass13device_kernelINS_4gemm6kernel13GemmUniversalIN4cute5tupleIJiiiiEEENS1_10collective13CollectiveMmaINS1_46MainloopSm100TmaUmmaWarpSpecializedBlockScaledILi7ELi2ELi2ENS5_IJNS4_1CILi4EEESB_NSA_ILi1EEEEEEEENS5_IJNSA_ILi256EEENSA_ILi128EEESG_EEENS5_IJNS_12float_e5m2_tENS_13float_ue8m0_tEEEENS5_IJNS5_IJlSC_lEEENS4_6LayoutINS5_IJNS5_IJNS5_IJNSA_ILi32EEESB_EEEiEEESP_NS5_IJSC_iEEEEEENS5_IJNS5_IJNS5_IJNSA_ILi16EEESB_EEEiEEENS5_IJNS5_IJNSA_ILi0EEESC_EEENSA_ILi512EEEEEENS5_IJSV_iEEEEEEEEEEESK_S12_NS4_8TiledMMAINS4_8MMA_AtomIJNS4_27SM100_MMA_MXF8F6F4_2x1SM_SSISI_SI_fSJ_Li256ELi128ELNS4_4UMMA5MajorE0ELS17_0ELNS16_7ScaleInE0ELS18_0EEEEEENSM_INS5_IJSC_SC_SC_EEENS5_IJSV_SV_SV_EEEEENS5_IJNS4_10UnderscoreES1E_S1E_EEEEENS5_IJNS4_28SM100_TMA_2SM_LOAD_MULTICASTES1H_EEENS5_IJNS4_14ComposedLayoutINS4_7SwizzleILi3ELi4ELi3EEENS4_18smem_ptr_flag_bitsILi8EEENSM_INS5_IJNSA_ILi8EEESG_EEENS5_IJSG_SC_EEEEEEENSM_INS5_IJNS5_IJNS5_IJSO_SC_EEENS5_IJSN_SC_EEEEEESC_NS5_IJSB_SC_EEEEEENS5_IJNS5_IJNS5_IJST_SX_EEESW_EEESV_NS5_IJSC_SX_EEEEEEEEEEEvNS4_8identityES1I_S23_vS24_EENS_8epilogue10collective18CollectiveEpilogueINS26_23Sm100TmaWarpSpecializedILi4ELi2ELi32ELb1ELb0EEEJNS5_IJSG_SG_SG_EEENS5_IJNSM_ISG_SC_EENSM_ISN_SC_EEEEENS_10bfloat16_tESL_S2F_SL_NS26_6fusion15FusionCallbacksIS2A_NS2G_17LinearCombinationIS2F_fS2F_fLNS_15FloatRoundStyleE2EEES2B_S2E_JEEENS4_5SM1004TMEM4LOAD26SM100_TMEM_LOAD_32dp32b32xENS4_13SM90_TMA_LOADENS1J_INS1K_ILi2ELi4ELi3EEENS1M_ILi16EEENSM_INS5_IJS1O_SN_EEES1U_EEEENS4_39AutoVectorizingCopyWithAssumedAlignmentILi128EEENS4_14SM90_TMA_STOREES2V_S2X_S2X_EEEvvEEEEvNT_6ParamsE --------------------------
	.section	.nv.info._ZN7cutlass13device_kernelINS_4gemm6kernel13GemmUniversalIN4cute5tupleIJiiiiEEENS1_10collective13CollectiveMmaINS1_46MainloopSm100TmaUmmaWarpSpecializedBlockScaledILi7ELi2ELi2ENS5_IJNS4_1CILi4EEESB_NSA_ILi1EEEEEEEENS5_IJNSA_ILi256EEENSA_ILi128EEESG_EEENS5_IJNS_12float_e5m2_tENS_13float_ue8m0_tEEEENS5_IJNS5_IJlSC_lEEENS4_6LayoutINS5_IJNS5_IJNS5_IJNSA_ILi32EEESB_EEEiEEESP_NS5_IJSC_iEEEEEENS5_IJNS5_IJNS5_IJNSA_ILi16EEESB_EEEiEEENS5_IJNS5_IJNSA_ILi0EEESC_EEENSA_ILi512EEEEEENS5_IJSV_iEEEEEEEEEEESK_S12_NS4_8TiledMMAINS4_8MMA_AtomIJNS4_27SM100_MMA_MXF8F6F4_2x1SM_SSISI_SI_fSJ_Li256ELi128ELNS4_4UMMA5MajorE0ELS17_0ELNS16_7ScaleInE0ELS18_0EEEEEENSM_INS5_IJSC_SC_SC_EEENS5_IJSV_SV_SV_EEEEENS5_IJNS4_10UnderscoreES1E_S1E_EEEEENS5_IJNS4_28SM100_TMA_2SM_LOAD_MULTICASTES1H_EEENS5_IJNS4_14ComposedLayoutINS4_7SwizzleILi3ELi4ELi3EEENS4_18smem_ptr_flag_bitsILi8EEENSM_INS5_IJNSA_ILi8EEESG_EEENS5_IJSG_SC_EEEEEEENSM_INS5_IJNS5_IJNS5_IJSO_SC_EEENS5_IJSN_SC_EEEEEESC_NS5_IJSB_SC_EEEEEENS5_IJNS5_IJNS5_IJST_SX_EEESW_EEESV_NS5_IJSC_SX_EEEEEEEEEEEvNS4_8identityES1I_S23_vS24_EENS_8epilogue10collective18CollectiveEpilogueINS26_23Sm100TmaWarpSpecializedILi4ELi2ELi32ELb1ELb0EEEJNS5_IJSG_SG_SG_EEENS5_IJNSM_ISG_SC_EENSM_ISN_SC_EEEEENS_10bfloat16_tESL_S2F_SL_NS26_6fusion15FusionCallbacksIS2A_NS2G_17LinearCombinationIS2F_fS2F_fLNS_15FloatRoundStyleE2EEES2B_S2E_JEEENS4_5SM1004TMEM4LOAD26SM100_TMEM_LOAD_32dp32b32xENS4_13SM90_TMA_LOADENS1J_INS1K_ILi2ELi4ELi3EEENS1M_ILi16EEENSM_INS5_IJS1O_SN_EEES1U_EEEENS4_39AutoVectorizingCopyWithAssumedAlignmentILi128EEENS4_14SM90_TMA_STOREES2V_S2X_S2X_EEEvvEEEEvNT_6ParamsE,"",@"SHT_CUDA_INFO"
	.sectionflags	@""
	.align	4


	//----- nvinfo : EIATTR_CUDA_API_VERSION
	.align		4
        /*0000*/ 	.byte	0x04, 0x37
        /*0002*/ 	.short	(.L_31 - .L_30)
.L_30:
        /*0004*/ 	.word	0x00000082


	//----- nvinfo : EIATTR_KPARAM_INFO
	.align		4
.L_31:
        /*0008*/ 	.byte	0x04, 0x17
        /*000a*/ 	.short	(.L_33 - .L_32)
.L_32:
        /*000c*/ 	.word	0x00000000
        /*0010*/ 	.short	0x0000
        /*0012*/ 	.short	0x0000
        /*0014*/ 	.byte	0x00, 0xf0, 0x01, 0x30


	//----- nvinfo : EIATTR_AT_ENTRY_FRAGMENTS
	.align		4
.L_33:
        /*0018*/ 	.byte	0x04, 0x4f
        /*001a*/ 	.short	(.L_35 - .L_34)


	//   ....[0]....
.L_34:
        /*001c*/ 	.word	0x00000007


	//----- nvinfo : EIATTR_RESERVED_SMEM_USED
	.align		4
.L_35:
        /*0020*/ 	.byte	0x01, 0x41
	.zero		2


	//----- nvinfo : EIATTR_SPARSE_MMA_MASK
	.align		4
        /*0024*/ 	.byte	0x03, 0x50
        /*0026*/ 	.short	0x0000


	//----- nvinfo : EIATTR_TCGEN05_2CTA_USED
	.align		4
        /*0028*/ 	.byte	0x01, 0x52
	.zero		2


	//----- nvinfo : EIATTR_MAXREG_COUNT
	.align		4
        /*002c*/ 	.byte	0x03, 0x1b
        /*002e*/ 	.short	0x00ff


	//----- nvinfo : EIATTR_NUM_BARRIERS
	.align		4
        /*0030*/ 	.byte	0x02, 0x4c
        /*0032*/ 	.byte	0x07
	.zero		1


	//----- nvinfo : EIATTR_EXTERNS
	.align		4
        /*0034*/ 	.byte	0x04, 0x0f
        /*0036*/ 	.short	(.L_37 - .L_36)


	//   ....[0]....
	.align		4
.L_36:
        /*0038*/ 	.word	index@(__assertfail)


	//----- nvinfo : EIATTR_MERCURY_ISA_VERSION
	.align		4
.L_37:
        /*003c*/ 	.byte	0x03, 0x5f
        /*003e*/ 	.short	0x0101


	//----- nvinfo : EIATTR_INT_WARP_WIDE_INSTR_OFFSETS
	.align		4
        /*0040*/ 	.byte	0x04, 0x31
        /*0042*/ 	.short	(.L_39 - .L_38)


	//   ....[0]....
.L_38:
        /*0044*/ 	.word	0x00000e50


	//   ....[1]....
        /*0048*/ 	.word	0x00000f00


	//   ....[2]....
        /*004c*/ 	.word	0x00004e10


	//   ....[3]....
        /*0050*/ 	.word	0x00004e30


	//   ....[4]....
        /*0054*/ 	.word	0x00004e60


	//   ....[5]....
        /*0058*/ 	.word	0x000059e0


	//   ....[6]....
        /*005c*/ 	.word	0x00005a50


	//   ....[7]....
        /*0060*/ 	.word	0x00005b30


	//   ....[8]....
        /*0064*/ 	.word	0x00005bb0


	//   ....[9]....
        /*0068*/ 	.word	0x00005ca0


	//   ....[10]....
        /*006c*/ 	.word	0x00005d20


	//   ....[11]....
        /*0070*/ 	.word	0x00005e00


	//   ....[12]....
        /*0074*/ 	.word	0x00005eb0


	//----- nvinfo : EIATTR_COOP_GROUP_MASK_REGIDS
	.align		4
.L_39:
        /*0078*/ 	.byte	0x04, 0x29
        /*007a*/ 	.short	(.L_41 - .L_40)


	//   ....[0]....
.L_40:
        /*007c*/ 	.word	0xffffffff


	//   ....[1]....
        /*0080*/ 	.word	0xffffffff


	//   ....[2]....
        /*0084*/ 	.word	0xffffffff


	//   ....[3]....
        /*0088*/ 	.word	0xffffffff


	//   ....[4]....
        /*008c*/ 	.word	0xffffffff


	//   ....[5]....
        /*0090*/ 	.word	0xffffffff


	//   ....[6]....
        /*0094*/ 	.word	0xffffffff


	//   ....[7]....
        /*0098*/ 	.word	0xffffffff


	//   ....[8]....
        /*009c*/ 	.word	0xffffffff


	//   ....[9]....
        /*00a0*/ 	.word	0xffffffff


	//   ....[10]....
        /*00a4*/ 	.word	0xffffffff


	//   ....[11]....
        /*00a8*/ 	.word	0xffffffff


	//   ....[12]....
        /*00ac*/ 	.word	0xffffffff


	//   ....[13]....
        /*00b0*/ 	.word	0xffffffff


	//----- nvinfo : EIATTR_COOP_GROUP_INSTR_OFFSETS
	.align		4
.L_41:
        /*00b4*/ 	.byte	0x04, 0x28
        /*00b6*/ 	.short	(.L_43 - .L_42)


	//   ....[0]....
.L_42:
        /*00b8*/ 	.word	0x000000b0


	//   ....[1]....
        /*00bc*/ 	.word	0x00000570


	//   ....[2]....
        /*00c0*/ 	.word	0x000007a0


	//   ....[3]....
        /*00c4*/ 	.word	0x00000940


	//   ....[4]....
        /*00c8*/ 	.word	0x00000a40


	//   ....[5]....
        /*00cc*/ 	.word	0x00000bb0


	//   ....[6]....
        /*00d0*/ 	.word	0x00000d10


	//   ....[7]....
        /*00d4*/ 	.word	0x00000f70


	//   ....[8]....
        /*00d8*/ 	.word	0x00002980


	//   ....[9]....
        /*00dc*/ 	.word	0x00003a20


	//   ....[10]....
        /*00e0*/ 	.word	0x00003ef0


	//   ....[11]....
        /*00e4*/ 	.word	0x00003f20


	//   ....[12]....
        /*00e8*/ 	.word	0x00004d10


	//   ....[13]....
        /*00ec*/ 	.word	0x00004f20


	//----- nvinfo : EIATTR_VRC_CTA_INIT_COUNT
	.align		4
.L_43:
        /*00f0*/ 	.byte	0x02, 0x4a
        /*00f2*/ 	.byte	0x80
	.zero		1


	//----- nvinfo : EIATTR_SYSCALL_OFFSETS
	.align		4
        /*00f4*/ 	.byte	0x04, 0x46
        /*00f6*/ 	.short	(.L_45 - .L_44)


	//   ....[0]....
.L_44:
        /*00f8*/ 	.word	0x00006b20


	//   ....[1]....
        /*00fc*/ 	.word	0x00006c10


	//   ....[2]....
        /*0100*/ 	.word	0x00007370


	//   ....[3]....
        /*0104*/ 	.word	0x00007ff0


	//   ....[4]....
        /*0108*/ 	.word	0x00008c40


	//   ....[5]....
        /*010c*/ 	.word	0x00009880


	//----- nvinfo : EIATTR_MBARRIER_INSTR_OFFSETS
	.align		4
.L_45:
        /*0110*/ 	.byte	0x04, 0x39
        /*0112*/ 	.short	(.L_47 - .L_46)


	//   ....[0]....
.L_46:
        /*0114*/ 	.word	0x000006b0
        /*0118*/ 	.word	0x000000ff
        /*011c*/ 	.word	0x00000000
        /*0120*/ 	.short	0x0100
        /*0122*/ 	.byte	0x04
	.zero		1


	//   ....[1]....
        /*0124*/ 	.word	0x000006c0
        /*0128*/ 	.word	0x000000ff
        /*012c*/ 	.word	0x00000038
        /*0130*/ 	.short	0x0100
        /*0132*/ 	.byte	0x04
	.zero		1


	//   ....[2]....
        /*0134*/ 	.word	0x000006d0
        /*0138*/ 	.word	0x000000ff
        /*013c*/ 	.word	0x00000008
        /*0140*/ 	.short	0x0100
        /*0142*/ 	.byte	0x04
	.zero		1


	//   ....[3]....
        /*0144*/ 	.word	0x000006e0
        /*0148*/ 	.word	0x000000ff
        /*014c*/ 	.word	0x00000040
        /*0150*/ 	.short	0x0100
        /*0152*/ 	.byte	0x04
	.zero		1


	//   ....[4]....
        /*0154*/ 	.word	0x000006f0
        /*0158*/ 	.word	0x000000ff
        /*015c*/ 	.word	0x00000010
        /*0160*/ 	.short	0x0100
        /*0162*/ 	.byte	0x04
	.zero		1


	//   ....[5]....
        /*0164*/ 	.word	0x00000700
        /*0168*/ 	.word	0x000000ff
        /*016c*/ 	.word	0x00000048
        /*0170*/ 	.short	0x0100
        /*0172*/ 	.byte	0x04
	.zero		1


	//   ....[6]....
        /*0174*/ 	.word	0x00000710
        /*0178*/ 	.word	0x000000ff
        /*017c*/ 	.word	0x00000018
        /*0180*/ 	.short	0x0100
        /*0182*/ 	.byte	0x04
	.zero		1


	//   ....[7]....
        /*0184*/ 	.word	0x00000720
        /*0188*/ 	.word	0x000000ff
        /*018c*/ 	.word	0x00000050
        /*0190*/ 	.short	0x0100
        /*0192*/ 	.byte	0x04
	.zero		1


	//   ....[8]....
        /*0194*/ 	.word	0x00000730
        /*0198*/ 	.word	0x000000ff
        /*019c*/ 	.word	0x00000020
        /*01a0*/ 	.short	0x0100
        /*01a2*/ 	.byte	0x04
	.zero		1


	//   ....[9]....
        /*01a4*/ 	.word	0x00000740
        /*01a8*/ 	.word	0x000000ff
        /*01ac*/ 	.word	0x00000058
        /*01b0*/ 	.short	0x0100
        /*01b2*/ 	.byte	0x04
	.zero		1


	//   ....[10]....
        /*01b4*/ 	.word	0x00000750
        /*01b8*/ 	.word	0x000000ff
        /*01bc*/ 	.word	0x00000028
        /*01c0*/ 	.short	0x0100
        /*01c2*/ 	.byte	0x04
	.zero		1


	//   ....[11]....
        /*01c4*/ 	.word	0x00000760
        /*01c8*/ 	.word	0x000000ff
        /*01cc*/ 	.word	0x00000060
        /*01d0*/ 	.short	0x0100
        /*01d2*/ 	.byte	0x04
	.zero		1


	//   ....[12]....
        /*01d4*/ 	.word	0x00000770
        /*01d8*/ 	.word	0x000000ff
        /*01dc*/ 	.word	0x00000030
        /*01e0*/ 	.short	0x0100
        /*01e2*/ 	.byte	0x04
	.zero		1


	//   ....[13]....
        /*01e4*/ 	.word	0x00000780
        /*01e8*/ 	.word	0x000000ff
        /*01ec*/ 	.word	0x00000068
        /*01f0*/ 	.short	0x0100
        /*01f2*/ 	.byte	0x04
	.zero		1


	//   ....[14]....
        /*01f4*/ 	.word	0x000008b0
        /*01f8*/ 	.word	0x000000ff
        /*01fc*/ 	.word	0x00000070
        /*0200*/ 	.short	0x0100
        /*0202*/ 	.byte	0x04
	.zero		1


	//   ....[15]....
        /*0204*/ 	.word	0x000008c0
        /*0208*/ 	.word	0x000000ff
        /*020c*/ 	.word	0x00000090
        /*0210*/ 	.short	0x0100
        /*0212*/ 	.byte	0x04
	.zero		1


	//   ....[16]....
        /*0214*/ 	.word	0x000008d0
        /*0218*/ 	.word	0x000000ff
        /*021c*/ 	.word	0x00000078
        /*0220*/ 	.short	0x0100
        /*0222*/ 	.byte	0x04
	.zero		1


	//   ....[17]....
        /*0224*/ 	.word	0x000008e0
        /*0228*/ 	.word	0x000000ff
        /*022c*/ 	.word	0x00000098
        /*0230*/ 	.short	0x0100
        /*0232*/ 	.byte	0x04
	.zero		1


	//   ....[18]....
        /*0234*/ 	.word	0x000008f0
        /*0238*/ 	.word	0x000000ff
        /*023c*/ 	.word	0x00000080
        /*0240*/ 	.short	0x0100
        /*0242*/ 	.byte	0x04
	.zero		1


	//   ....[19]....
        /*0244*/ 	.word	0x00000900
        /*0248*/ 	.word	0x000000ff
        /*024c*/ 	.word	0x000000a0
        /*0250*/ 	.short	0x0100
        /*0252*/ 	.byte	0x04
	.zero		1


	//   ....[20]....
        /*0254*/ 	.word	0x00000910
        /*0258*/ 	.word	0x000000ff
        /*025c*/ 	.word	0x00000088
        /*0260*/ 	.short	0x0100
        /*0262*/ 	.byte	0x04
	.zero		1


	//   ....[21]....
        /*0264*/ 	.word	0x00000920
        /*0268*/ 	.word	0x000000ff
        /*026c*/ 	.word	0x000000a8
        /*0270*/ 	.short	0x0100
        /*0272*/ 	.byte	0x04
	.zero		1


	//   ....[22]....
        /*0274*/ 	.word	0x00000a10
        /*0278*/ 	.word	0x000000ff
        /*027c*/ 	.word	0x000000b0
        /*0280*/ 	.short	0x0100
        /*0282*/ 	.byte	0x06
	.zero		1


	//   ....[23]....
        /*0284*/ 	.word	0x00000a20
        /*0288*/ 	.word	0x000000ff
        /*028c*/ 	.word	0x000000b8
        /*0290*/ 	.short	0x0100
        /*0292*/ 	.byte	0x06
	.zero		1


	//   ....[24]....
        /*0294*/ 	.word	0x00000b60
        /*0298*/ 	.word	0x000000ff
        /*029c*/ 	.word	0x000000c0
        /*02a0*/ 	.short	0x0100
        /*02a2*/ 	.byte	0x06
	.zero		1


	//   ....[25]....
        /*02a4*/ 	.word	0x00000b70
        /*02a8*/ 	.word	0x000000ff
        /*02ac*/ 	.word	0x000000d0
        /*02b0*/ 	.short	0x0100
        /*02b2*/ 	.byte	0x06
	.zero		1


	//   ....[26]....
        /*02b4*/ 	.word	0x00000b80
        /*02b8*/ 	.word	0x000000ff
        /*02bc*/ 	.word	0x000000c8
        /*02c0*/ 	.short	0x0100
        /*02c2*/ 	.byte	0x06
	.zero		1


	//   ....[27]....
        /*02c4*/ 	.word	0x00000b90
        /*02c8*/ 	.word	0x000000ff
        /*02cc*/ 	.word	0x000000d8
        /*02d0*/ 	.short	0x0100
        /*02d2*/ 	.byte	0x06
	.zero		1


	//   ....[28]....
        /*02d4*/ 	.word	0x00000cc0
        /*02d8*/ 	.word	0x000000ff
        /*02dc*/ 	.word	0x000000e0
        /*02e0*/ 	.short	0x0100
        /*02e2*/ 	.byte	0x04
	.zero		1


	//   ....[29]....
        /*02e4*/ 	.word	0x00000cd0
        /*02e8*/ 	.word	0x000000ff
        /*02ec*/ 	.word	0x000000f0
        /*02f0*/ 	.short	0x0100
        /*02f2*/ 	.byte	0x04
	.zero		1


	//   ....[30]....
        /*02f4*/ 	.word	0x00000ce0
        /*02f8*/ 	.word	0x000000ff
        /*02fc*/ 	.word	0x000000e8
        /*0300*/ 	.short	0x0100
        /*0302*/ 	.byte	0x04
	.zero		1


	//   ....[31]....
        /*0304*/ 	.word	0x00000cf0
        /*0308*/ 	.word	0x000000ff
        /*030c*/ 	.word	0x000000f8
        /*0310*/ 	.short	0x0100
        /*0312*/ 	.byte	0x04
	.zero		1


	//   ....[32]....
        /*0314*/ 	.word	0x00000df0
        /*0318*/ 	.word	0x000000ff
        /*031c*/ 	.word	0x00000100
        /*0320*/ 	.short	0x0100
        /*0322*/ 	.byte	0x04
	.zero		1


	//   ....[33]....
        /*0324*/ 	.word	0x00000e00
        /*0328*/ 	.word	0x000000ff
        /*032c*/ 	.word	0x00000110
        /*0330*/ 	.short	0x0100
        /*0332*/ 	.byte	0x04
	.zero		1


	//   ....[34]....
        /*0334*/ 	.word	0x00000e10
        /*0338*/ 	.word	0x000000ff
        /*033c*/ 	.word	0x00000108
        /*0340*/ 	.short	0x0100
        /*0342*/ 	.byte	0x04
	.zero		1


	//   ....[35]....
        /*0344*/ 	.word	0x00000e20
        /*0348*/ 	.word	0x000000ff
        /*034c*/ 	.word	0x00000118
        /*0350*/ 	.short	0x0100
        /*0352*/ 	.byte	0x04
	.zero		1


	//   ....[36]....
        /*0354*/ 	.word	0x00000f20
        /*0358*/ 	.word	0x000000ff
        /*035c*/ 	.word	0x00000120
        /*0360*/ 	.short	0x0100
        /*0362*/ 	.byte	0x06
	.zero		1


	//   ....[37]....
        /*0364*/ 	.word	0x00001eb0
        /*0368*/ 	.word	0x00000000
        /*036c*/ 	.word	0x00000110
        /*0370*/ 	.short	0x010a
        /*0372*/ 	.byte	0xff
	.zero		1


	//   ....[38]....
        /*0374*/ 	.word	0x00001ed0
        /*0378*/ 	.word	0x00000000
        /*037c*/ 	.word	0x00000100
        /*0380*/ 	.short	0x0101
        /*0382*/ 	.byte	0xff
	.zero		1


	//   ....[39]....
        /*0384*/ 	.word	0x00001f90
        /*0388*/ 	.word	0x000000ff
        /*038c*/ 	.word	0x00000038
        /*0390*/ 	.short	0x010a
        /*0392*/ 	.byte	0x04
	.zero		1


	//   ....[40]....
        /*0394*/ 	.word	0x00002090
        /*0398*/ 	.word	0x000000ff
        /*039c*/ 	.word	0x00000038
        /*03a0*/ 	.short	0x010a
        /*03a2*/ 	.byte	0x05
	.zero		1


	//   ....[41]....
        /*03a4*/ 	.word	0x00002200
        /*03a8*/ 	.word	0x000000ff
        /*03ac*/ 	.word	0x00000038
        /*03b0*/ 	.short	0x010a
        /*03b2*/ 	.byte	0x06
	.zero		1


	//   ....[42]....
        /*03b4*/ 	.word	0x000024d0
        /*03b8*/ 	.word	0x000000ff
        /*03bc*/ 	.word	0x000000b8
        /*03c0*/ 	.short	0x0101
        /*03c2*/ 	.byte	0x07
	.zero		1


	//   ....[43]....
        /*03c4*/ 	.word	0x000024f0
        /*03c8*/ 	.word	0x000000ff
        /*03cc*/ 	.word	0x00000038
        /*03d0*/ 	.short	0x010a
        /*03d2*/ 	.byte	0x04
	.zero		1


	//   ....[44]....
        /*03d4*/ 	.word	0x00002570
        /*03d8*/ 	.word	0x000000ff
        /*03dc*/ 	.word	0x00000038
        /*03e0*/ 	.short	0x010a
        /*03e2*/ 	.byte	0x06
	.zero		1


	//   ....[45]....
        /*03e4*/ 	.word	0x000026b0
        /*03e8*/ 	.word	0x000000ff
        /*03ec*/ 	.word	0x00000038
        /*03f0*/ 	.short	0x010a
        /*03f2*/ 	.byte	0x04
	.zero		1


	//   ....[46]....
        /*03f4*/ 	.word	0x000029b0
        /*03f8*/ 	.word	0x00000003
        /*03fc*/ 	.word	0x000000c0
        /*0400*/ 	.short	0x010a
        /*0402*/ 	.byte	0xff
	.zero		1


	//   ....[47]....
        /*0404*/ 	.word	0x00002b00
        /*0408*/ 	.word	0x00000000
        /*040c*/ 	.word	0x00000000
        /*0410*/ 	.short	0x0101
        /*0412*/ 	.byte	0xff
	.zero		1


	//   ....[48]....
        /*0414*/ 	.word	0x000030c0
        /*0418*/ 	.word	0x000000ff
        /*041c*/ 	.word	0x00000000
        /*0420*/ 	.short	0x010a
        /*0422*/ 	.byte	0x04
	.zero		1


	//   ....[49]....
        /*0424*/ 	.word	0x00003150
        /*0428*/ 	.word	0x000000ff
        /*042c*/ 	.word	0x00000000
        /*0430*/ 	.short	0x010a
        /*0432*/ 	.byte	0x05
	.zero		1


	//   ....[50]....
        /*0434*/ 	.word	0x000031e0
        /*0438*/ 	.word	0x000000ff
        /*043c*/ 	.word	0x00000000
        /*0440*/ 	.short	0x010a
        /*0442*/ 	.byte	0x05
	.zero		1


	//   ....[51]....
        /*0444*/ 	.word	0x00003270
        /*0448*/ 	.word	0x000000ff
        /*044c*/ 	.word	0x00000000
        /*0450*/ 	.short	0x010a
        /*0452*/ 	.byte	0x05
	.zero		1


	//   ....[52]....
        /*0454*/ 	.word	0x00003300
        /*0458*/ 	.word	0x000000ff
        /*045c*/ 	.word	0x00000000
        /*0460*/ 	.short	0x010a
        /*0462*/ 	.byte	0x05
	.zero		1


	//   ....[53]....
        /*0464*/ 	.word	0x00003390
        /*0468*/ 	.word	0x000000ff
        /*046c*/ 	.word	0x00000000
        /*0470*/ 	.short	0x010a
        /*0472*/ 	.byte	0x05
	.zero		1


	//   ....[54]....
        /*0474*/ 	.word	0x00003430
        /*0478*/ 	.word	0x00000000
        /*047c*/ 	.word	0x00000000
        /*0480*/ 	.short	0x010a
        /*0482*/ 	.byte	0xff
	.zero		1


	//   ....[55]....
        /*0484*/ 	.word	0x00003570
        /*0488*/ 	.word	0x00000002
        /*048c*/ 	.word	0x00000100
        /*0490*/ 	.short	0x010a
        /*0492*/ 	.byte	0xff
	.zero		1


	//   ....[56]....
        /*0494*/ 	.word	0x000035d0
        /*0498*/ 	.word	0x00000004
        /*049c*/ 	.word	0x00000000
        /*04a0*/ 	.short	0x0101
        /*04a2*/ 	.byte	0xff
	.zero		1


	//   ....[57]....
        /*04a4*/ 	.word	0x000035f0
        /*04a8*/ 	.word	0x000000ff
        /*04ac*/ 	.word	0x000000d0
        /*04b0*/ 	.short	0x010a
        /*04b2*/ 	.byte	0x04
	.zero		1


	//   ....[58]....
        /*04b4*/ 	.word	0x00003710
        /*04b8*/ 	.word	0x00000002
        /*04bc*/ 	.word	0x000000c0
        /*04c0*/ 	.short	0x010a
        /*04c2*/ 	.byte	0xff
	.zero		1


	//   ....[59]....
        /*04c4*/ 	.word	0x00003820
        /*04c8*/ 	.word	0x00000002
        /*04cc*/ 	.word	0x00000000
        /*04d0*/ 	.short	0x0101
        /*04d2*/ 	.byte	0xff
	.zero		1


	//   ....[60]....
        /*04d4*/ 	.word	0x000038b0
        /*04d8*/ 	.word	0x000000ff
        /*04dc*/ 	.word	0x000000d0
        /*04e0*/ 	.short	0x0106
        /*04e2*/ 	.byte	0x04
	.zero		1


	//   ....[61]....
        /*04e4*/ 	.word	0x000038d0
        /*04e8*/ 	.word	0x000000ff
        /*04ec*/ 	.word	0x000000d0
        /*04f0*/ 	.short	0x010a
        /*04f2*/ 	.byte	0x04
	.zero		1


	//   ....[62]....
        /*04f4*/ 	.word	0x00003960
        /*04f8*/ 	.word	0x000000ff
        /*04fc*/ 	.word	0x000000d0
        /*0500*/ 	.short	0x0106
        /*0502*/ 	.byte	0x07
	.zero		1


	//   ....[63]....
        /*0504*/ 	.word	0x000039a0
        /*0508*/ 	.word	0x00000000
        /*050c*/ 	.word	0x000000d0
        /*0510*/ 	.short	0x010a
        /*0512*/ 	.byte	0xff
	.zero		1


	//   ....[64]....
        /*0514*/ 	.word	0x00003bf0
        /*0518*/ 	.word	0x000000ff
        /*051c*/ 	.word	0x00000008
        /*0520*/ 	.short	0x010a
        /*0522*/ 	.byte	0x05
	.zero		1


	//   ....[65]....
        /*0524*/ 	.word	0x00003c10
        /*0528*/ 	.word	0x000000ff
        /*052c*/ 	.word	0x00000008
        /*0530*/ 	.short	0x010a
        /*0532*/ 	.byte	0x05
	.zero		1


	//   ....[66]....
        /*0534*/ 	.word	0x00003da0
        /*0538*/ 	.word	0x000000ff
        /*053c*/ 	.word	0x00000008
        /*0540*/ 	.short	0x010a
        /*0542*/ 	.byte	0x05
	.zero		1


	//   ....[67]....
        /*0544*/ 	.word	0x00003dc0
        /*0548*/ 	.word	0x000000ff
        /*054c*/ 	.word	0x00000008
        /*0550*/ 	.short	0x010a
        /*0552*/ 	.byte	0x05
	.zero		1


	//   ....[68]....
        /*0554*/ 	.word	0x00003e80
        /*0558*/ 	.word	0x000000ff
        /*055c*/ 	.word	0x00000000
        /*0560*/ 	.short	0x0101
        /*0562*/ 	.byte	0x04
	.zero		1


	//   ....[69]....
        /*0564*/ 	.word	0x00004440
        /*0568*/ 	.word	0x00000000
        /*056c*/ 	.word	0x000000c0
        /*0570*/ 	.short	0x010a
        /*0572*/ 	.byte	0xff
	.zero		1


	//   ....[70]....
        /*0574*/ 	.word	0x00004500
        /*0578*/ 	.word	0x00000000
        /*057c*/ 	.word	0x00000000
        /*0580*/ 	.short	0x0101
        /*0582*/ 	.byte	0xff
	.zero		1


	//   ....[71]....
        /*0584*/ 	.word	0x000045c0
        /*0588*/ 	.word	0x000000ff
        /*058c*/ 	.word	0x00000000
        /*0590*/ 	.short	0x010a
        /*0592*/ 	.byte	0x04
	.zero		1


	//   ....[72]....
        /*0594*/ 	.word	0x000045d0
        /*0598*/ 	.word	0x000000ff
        /*059c*/ 	.word	0x000000f0
        /*05a0*/ 	.short	0x010a
        /*05a2*/ 	.byte	0x38
	.zero		1


	//   ....[73]....
        /*05a4*/ 	.word	0x00004680
        /*05a8*/ 	.word	0x000000ff
        /*05ac*/ 	.word	0x00000000
        /*05b0*/ 	.short	0x010a
        /*05b2*/ 	.byte	0x07
	.zero		1


	//   ....[74]....
        /*05b4*/ 	.word	0x000047b0
        /*05b8*/ 	.word	0x000000ff
        /*05bc*/ 	.word	0x00000000
        /*05c0*/ 	.short	0x010a
        /*05c2*/ 	.byte	0x04
	.zero		1


	//   ....[75]....
        /*05c4*/ 	.word	0x00004b20
        /*05c8*/ 	.word	0x000000ff
        /*05cc*/ 	.word	0x00000000
        /*05d0*/ 	.short	0x010a
        /*05d2*/ 	.byte	0x04
	.zero		1


	//   ....[76]....
        /*05d4*/ 	.word	0x00004bc0
        /*05d8*/ 	.word	0x00000000
        /*05dc*/ 	.word	0x00000000
        /*05e0*/ 	.short	0x010a
        /*05e2*/ 	.byte	0xff
	.zero		1


	//   ....[77]....
        /*05e4*/ 	.word	0x00004c00
        /*05e8*/ 	.word	0x00000000
        /*05ec*/ 	.word	0x00000000
        /*05f0*/ 	.short	0x010a
        /*05f2*/ 	.byte	0xff
	.zero		1


	//   ....[78]....
        /*05f4*/ 	.word	0x00004c70
        /*05f8*/ 	.word	0x000000ff
        /*05fc*/ 	.word	0x00000000
        /*0600*/ 	.short	0x0101
        /*0602*/ 	.byte	0x04
	.zero		1


	//   ....[79]....
        /*0604*/ 	.word	0x00004cb0
        /*0608*/ 	.word	0x000000ff
        /*060c*/ 	.word	0x00000120
        /*0610*/ 	.short	0x010a
        /*0612*/ 	.byte	0x1f
	.zero		1


	//   ....[80]....
        /*0614*/ 	.word	0x00004d00
        /*0618*/ 	.word	0x000000ff
        /*061c*/ 	.word	0x00000000
        /*0620*/ 	.short	0x0101
        /*0622*/ 	.byte	0x04
	.zero		1


	//   ....[81]....
        /*0624*/ 	.word	0x000051e0
        /*0628*/ 	.word	0x0000000c
        /*062c*/ 	.word	0x000000c0
        /*0630*/ 	.short	0x010a
        /*0632*/ 	.byte	0xff
	.zero		1


	//   ....[82]....
        /*0634*/ 	.word	0x00005350
        /*0638*/ 	.word	0x00000000
        /*063c*/ 	.word	0x00000000
        /*0640*/ 	.short	0x0101
        /*0642*/ 	.byte	0xff
	.zero		1


	//   ....[83]....
        /*0644*/ 	.word	0x000057e0
        /*0648*/ 	.word	0x000000ff
        /*064c*/ 	.word	0x000000b8
        /*0650*/ 	.short	0x010a
        /*0652*/ 	.byte	0x15
	.zero		1


	//   ....[84]....
        /*0654*/ 	.word	0x00005960
        /*0658*/ 	.word	0x000000ff
        /*065c*/ 	.word	0x00000090
        /*0660*/ 	.short	0x010a
        /*0662*/ 	.byte	0x15
	.zero		1


	//   ....[85]....
        /*0664*/ 	.word	0x00005ae0
        /*0668*/ 	.word	0x000000ff
        /*066c*/ 	.word	0x00000070
        /*0670*/ 	.short	0x010b
        /*0672*/ 	.byte	0x15
	.zero		1


	//   ....[86]....
        /*0674*/ 	.word	0x00005af0
        /*0678*/ 	.word	0x000000ff
        /*067c*/ 	.word	0x00000000
        /*0680*/ 	.short	0x0101
        /*0682*/ 	.byte	0x31
	.zero		1


	//   ....[87]....
        /*0684*/ 	.word	0x00005b00
        /*0688*/ 	.word	0x000000ff
        /*068c*/ 	.word	0x00000098
        /*0690*/ 	.short	0x010a
        /*0692*/ 	.byte	0x15
	.zero		1


	//   ....[88]....
        /*0694*/ 	.word	0x00005c50
        /*0698*/ 	.word	0x000000ff
        /*069c*/ 	.word	0x00000078
        /*06a0*/ 	.short	0x010b
        /*06a2*/ 	.byte	0x15
	.zero		1


	//   ....[89]....
        /*06a4*/ 	.word	0x00005c60
        /*06a8*/ 	.word	0x000000ff
        /*06ac*/ 	.word	0x00000000
        /*06b0*/ 	.short	0x0101
        /*06b2*/ 	.byte	0x30
	.zero		1


	//   ....[90]....
        /*06b4*/ 	.word	0x00005c70
        /*06b8*/ 	.word	0x000000ff
        /*06bc*/ 	.word	0x000000a0
        /*06c0*/ 	.short	0x010a
        /*06c2*/ 	.byte	0x15
	.zero		1


	//   ....[91]....
        /*06c4*/ 	.word	0x00005db0
        /*06c8*/ 	.word	0x000000ff
        /*06cc*/ 	.word	0x00000080
        /*06d0*/ 	.short	0x010b
        /*06d2*/ 	.byte	0x15
	.zero		1


	//   ....[92]....
        /*06d4*/ 	.word	0x00005dc0
        /*06d8*/ 	.word	0x000000ff
        /*06dc*/ 	.word	0x00000000
        /*06e0*/ 	.short	0x0101
        /*06e2*/ 	.byte	0x2f
	.zero		1


	//   ....[93]....
        /*06e4*/ 	.word	0x00005dd0
        /*06e8*/ 	.word	0x000000ff
        /*06ec*/ 	.word	0x000000a8
        /*06f0*/ 	.short	0x010a
        /*06f2*/ 	.byte	0x15
	.zero		1


	//   ....[94]....
        /*06f4*/ 	.word	0x00005fc0
        /*06f8*/ 	.word	0x000000ff
        /*06fc*/ 	.word	0x00000088
        /*0700*/ 	.short	0x010b
        /*0702*/ 	.byte	0x15
	.zero		1


	//   ....[95]....
        /*0704*/ 	.word	0x00005fd0
        /*0708*/ 	.word	0x000000ff
        /*070c*/ 	.word	0x00000000
        /*0710*/ 	.short	0x0101
        /*0712*/ 	.byte	0x2e
	.zero		1


	//   ....[96]....
        /*0714*/ 	.word	0x00006010
        /*0718*/ 	.word	0x000000ff
        /*071c*/ 	.word	0x00000090
        /*0720*/ 	.short	0x010a
        /*0722*/ 	.byte	0x15
	.zero		1


	//   ....[97]....
        /*0724*/ 	.word	0x00006030
        /*0728*/ 	.word	0x000000ff
        /*072c*/ 	.word	0x00000098
        /*0730*/ 	.short	0x010a
        /*0732*/ 	.byte	0x15
	.zero		1


	//   ....[98]....
        /*0734*/ 	.word	0x00006050
        /*0738*/ 	.word	0x000000ff
        /*073c*/ 	.word	0x000000a0
        /*0740*/ 	.short	0x010a
        /*0742*/ 	.byte	0x15
	.zero		1


	//   ....[99]....
        /*0744*/ 	.word	0x00006090
        /*0748*/ 	.word	0x00000000
        /*074c*/ 	.word	0x000000a8
        /*0750*/ 	.short	0x010a
        /*0752*/ 	.byte	0xff
	.zero		1


	//   ....[100]....
        /*0754*/ 	.word	0x000063b0
        /*0758*/ 	.word	0x00000003
        /*075c*/ 	.word	0x000000c0
        /*0760*/ 	.short	0x010a
        /*0762*/ 	.byte	0xff
	.zero		1


	//   ....[101]....
        /*0764*/ 	.word	0x00006530
        /*0768*/ 	.word	0x00000000
        /*076c*/ 	.word	0x00000000
        /*0770*/ 	.short	0x0101
        /*0772*/ 	.byte	0xff
	.zero		1


	//   ....[102]....
        /*0774*/ 	.word	0x00007050
        /*0778*/ 	.word	0x000000ff
        /*077c*/ 	.word	0x00000070
        /*0780*/ 	.short	0x010a
        /*0782*/ 	.byte	0x2b
	.zero		1


	//   ....[103]....
        /*0784*/ 	.word	0x00007070
        /*0788*/ 	.word	0x00000065
        /*078c*/ 	.word	0x000000e0
        /*0790*/ 	.short	0x010a
        /*0792*/ 	.byte	0xff
	.zero		1


	//   ....[104]....
        /*0794*/ 	.word	0x00007160
        /*0798*/ 	.word	0x000000ff
        /*079c*/ 	.word	0x00000070
        /*07a0*/ 	.short	0x010a
        /*07a2*/ 	.byte	0x2b
	.zero		1


	//   ....[105]....
        /*07a4*/ 	.word	0x00007250
        /*07a8*/ 	.word	0x00000065
        /*07ac*/ 	.word	0x000000e0
        /*07b0*/ 	.short	0x010a
        /*07b2*/ 	.byte	0xff
	.zero		1


	//   ....[106]....
        /*07b4*/ 	.word	0x00007d20
        /*07b8*/ 	.word	0x00000000
        /*07bc*/ 	.word	0x00000000
        /*07c0*/ 	.short	0x0101
        /*07c2*/ 	.byte	0xff
	.zero		1


	//   ....[107]....
        /*07c4*/ 	.word	0x00007d30
        /*07c8*/ 	.word	0x00000003
        /*07cc*/ 	.word	0x00000070
        /*07d0*/ 	.short	0x010a
        /*07d2*/ 	.byte	0xff
	.zero		1


	//   ....[108]....
        /*07d4*/ 	.word	0x00007e10
        /*07d8*/ 	.word	0x00000003
        /*07dc*/ 	.word	0x00000070
        /*07e0*/ 	.short	0x010a
        /*07e2*/ 	.byte	0xff
	.zero		1


	//   ....[109]....
        /*07e4*/ 	.word	0x00008970
        /*07e8*/ 	.word	0x0000003d
        /*07ec*/ 	.word	0x00000000
        /*07f0*/ 	.short	0x0101
        /*07f2*/ 	.byte	0xff
	.zero		1


	//   ....[110]....
        /*07f4*/ 	.word	0x00008990
        /*07f8*/ 	.word	0x0000003e
        /*07fc*/ 	.word	0x00000070
        /*0800*/ 	.short	0x010a
        /*0802*/ 	.byte	0xff
	.zero		1


	//   ....[111]....
        /*0804*/ 	.word	0x00008a60
        /*0808*/ 	.word	0x0000003e
        /*080c*/ 	.word	0x00000070
        /*0810*/ 	.short	0x010a
        /*0812*/ 	.byte	0xff
	.zero		1


	//   ....[112]....
        /*0814*/ 	.word	0x000095b0
        /*0818*/ 	.word	0x0000003d
        /*081c*/ 	.word	0x00000000
        /*0820*/ 	.short	0x0101
        /*0822*/ 	.byte	0xff
	.zero		1


	//   ....[113]....
        /*0824*/ 	.word	0x000095d0
        /*0828*/ 	.word	0x0000003e
        /*082c*/ 	.word	0x00000070
        /*0830*/ 	.short	0x010a
        /*0832*/ 	.byte	0xff
	.zero		1


	//   ....[114]....
        /*0834*/ 	.word	0x000096a0
        /*0838*/ 	.word	0x0000003e
        /*083c*/ 	.word	0x00000070
        /*0840*/ 	.short	0x010a
        /*0842*/ 	.byte	0xff
	.zero		1


	//   ....[115]....
        /*0844*/ 	.word	0x00009a90
        /*0848*/ 	.word	0x00000065
        /*084c*/ 	.word	0x00000000
        /*0850*/ 	.short	0x0101
        /*0852*/ 	.byte	0xff
	.zero		1


	//   ....[116]....
        /*0854*/ 	.word	0x0000a240
        /*0858*/ 	.word	0x00000003
        /*085c*/ 	.word	0x00000000
        /*0860*/ 	.short	0x0101
        /*0862*/ 	.byte	0xff
	.zero		1


	//   ....[117]....
        /*0864*/ 	.word	0x0000a500
        /*0868*/ 	.word	0x000000ff
        /*086c*/ 	.word	0x00000000
        /*0870*/ 	.short	0x0101
        /*0872*/ 	.byte	0x06
	.zero		1


	//   ....[118]....
        /*0874*/ 	.word	0x0000a520
        /*0878*/ 	.word	0x00000000
        /*087c*/ 	.word	0x00000110
        /*0880*/ 	.short	0x010a
        /*0882*/ 	.byte	0xff
	.zero		1


	//   ....[119]....
        /*0884*/ 	.word	0x0000a580
        /*0888*/ 	.word	0x00000000
        /*088c*/ 	.word	0x00000038
        /*0890*/ 	.short	0x010a
        /*0892*/ 	.byte	0xff
	.zero		1


	//   ....[120]....
        /*0894*/ 	.word	0x0000a5e0
        /*0898*/ 	.word	0x00000000
        /*089c*/ 	.word	0x00000038
        /*08a0*/ 	.short	0x010a
        /*08a2*/ 	.byte	0xff
	.zero		1


	//   ....[121]....
        /*08a4*/ 	.word	0x0000a630
        /*08a8*/ 	.word	0x00000003
        /*08ac*/ 	.word	0x000000c0
        /*08b0*/ 	.short	0x010a
        /*08b2*/ 	.byte	0xff
	.zero		1


	//   ....[122]....
        /*08b4*/ 	.word	0x0000a690
        /*08b8*/ 	.word	0x00000000
        /*08bc*/ 	.word	0x00000000
        /*08c0*/ 	.short	0x010a
        /*08c2*/ 	.byte	0xff
	.zero		1


	//   ....[123]....
        /*08c4*/ 	.word	0x0000a6f0
        /*08c8*/ 	.word	0x00000000
        /*08cc*/ 	.word	0x00000000
        /*08d0*/ 	.short	0x010a
        /*08d2*/ 	.byte	0xff
	.zero		1


	//   ....[124]....
        /*08d4*/ 	.word	0x0000a750
        /*08d8*/ 	.word	0x00000000
        /*08dc*/ 	.word	0x00000000
        /*08e0*/ 	.short	0x010a
        /*08e2*/ 	.byte	0xff
	.zero		1


	//   ....[125]....
        /*08e4*/ 	.word	0x0000a7b0
        /*08e8*/ 	.word	0x00000000
        /*08ec*/ 	.word	0x00000000
        /*08f0*/ 	.short	0x010a
        /*08f2*/ 	.byte	0xff
	.zero		1


	//   ....[126]....
        /*08f4*/ 	.word	0x0000a810
        /*08f8*/ 	.word	0x00000000
        /*08fc*/ 	.word	0x00000000
        /*0900*/ 	.short	0x010a
        /*0902*/ 	.byte	0xff
	.zero		1


	//   ....[127]....
        /*0904*/ 	.word	0x0000a870
        /*0908*/ 	.word	0x00000000
        /*090c*/ 	.word	0x00000000
        /*0910*/ 	.short	0x010a
        /*0912*/ 	.byte	0xff
	.zero		1


	//   ....[128]....
        /*0914*/ 	.word	0x0000a8c0
        /*0918*/ 	.word	0x00000002
        /*091c*/ 	.word	0x00000100
        /*0920*/ 	.short	0x010a
        /*0922*/ 	.byte	0xff
	.zero		1


	//   ....[129]....
        /*0924*/ 	.word	0x0000a920
        /*0928*/ 	.word	0x00000002
        /*092c*/ 	.word	0x000000d0
        /*0930*/ 	.short	0x010a
        /*0932*/ 	.byte	0xff
	.zero		1


	//   ....[130]....
        /*0934*/ 	.word	0x0000a970
        /*0938*/ 	.word	0x00000002
        /*093c*/ 	.word	0x000000c0
        /*0940*/ 	.short	0x010a
        /*0942*/ 	.byte	0xff
	.zero		1


	//   ....[131]....
        /*0944*/ 	.word	0x0000a9d0
        /*0948*/ 	.word	0x00000000
        /*094c*/ 	.word	0x000000d0
        /*0950*/ 	.short	0x010a
        /*0952*/ 	.byte	0xff
	.zero		1


	//   ....[132]....
        /*0954*/ 	.word	0x0000aa30
        /*0958*/ 	.word	0x00000000
        /*095c*/ 	.word	0x00000008
        /*0960*/ 	.short	0x010a
        /*0962*/ 	.byte	0xff
	.zero		1


	//   ....[133]....
        /*0964*/ 	.word	0x0000ab20
        /*0968*/ 	.word	0x00000000
        /*096c*/ 	.word	0x00000008
        /*0970*/ 	.short	0x010a
        /*0972*/ 	.byte	0xff
	.zero		1


	//   ....[134]....
        /*0974*/ 	.word	0x0000ab70
        /*0978*/ 	.word	0x00000000
        /*097c*/ 	.word	0x000000c0
        /*0980*/ 	.short	0x010a
        /*0982*/ 	.byte	0xff
	.zero		1


	//   ....[135]....
        /*0984*/ 	.word	0x0000abd0
        /*0988*/ 	.word	0x00000000
        /*098c*/ 	.word	0x000000f0
        /*0990*/ 	.short	0x010a
        /*0992*/ 	.byte	0xff
	.zero		1


	//   ....[136]....
        /*0994*/ 	.word	0x0000ac30
        /*0998*/ 	.word	0x00000000
        /*099c*/ 	.word	0x00000000
        /*09a0*/ 	.short	0x010a
        /*09a2*/ 	.byte	0xff
	.zero		1


	//   ....[137]....
        /*09a4*/ 	.word	0x0000ac90
        /*09a8*/ 	.word	0x00000000
        /*09ac*/ 	.word	0x00000000
        /*09b0*/ 	.short	0x010a
        /*09b2*/ 	.byte	0xff
	.zero		1


	//   ....[138]....
        /*09b4*/ 	.word	0x0000acf0
        /*09b8*/ 	.word	0x00000000
        /*09bc*/ 	.word	0x00000120
        /*09c0*/ 	.short	0x010a
        /*09c2*/ 	.byte	0xff
	.zero		1


	//   ....[139]....
        /*09c4*/ 	.word	0x0000ad40
        /*09c8*/ 	.word	0x0000000c
        /*09cc*/ 	.word	0x000000c0
        /*09d0*/ 	.short	0x010a
        /*09d2*/ 	.byte	0xff
	.zero		1


	//   ....[140]....
        /*09d4*/ 	.word	0x0000ada0
        /*09d8*/ 	.word	0x00000000
        /*09dc*/ 	.word	0x000000b8
        /*09e0*/ 	.short	0x010a
        /*09e2*/ 	.byte	0xff
	.zero		1


	//   ....[141]....
        /*09e4*/ 	.word	0x0000ae00
        /*09e8*/ 	.word	0x00000000
        /*09ec*/ 	.word	0x00000090
        /*09f0*/ 	.short	0x010a
        /*09f2*/ 	.byte	0xff
	.zero		1


	//   ....[142]....
        /*09f4*/ 	.word	0x0000ae60
        /*09f8*/ 	.word	0x00000000
        /*09fc*/ 	.word	0x00000098
        /*0a00*/ 	.short	0x010a
        /*0a02*/ 	.byte	0xff
	.zero		1


	//   ....[143]....
        /*0a04*/ 	.word	0x0000aec0
        /*0a08*/ 	.word	0x00000000
        /*0a0c*/ 	.word	0x000000a0
        /*0a10*/ 	.short	0x010a
        /*0a12*/ 	.byte	0xff
	.zero		1


	//   ....[144]....
        /*0a14*/ 	.word	0x0000af20
        /*0a18*/ 	.word	0x00000000
        /*0a1c*/ 	.word	0x000000a8
        /*0a20*/ 	.short	0x010a
        /*0a22*/ 	.byte	0xff
	.zero		1


	//   ....[145]....
        /*0a24*/ 	.word	0x0000af80
        /*0a28*/ 	.word	0x00000000
        /*0a2c*/ 	.word	0x00000090
        /*0a30*/ 	.short	0x010a
        /*0a32*/ 	.byte	0xff
	.zero		1


	//   ....[146]....
        /*0a34*/ 	.word	0x0000afe0
        /*0a38*/ 	.word	0x00000000
        /*0a3c*/ 	.word	0x00000098
        /*0a40*/ 	.short	0x010a
        /*0a42*/ 	.byte	0xff
	.zero		1


	//   ....[147]....
        /*0a44*/ 	.word	0x0000b040
        /*0a48*/ 	.word	0x00000000
        /*0a4c*/ 	.word	0x000000a0
        /*0a50*/ 	.short	0x010a
        /*0a52*/ 	.byte	0xff
	.zero		1


	//   ....[148]....
        /*0a54*/ 	.word	0x0000b090
        /*0a58*/ 	.word	0x00000003
        /*0a5c*/ 	.word	0x000000c0
        /*0a60*/ 	.short	0x010a
        /*0a62*/ 	.byte	0xff
	.zero		1


	//   ....[149]....
        /*0a64*/ 	.word	0x0000b0f0
        /*0a68*/ 	.word	0x00000002
        /*0a6c*/ 	.word	0x00000070
        /*0a70*/ 	.short	0x010a
        /*0a72*/ 	.byte	0xff
	.zero		1


	//   ....[150]....
        /*0a74*/ 	.word	0x0000b140
        /*0a78*/ 	.word	0x00000065
        /*0a7c*/ 	.word	0x000000e0
        /*0a80*/ 	.short	0x010a
        /*0a82*/ 	.byte	0xff
	.zero		1


	//   ....[151]....
        /*0a84*/ 	.word	0x0000b190
        /*0a88*/ 	.word	0x00000003
        /*0a8c*/ 	.word	0x00000070
        /*0a90*/ 	.short	0x010a
        /*0a92*/ 	.byte	0xff
	.zero		1


	//   ....[152]....
        /*0a94*/ 	.word	0x0000b1e0
        /*0a98*/ 	.word	0x0000003e
        /*0a9c*/ 	.word	0x00000070
        /*0aa0*/ 	.short	0x010a
        /*0aa2*/ 	.byte	0xff
	.zero		1


	//   ....[153]....
        /*0aa4*/ 	.word	0x0000b230
        /*0aa8*/ 	.word	0x0000003e
        /*0aac*/ 	.word	0x00000070
        /*0ab0*/ 	.short	0x010a
        /*0ab2*/ 	.byte	0xff
	.zero		1


	//----- nvinfo : EIATTR_NUM_MBARRIERS
	.align		4
.L_47:
        /*0ab4*/ 	.byte	0x03, 0x38
        /*0ab6*/ 	.short	0x0025


	//----- nvinfo : EIATTR_EXIT_INSTR_OFFSETS
	.align		4
        /*0ab8*/ 	.byte	0x04, 0x1c
        /*0aba*/ 	.short	(.L_49 - .L_48)


	//   ....[0]....
.L_48:
        /*0abc*/ 	.word	0x00003460


	//   ....[1]....
        /*0ac0*/ 	.word	0x00003970


	//   ....[2]....
        /*0ac4*/ 	.word	0x000039d0


	//   ....[3]....
        /*0ac8*/ 	.word	0x00004f30


	//   ....[4]....
        /*0acc*/ 	.word	0x000060c0


	//   ....[5]....
        /*0ad0*/ 	.word	0x00006100


	//   ....[6]....
        /*0ad4*/ 	.word	0x0000a3f0


	//   ....[7]....
        /*0ad8*/ 	.word	0x0000a460


	//   ....[8]....
        /*0adc*/ 	.word	0x0000a490


	//   ....[9]....
        /*0ae0*/ 	.word	0x0000a510


	//----- nvinfo : EIATTR_MAX_THREADS
	.align		4
.L_49:
        /*0ae4*/ 	.byte	0x04, 0x05
        /*0ae6*/ 	.short	(.L_51 - .L_50)
.L_50:
        /*0ae8*/ 	.word	0x00000100
        /*0aec*/ 	.word	0x00000001
        /*0af0*/ 	.word	0x00000001


	//----- nvinfo : EIATTR_CRS_STACK_SIZE
	.align		4
.L_51:
        /*0af4*/ 	.byte	0x04, 0x1e
        /*0af6*/ 	.short	(.L_53 - .L_52)
.L_52:
        /*0af8*/ 	.word	0x00000000


	//----- nvinfo : EIATTR_CBANK_PARAM_SIZE
	.align		4
.L_53:
        /*0afc*/ 	.byte	0x03, 0x19
        /*0afe*/ 	.short	0x0c00


	//----- nvinfo : EIATTR_PARAM_CBANK
	.align		4
        /*0b00*/ 	.byte	0x04, 0x0a
        /*0b02*/ 	.short	(.L_55 - .L_54)
	.align		4
.L_54:
        /*0b04*/ 	.word	index@(.nv.constant0._ZN7cutlass13device_kernelINS_4gemm6kernel13GemmUniversalIN4cute5tupleIJiiiiEEENS1_10collective13CollectiveMmaINS1_46MainloopSm100TmaUmmaWarpSpecializedBlockScaledILi7ELi2ELi2ENS5_IJNS4_1CILi4EEESB_NSA_ILi1EEEEEEEENS5_IJNSA_ILi256EEENSA_ILi128EEESG_EEENS5_IJNS_12float_e5m2_tENS_13float_ue8m0_tEEEENS5_IJNS5_IJlSC_lEEENS4_6LayoutINS5_IJNS5_IJNS5_IJNSA_ILi32EEESB_EEEiEEESP_NS5_IJSC_iEEEEEENS5_IJNS5_IJNS5_IJNSA_ILi16EEESB_EEEiEEENS5_IJNS5_IJNSA_ILi0EEESC_EEENSA_ILi512EEEEEENS5_IJSV_iEEEEEEEEEEESK_S12_NS4_8TiledMMAINS4_8MMA_AtomIJNS4_27SM100_MMA_MXF8F6F4_2x1SM_SSISI_SI_fSJ_Li256ELi128ELNS4_4UMMA5MajorE0ELS17_0ELNS16_7ScaleInE0ELS18_0EEEEEENSM_INS5_IJSC_SC_SC_EEENS5_IJSV_SV_SV_EEEEENS5_IJNS4_10UnderscoreES1E_S1E_EEEEENS5_IJNS4_28SM100_TMA_2SM_LOAD_MULTICASTES1H_EEENS5_IJNS4_14ComposedLayoutINS4_7SwizzleILi3ELi4ELi3EEENS4_18smem_ptr_flag_bitsILi8EEENSM_INS5_IJNSA_ILi8EEESG_EEENS5_IJSG_SC_EEEEEEENSM_INS5_IJNS5_IJNS5_IJSO_SC_EEENS5_IJSN_SC_EEEEEESC_NS5_IJSB_SC_EEEEEENS5_IJNS5_IJNS5_IJST_SX_EEESW_EEESV_NS5_IJSC_SX_EEEEEEEEEEEvNS4_8identityES1I_S23_vS24_EENS_8epilogue10collective18CollectiveEpilogueINS26_23Sm100TmaWarpSpecializedILi4ELi2ELi32ELb1ELb0EEEJNS5_IJSG_SG_SG_EEENS5_IJNSM_ISG_SC_EENSM_ISN_SC_EEEEENS_10bfloat16_tESL_S2F_SL_NS26_6fusion15FusionCallbacksIS2A_NS2G_17LinearCombinationIS2F_fS2F_fLNS_15FloatRoundStyleE2EEES2B_S2E_JEEENS4_5SM1004TMEM4LOAD26SM100_TMEM_LOAD_32dp32b32xENS4_13SM90_TMA_LOADENS1J_INS1K_ILi2ELi4ELi3EEENS1M_ILi16EEENSM_INS5_IJS1O_SN_EEES1U_EEEENS4_39AutoVectorizingCopyWithAssumedAlignmentILi128EEENS4_14SM90_TMA_STOREES2V_S2X_S2X_EEEvvEEEEvNT_6ParamsE)
        /*0b08*/ 	.short	0x0380
        /*0b0a*/ 	.short	0x0c00


	//----- nvinfo : EIATTR_SW_WAR
	.align		4
.L_55:
        /*0b0c*/ 	.byte	0x04, 0x36
        /*0b0e*/ 	.short	(.L_57 - .L_56)
.L_56:
        /*0b10*/ 	.word	0x00000008
.L_57:


//--------------------- .nv.callgraph             --------------------------
	.section	.nv.callgraph,"",@"SHT_CUDA_CALLGRAPH"
	.align	4
	.sectionentsize	8
	.align		4
        /*0000*/ 	.word	0x00000000
	.align		4
        /*0004*/ 	.word	0xffffffff
	.align		4
        /*0008*/ 	.word	index@(_ZN7cutlass13device_kernelINS_4gemm6kernel13GemmUniversalIN4cute5tupleIJiiiiEEENS1_10collective13CollectiveMmaINS1_46MainloopSm100TmaUmmaWarpSpecializedBlockScaledILi7ELi2ELi2ENS5_IJNS4_1CILi4EEESB_NSA_ILi1EEEEEEEENS5_IJNSA_ILi256EEENSA_ILi128EEESG_EEENS5_IJNS_12float_e5m2_tENS_13float_ue8m0_tEEEENS5_IJNS5_IJlSC_lEEENS4_6LayoutINS5_IJNS5_IJNS5_IJNSA_ILi32EEESB_EEEiEEESP_NS5_IJSC_iEEEEEENS5_IJNS5_IJNS5_IJNSA_ILi16EEESB_EEEiEEENS5_IJNS5_IJNSA_ILi0EEESC_EEENSA_ILi512EEEEEENS5_IJSV_iEEEEEEEEEEESK_S12_NS4_8TiledMMAINS4_8MMA_AtomIJNS4_27SM100_MMA_MXF8F6F4_2x1SM_SSISI_SI_fSJ_Li256ELi128ELNS4_4UMMA5MajorE0ELS17_0ELNS16_7ScaleInE0ELS18_0EEEEEENSM_INS5_IJSC_SC_SC_EEENS5_IJSV_SV_SV_EEEEENS5_IJNS4_10UnderscoreES1E_S1E_EEEEENS5_IJNS4_28SM100_TMA_2SM_LOAD_MULTICASTES1H_EEENS5_IJNS4_14ComposedLayoutINS4_7SwizzleILi3ELi4ELi3EEENS4_18smem_ptr_flag_bitsILi8EEENSM_INS5_IJNSA_ILi8EEESG_EEENS5_IJSG_SC_EEEEEEENSM_INS5_IJNS5_IJNS5_IJSO_SC_EEENS5_IJSN_SC_EEEEEESC_NS5_IJSB_SC_EEEEEENS5_IJNS5_IJNS5_IJST_SX_EEESW_EEESV_NS5_IJSC_SX_EEEEEEEEEEEvNS4_8identityES1I_S23_vS24_EENS_8epilogue10collective18CollectiveEpilogueINS26_23Sm100TmaWarpSpecializedILi4ELi2ELi32ELb1ELb0EEEJNS5_IJSG_SG_SG_EEENS5_IJNSM_ISG_SC_EENSM_ISN_SC_EEEEENS_10bfloat16_tESL_S2F_SL_NS26_6fusion15FusionCallbacksIS2A_NS2G_17LinearCombinationIS2F_fS2F_fLNS_15FloatRoundStyleE2EEES2B_S2E_JEEENS4_5SM1004TMEM4LOAD26SM100_TMEM_LOAD_32dp32b32xENS4_13SM90_TMA_LOADENS1J_INS1K_ILi2ELi4ELi3EEENS1M_ILi16EEENSM_INS5_IJS1O_SN_EEES1U_EEEENS4_39AutoVectorizingCopyWithAssumedAlignmentILi128EEENS4_14SM90_TMA_STOREES2V_S2X_S2X_EEEvvEEEEvNT_6ParamsE)
	.align		4
        /*000c*/ 	.word	index@(__assertfail)
	.align		4
        /*0010*/ 	.word	0x00000000
	.align		4
        /*0014*/ 	.word	0xfffffffe
	.align		4
        /*0018*/ 	.word	0x00000000
	.align		4
        /*001c*/ 	.word	0xfffffffd
	.align		4
        /*0020*/ 	.word	0x00000000
	.align		4
        /*0024*/ 	.word	0xfffffffc


//--------------------- .nv.constant4             --------------------------
	.section	.nv.constant4,"a",@progbits
	.align	8
	.align		8
.nv.constant4:
        /*0000*/ 	.dword	__assertfail
	.align		8
        /*0008*/ 	.dword	__unnamed_1
	.align		8
        /*0010*/ 	.dword	__unnamed_2
	.align		8
        /*0018*/ 	.dword	_ZN40_INTERNAL_712e0c7b_4_k_cu_736c4412_163854cuda3std3__45__cpo5beginE
	.align		8
        /*0020*/ 	.dword	_ZN40_INTERNAL_712e0c7b_4_k_cu_736c4412_163854cuda3std3__45__cpo3endE
	.align		8
        /*0028*/ 	.dword	_ZN40_INTERNAL_712e0c7b_4_k_cu_736c4412_163854cuda3std3__45__cpo6cbeginE
	.align		8
        /*0030*/ 	.dword	_ZN40_INTERNAL_712e0c7b_4_k_cu_736c4412_163854cuda3std3__45__cpo4cendE
	.align		8
        /*0038*/ 	.dword	_ZN40_INTERNAL_712e0c7b_4_k_cu_736c4412_163854cuda3std3__442_GLOBAL__N__712e0c7b_4_k_cu_736c4412_163856ignoreE
	.align		8
        /*0040*/ 	.dword	_ZN40_INTERNAL_712e0c7b_4_k_cu_736c4412_163854cuda3std3__419piecewise_constructE
	.align		8
        /*0048*/ 	.dword	_ZN40_INTERNAL_712e0c7b_4_k_cu_736c4412_163854cuda3std3__48in_placeE
	.align		8
        /*0050*/ 	.dword	_ZN40_INTERNAL_712e0c7b_4_k_cu_736c4412_163854cuda3std6ranges3__45__cpo4swapE
	.align		8
        /*0058*/ 	.dword	_ZN40_INTERNAL_712e0c7b_4_k_cu_736c4412_163854cuda3std6ranges3__45__cpo9iter_moveE
	.align		8
        /*0060*/ 	.dword	_ZN40_INTERNAL_712e0c7b_4_k_cu_736c4412_163854cute7productE
	.align		8
        /*0068*/ 	.dword	_ZN40_INTERNAL_712e0c7b_4_k_cu_736c4412_163854cute1_E
	.align		8
        /*0070*/ 	.dword	$str$25
	.align		8
        /*0078*/ 	.dword	$str$26
	.align		8
        /*0080*/ 	.dword	$str$27
	.align		8
        /*0088*/ 	.dword	$str$28


//--------------------- .text._ZN7cutlass13device_kernelINS_4gemm6kernel13GemmUniversalIN4cute5tupleIJiiiiEEENS1_10collective13CollectiveMmaINS1_46MainloopSm100TmaUmmaWarpSpecializedBlockScaledILi7ELi2ELi2ENS5_IJNS4_1CILi4EEESB_NSA_ILi1EEEEEEEENS5_IJNSA_ILi256EEENSA_ILi128EEESG_EEENS5_IJNS_12float_e5m2_tENS_13float_ue8m0_tEEEENS5_IJNS5_IJlSC_lEEENS4_6LayoutINS5_IJNS5_IJNS5_IJNSA_ILi32EEESB_EEEiEEESP_NS5_IJSC_iEEEEEENS5_IJNS5_IJNS5_IJNSA_ILi16EEESB_EEEiEEENS5_IJNS5_IJNSA_ILi0EEESC_EEENSA_ILi512EEEEEENS5_IJSV_iEEEEEEEEEEESK_S12_NS4_8TiledMMAINS4_8MMA_AtomIJNS4_27SM100_MMA_MXF8F6F4_2x1SM_SSISI_SI_fSJ_Li256ELi128ELNS4_4UMMA5MajorE0ELS17_0ELNS16_7ScaleInE0ELS18_0EEEEEENSM_INS5_IJSC_SC_SC_EEENS5_IJSV_SV_SV_EEEEENS5_IJNS4_10UnderscoreES1E_S1E_EEEEENS5_IJNS4_28SM100_TMA_2SM_LOAD_MULTICASTES1H_EEENS5_IJNS4_14ComposedLayoutINS4_7SwizzleILi3ELi4ELi3EEENS4_18smem_ptr_flag_bitsILi8EEENSM_INS5_IJNSA_ILi8EEESG_EEENS5_IJSG_SC_EEEEEEENSM_INS5_IJNS5_IJNS5_IJSO_SC_EEENS5_IJSN_SC_EEEEEESC_NS5_IJSB_SC_EEEEEENS5_IJNS5_IJNS5_IJST_SX_EEESW_EEESV_NS5_IJSC_SX_EEEEEEEEEEEvNS4_8identityES1I_S23_vS24_EENS_8epilogue10collective18CollectiveEpilogueINS26_23Sm100TmaWarpSpecializedILi4ELi2ELi32ELb1ELb0EEEJNS5_IJSG_SG_SG_EEENS5_IJNSM_ISG_SC_EENSM_ISN_SC_EEEEENS_10bfloat16_tESL_S2F_SL_NS26_6fusion15FusionCallbacksIS2A_NS2G_17LinearCombinationIS2F_fS2F_fLNS_15FloatRoundStyleE2EEES2B_S2E_JEEENS4_5SM1004TMEM4LOAD26SM100_TMEM_LOAD_32dp32b32xENS4_13SM90_TMA_LOADENS1J_INS1K_ILi2ELi4ELi3EEENS1M_ILi16EEENSM_INS5_IJS1O_SN_EEES1U_EEEENS4_39AutoVectorizingCopyWithAssumedAlignmentILi128EEENS4_14SM90_TMA_STOREES2V_S2X_S2X_EEEvvEEEEvNT_6ParamsE --------------------------
	.section	.text._ZN7cutlass13device_kernelINS_4gemm6kernel13GemmUniversalIN4cute5tupleIJiiiiEEENS1_10collective13CollectiveMmaINS1_46MainloopSm100TmaUmmaWarpSpecializedBlockScaledILi7ELi2ELi2ENS5_IJNS4_1CILi4EEESB_NSA_ILi1EEEEEEEENS5_IJNSA_ILi256EEENSA_ILi128EEESG_EEENS5_IJNS_12float_e5m2_tENS_13float_ue8m0_tEEEENS5_IJNS5_IJlSC_lEEENS4_6LayoutINS5_IJNS5_IJNS5_IJNSA_ILi32EEESB_EEEiEEESP_NS5_IJSC_iEEEEEENS5_IJNS5_IJNS5_IJNSA_ILi16EEESB_EEEiEEENS5_IJNS5_IJNSA_ILi0EEESC_EEENSA_ILi512EEEEEENS5_IJSV_iEEEEEEEEEEESK_S12_NS4_8TiledMMAINS4_8MMA_AtomIJNS4_27SM100_MMA_MXF8F6F4_2x1SM_SSISI_SI_fSJ_Li256ELi128ELNS4_4UMMA5MajorE0ELS17_0ELNS16_7ScaleInE0ELS18_0EEEEEENSM_INS5_IJSC_SC_SC_EEENS5_IJSV_SV_SV_EEEEENS5_IJNS4_10UnderscoreES1E_S1E_EEEEENS5_IJNS4_28SM100_TMA_2SM_LOAD_MULTICASTES1H_EEENS5_IJNS4_14ComposedLayoutINS4_7SwizzleILi3ELi4ELi3EEENS4_18smem_ptr_flag_bitsILi8EEENSM_INS5_IJNSA_ILi8EEESG_EEENS5_IJSG_SC_EEEEEEENSM_INS5_IJNS5_IJNS5_IJSO_SC_EEENS5_IJSN_SC_EEEEEESC_NS5_IJSB_SC_EEEEEENS5_IJNS5_IJNS5_IJST_SX_EEESW_EEESV_NS5_IJSC_SX_EEEEEEEEEEEvNS4_8identityES1I_S23_vS24_EENS_8epilogue10collective18CollectiveEpilogueINS26_23Sm100TmaWarpSpecializedILi4ELi2ELi32ELb1ELb0EEEJNS5_IJSG_SG_SG_EEENS5_IJNSM_ISG_SC_EENSM_ISN_SC_EEEEENS_10bfloat16_tESL_S2F_SL_NS26_6fusion15FusionCallbacksIS2A_NS2G_17LinearCombinationIS2F_fS2F_fLNS_15FloatRoundStyleE2EEES2B_S2E_JEEENS4_5SM1004TMEM4LOAD26SM100_TMEM_LOAD_32dp32b32xENS4_13SM90_TMA_LOADENS1J_INS1K_ILi2ELi4ELi3EEENS1M_ILi16EEENSM_INS5_IJS1O_SN_EEES1U_EEEENS4_39AutoVectorizingCopyWithAssumedAlignmentILi128EEENS4_14SM90_TMA_STOREES2V_S2X_S2X_EEEvvEEEEvNT_6ParamsE,"ax",@progbits
	.align	128
.text._ZN7cutlass13device_kernelINS_4gemm6kernel13GemmUniversalIN4cute5tupleIJiiiiEEENS1_10collective13CollectiveMmaINS1_46MainloopSm100TmaUmmaWarpSpecializedBlockScaledILi7ELi2ELi2ENS5_IJNS4_1CILi4EEESB_NSA_ILi1EEEEEEEENS5_IJNSA_ILi256EEENSA_ILi128EEESG_EEENS5_IJNS_12float_e5m2_tENS_13float_ue8m0_tEEEENS5_IJNS5_IJlSC_lEEENS4_6LayoutINS5_IJNS5_IJNS5_IJNSA_ILi32EEESB_EEEiEEESP_NS5_IJSC_iEEEEEENS5_IJNS5_IJNS5_IJNSA_ILi16EEESB_EEEiEEENS5_IJNS5_IJNSA_ILi0EEESC_EEENSA_ILi512EEEEEENS5_IJSV_iEEEEEEEEEEESK_S12_NS4_8TiledMMAINS4_8MMA_AtomIJNS4_27SM100_MMA_MXF8F6F4_2x1SM_SSISI_SI_fSJ_Li256ELi128ELNS4_4UMMA5MajorE0ELS17_0ELNS16_7ScaleInE0ELS18_0EEEEEENSM_INS5_IJSC_SC_SC_EEENS5_IJSV_SV_SV_EEEEENS5_IJNS4_10UnderscoreES1E_S1E_EEEEENS5_IJNS4_28SM100_TMA_2SM_LOAD_MULTICASTES1H_EEENS5_IJNS4_14ComposedLayoutINS4_7SwizzleILi3ELi4ELi3EEENS4_18smem_ptr_flag_bitsILi8EEENSM_INS5_IJNSA_ILi8EEESG_EEENS5_IJSG_SC_EEEEEEENSM_INS5_IJNS5_IJNS5_IJSO_SC_EEENS5_IJSN_SC_EEEEEESC_NS5_IJSB_SC_EEEEEENS5_IJNS5_IJNS5_IJST_SX_EEESW_EEESV_NS5_IJSC_SX_EEEEEEEEEEEvNS4_8identityES1I_S23_vS24_EENS_8epilogue10collective18CollectiveEpilogueINS26_23Sm100TmaWarpSpecializedILi4ELi2ELi32ELb1ELb0EEEJNS5_IJSG_SG_SG_EEENS5_IJNSM_ISG_SC_EENSM_ISN_SC_EEEEENS_10bfloat16_tESL_S2F_SL_NS26_6fusion15FusionCallbacksIS2A_NS2G_17LinearCombinationIS2F_fS2F_fLNS_15FloatRoundStyleE2EEES2B_S2E_JEEENS4_5SM1004TMEM4LOAD26SM100_TMEM_LOAD_32dp32b32xENS4_13SM90_TMA_LOADENS1J_INS1K_ILi2ELi4ELi3EEENS1M_ILi16EEENSM_INS5_IJS1O_SN_EEES1U_EEEENS4_39AutoVectorizingCopyWithAssumedAlignmentILi128EEENS4_14SM90_TMA_STOREES2V_S2X_S2X_EEEvvEEEEvNT_6ParamsE:
        .type           _ZN7cutlass13device_kernelINS_4gemm6kernel13GemmUniversalIN4cute5tupleIJiiiiEEENS1_10collective13CollectiveMmaINS1_46MainloopSm100TmaUmmaWarpSpecializedBlockScaledILi7ELi2ELi2ENS5_IJNS4_1CILi4EEESB_NSA_ILi1EEEEEEEENS5_IJNSA_ILi256EEENSA_ILi128EEESG_EEENS5_IJNS_12float_e5m2_tENS_13float_ue8m0_tEEEENS5_IJNS5_IJlSC_lEEENS4_6LayoutINS5_IJNS5_IJNS5_IJNSA_ILi32EEESB_EEEiEEESP_NS5_IJSC_iEEEEEENS5_IJNS5_IJNS5_IJNSA_ILi16EEESB_EEEiEEENS5_IJNS5_IJNSA_ILi0EEESC_EEENSA_ILi512EEEEEENS5_IJSV_iEEEEEEEEEEESK_S12_NS4_8TiledMMAINS4_8MMA_AtomIJNS4_27SM100_MMA_MXF8F6F4_2x1SM_SSISI_SI_fSJ_Li256ELi128ELNS4_4UMMA5MajorE0ELS17_0ELNS16_7ScaleInE0ELS18_0EEEEEENSM_INS5_IJSC_SC_SC_EEENS5_IJSV_SV_SV_EEEEENS5_IJNS4_10UnderscoreES1E_S1E_EEEEENS5_IJNS4_28SM100_TMA_2SM_LOAD_MULTICASTES1H_EEENS5_IJNS4_14ComposedLayoutINS4_7SwizzleILi3ELi4ELi3EEENS4_18smem_ptr_flag_bitsILi8EEENSM_INS5_IJNSA_ILi8EEESG_EEENS5_IJSG_SC_EEEEEEENSM_INS5_IJNS5_IJNS5_IJSO_SC_EEENS5_IJSN_SC_EEEEEESC_NS5_IJSB_SC_EEEEEENS5_IJNS5_IJNS5_IJST_SX_EEESW_EEESV_NS5_IJSC_SX_EEEEEEEEEEEvNS4_8identityES1I_S23_vS24_EENS_8epilogue10collective18CollectiveEpilogueINS26_23Sm100TmaWarpSpecializedILi4ELi2ELi32ELb1ELb0EEEJNS5_IJSG_SG_SG_EEENS5_IJNSM_ISG_SC_EENSM_ISN_SC_EEEEENS_10bfloat16_tESL_S2F_SL_NS26_6fusion15FusionCallbacksIS2A_NS2G_17LinearCombinationIS2F_fS2F_fLNS_15FloatRoundStyleE2EEES2B_S2E_JEEENS4_5SM1004TMEM4LOAD26SM100_TMEM_LOAD_32dp32b32xENS4_13SM90_TMA_LOADENS1J_INS1K_ILi2ELi4ELi3EEENS1M_ILi16EEENSM_INS5_IJS1O_SN_EEES1U_EEEENS4_39AutoVectorizingCopyWithAssumedAlignmentILi128EEENS4_14SM90_TMA_STOREES2V_S2X_S2X_EEEvvEEEEvNT_6ParamsE,@function
        .size           _ZN7cutlass13device_kernelINS_4gemm6kernel13GemmUniversalIN4cute5tupleIJiiiiEEENS1_10collective13CollectiveMmaINS1_46MainloopSm100TmaUmmaWarpSpecializedBlockScaledILi7ELi2ELi2ENS5_IJNS4_1CILi4EEESB_NSA_ILi1EEEEEEEENS5_IJNSA_ILi256EEENSA_ILi128EEESG_EEENS5_IJNS_12float_e5m2_tENS_13float_ue8m0_tEEEENS5_IJNS5_IJlSC_lEEENS4_6LayoutINS5_IJNS5_IJNS5_IJNSA_ILi32EEESB_EEEiEEESP_NS5_IJSC_iEEEEEENS5_IJNS5_IJNS5_IJNSA_ILi16EEESB_EEEiEEENS5_IJNS5_IJNSA_ILi0EEESC_EEENSA_ILi512EEEEEENS5_IJSV_iEEEEEEEEEEESK_S12_NS4_8TiledMMAINS4_8MMA_AtomIJNS4_27SM100_MMA_MXF8F6F4_2x1SM_SSISI_SI_fSJ_Li256ELi128ELNS4_4UMMA5MajorE0ELS17_0ELNS16_7ScaleInE0ELS18_0EEEEEENSM_INS5_IJSC_SC_SC_EEENS5_IJSV_SV_SV_EEEEENS5_IJNS4_10UnderscoreES1E_S1E_EEEEENS5_IJNS4_28SM100_TMA_2SM_LOAD_MULTICASTES1H_EEENS5_IJNS4_14ComposedLayoutINS4_7SwizzleILi3ELi4ELi3EEENS4_18smem_ptr_flag_bitsILi8EEENSM_INS5_IJNSA_ILi8EEESG_EEENS5_IJSG_SC_EEEEEEENSM_INS5_IJNS5_IJNS5_IJSO_SC_EEENS5_IJSN_SC_EEEEEESC_NS5_IJSB_SC_EEEEEENS5_IJNS5_IJNS5_IJST_SX_EEESW_EEESV_NS5_IJSC_SX_EEEEEEEEEEEvNS4_8identityES1I_S23_vS24_EENS_8epilogue10collective18CollectiveEpilogueINS26_23Sm100TmaWarpSpecializedILi4ELi2ELi32ELb1ELb0EEEJNS5_IJSG_SG_SG_EEENS5_IJNSM_ISG_SC_EENSM_ISN_SC_EEEEENS_10bfloat16_tESL_S2F_SL_NS26_6fusion15FusionCallbacksIS2A_NS2G_17LinearCombinationIS2F_fS2F_fLNS_15FloatRoundStyleE2EEES2B_S2E_JEEENS4_5SM1004TMEM4LOAD26SM100_TMEM_LOAD_32dp32b32xENS4_13SM90_TMA_LOADENS1J_INS1K_ILi2ELi4ELi3EEENS1M_ILi16EEENSM_INS5_IJS1O_SN_EEES1U_EEEENS4_39AutoVectorizingCopyWithAssumedAlignmentILi128EEENS4_14SM90_TMA_STOREES2V_S2X_S2X_EEEvvEEEEvNT_6ParamsE,(.L_x_204 - _ZN7cutlass13device_kernelINS_4gemm6kernel13GemmUniversalIN4cute5tupleIJiiiiEEENS1_10collective13CollectiveMmaINS1_46MainloopSm100TmaUmmaWarpSpecializedBlockScaledILi7ELi2ELi2ENS5_IJNS4_1CILi4EEESB_NSA_ILi1EEEEEEEENS5_IJNSA_ILi256EEENSA_ILi128EEESG_EEENS5_IJNS_12float_e5m2_tENS_13float_ue8m0_tEEEENS5_IJNS5_IJlSC_lEEENS4_6LayoutINS5_IJNS5_IJNS5_IJNSA_ILi32EEESB_EEEiEEESP_NS5_IJSC_iEEEEEENS5_IJNS5_IJNS5_IJNSA_ILi16EEESB_EEEiEEENS5_IJNS5_IJNSA_ILi0EEESC_EEENSA_ILi512EEEEEENS5_IJSV_iEEEEEEEEEEESK_S12_NS4_8TiledMMAINS4_8MMA_AtomIJNS4_27SM100_MMA_MXF8F6F4_2x1SM_SSISI_SI_fSJ_Li256ELi128ELNS4_4UMMA5MajorE0ELS17_0ELNS16_7ScaleInE0ELS18_0EEEEEENSM_INS5_IJSC_SC_SC_EEENS5_IJSV_SV_SV_EEEEENS5_IJNS4_10UnderscoreES1E_S1E_EEEEENS5_IJNS4_28SM100_TMA_2SM_LOAD_MULTICASTES1H_EEENS5_IJNS4_14ComposedLayoutINS4_7SwizzleILi3ELi4ELi3EEENS4_18smem_ptr_flag_bitsILi8EEENSM_INS5_IJNSA_ILi8EEESG_EEENS5_IJSG_SC_EEEEEEENSM_INS5_IJNS5_IJNS5_IJSO_SC_EEENS5_IJSN_SC_EEEEEESC_NS5_IJSB_SC_EEEEEENS5_IJNS5_IJNS5_IJST_SX_EEESW_EEESV_NS5_IJSC_SX_EEEEEEEEEEEvNS4_8identityES1I_S23_vS24_EENS_8epilogue10collective18CollectiveEpilogueINS26_23Sm100TmaWarpSpecializedILi4ELi2ELi32ELb1ELb0EEEJNS5_IJSG_SG_SG_EEENS5_IJNSM_ISG_SC_EENSM_ISN_SC_EEEEENS_10bfloat16_tESL_S2F_SL_NS26_6fusion15FusionCallbacksIS2A_NS2G_17LinearCombinationIS2F_fS2F_fLNS_15FloatRoundStyleE2EEES2B_S2E_JEEENS4_5SM1004TMEM4LOAD26SM100_TMEM_LOAD_32dp32b32xENS4_13SM90_TMA_LOADENS1J_INS1K_ILi2ELi4ELi3EEENS1M_ILi16EEENSM_INS5_IJS1O_SN_EEES1U_EEEENS4_39AutoVectorizingCopyWithAssumedAlignmentILi128EEENS4_14SM90_TMA_STOREES2V_S2X_S2X_EEEvvEEEEvNT_6ParamsE)
        .other          _ZN7cutlass13device_kernelINS_4gemm6kernel13GemmUniversalIN4cute5tupleIJiiiiEEENS1_10collective13CollectiveMmaINS1_46MainloopSm100TmaUmmaWarpSpecializedBlockScaledILi7ELi2ELi2ENS5_IJNS4_1CILi4EEESB_NSA_ILi1EEEEEEEENS5_IJNSA_ILi256EEENSA_ILi128EEESG_EEENS5_IJNS_12float_e5m2_tENS_13float_ue8m0_tEEEENS5_IJNS5_IJlSC_lEEENS4_6LayoutINS5_IJNS5_IJNS5_IJNSA_ILi32EEESB_EEEiEEESP_NS5_IJSC_iEEEEEENS5_IJNS5_IJNS5_IJNSA_ILi16EEESB_EEEiEEENS5_IJNS5_IJNSA_ILi0EEESC_EEENSA_ILi512EEEEEENS5_IJSV_iEEEEEEEEEEESK_S12_NS4_8TiledMMAINS4_8MMA_AtomIJNS4_27SM100_MMA_MXF8F6F4_2x1SM_SSISI_SI_fSJ_Li256ELi128ELNS4_4UMMA5MajorE0ELS17_0ELNS16_7ScaleInE0ELS18_0EEEEEENSM_INS5_IJSC_SC_SC_EEENS5_IJSV_SV_SV_EEEEENS5_IJNS4_10UnderscoreES1E_S1E_EEEEENS5_IJNS4_28SM100_TMA_2SM_LOAD_MULTICASTES1H_EEENS5_IJNS4_14ComposedLayoutINS4_7SwizzleILi3ELi4ELi3EEENS4_18smem_ptr_flag_bitsILi8EEENSM_INS5_IJNSA_ILi8EEESG_EEENS5_IJSG_SC_EEEEEEENSM_INS5_IJNS5_IJNS5_IJSO_SC_EEENS5_IJSN_SC_EEEEEESC_NS5_IJSB_SC_EEEEEENS5_IJNS5_IJNS5_IJST_SX_EEESW_EEESV_NS5_IJSC_SX_EEEEEEEEEEEvNS4_8identityES1I_S23_vS24_EENS_8epilogue10collective18CollectiveEpilogueINS26_23Sm100TmaWarpSpecializedILi4ELi2ELi32ELb1ELb0EEEJNS5_IJSG_SG_SG_EEENS5_IJNSM_ISG_SC_EENSM_ISN_SC_EEEEENS_10bfloat16_tESL_S2F_SL_NS26_6fusion15FusionCallbacksIS2A_NS2G_17LinearCombinationIS2F_fS2F_fLNS_15FloatRoundStyleE2EEES2B_S2E_JEEENS4_5SM1004TMEM4LOAD26SM100_TMEM_LOAD_32dp32b32xENS4_13SM90_TMA_LOADENS1J_INS1K_ILi2ELi4ELi3EEENS1M_ILi16EEENSM_INS5_IJS1O_SN_EEES1U_EEEENS4_39AutoVectorizingCopyWithAssumedAlignmentILi128EEENS4_14SM90_TMA_STOREES2V_S2X_S2X_EEEvvEEEEvNT_6ParamsE,@"STO_CUDA_ENTRY STV_DEFAULT"
_ZN7cutlass13device_kernelINS_4gemm6kernel13GemmUniversalIN4cute5tupleIJiiiiEEENS1_10collective13CollectiveMmaINS1_46MainloopSm100TmaUmmaWarpSpecializedBlockScaledILi7ELi2ELi2ENS5_IJNS4_1CILi4EEESB_NSA_ILi1EEEEEEEENS5_IJNSA_ILi256EEENSA_ILi128EEESG_EEENS5_IJNS_12float_e5m2_tENS_13float_ue8m0_tEEEENS5_IJNS5_IJlSC_lEEENS4_6LayoutINS5_IJNS5_IJNS5_IJNSA_ILi32EEESB_EEEiEEESP_NS5_IJSC_iEEEEEENS5_IJNS5_IJNS5_IJNSA_ILi16EEESB_EEEiEEENS5_IJNS5_IJNSA_ILi0EEESC_EEENSA_ILi512EEEEEENS5_IJSV_iEEEEEEEEEEESK_S12_NS4_8TiledMMAINS4_8MMA_AtomIJNS4_27SM100_MMA_MXF8F6F4_2x1SM_SSISI_SI_fSJ_Li256ELi128ELNS4_4UMMA5MajorE0ELS17_0ELNS16_7ScaleInE0ELS18_0EEEEEENSM_INS5_IJSC_SC_SC_EEENS5_IJSV_SV_SV_EEEEENS5_IJNS4_10UnderscoreES1E_S1E_EEEEENS5_IJNS4_28SM100_TMA_2SM_LOAD_MULTICASTES1H_EEENS5_IJNS4_14ComposedLayoutINS4_7SwizzleILi3ELi4ELi3EEENS4_18smem_ptr_flag_bitsILi8EEENSM_INS5_IJNSA_ILi8EEESG_EEENS5_IJSG_SC_EEEEEEENSM_INS5_IJNS5_IJNS5_IJSO_SC_EEENS5_IJSN_SC_EEEEEESC_NS5_IJSB_SC_EEEEEENS5_IJNS5_IJNS5_IJST_SX_EEESW_EEESV_NS5_IJSC_SX_EEEEEEEEEEEvNS4_8identityES1I_S23_vS24_EENS_8epilogue10collective18CollectiveEpilogueINS26_23Sm100TmaWarpSpecializedILi4ELi2ELi32ELb1ELb0EEEJNS5_IJSG_SG_SG_EEENS5_IJNSM_ISG_SC_EENSM_ISN_SC_EEEEENS_10bfloat16_tESL_S2F_SL_NS26_6fusion15FusionCallbacksIS2A_NS2G_17LinearCombinationIS2F_fS2F_fLNS_15FloatRoundStyleE2EEES2B_S2E_JEEENS4_5SM1004TMEM4LOAD26SM100_TMEM_LOAD_32dp32b32xENS4_13SM90_TMA_LOADENS1J_INS1K_ILi2ELi4ELi3EEENS1M_ILi16EEENSM_INS5_IJS1O_SN_EEES1U_EEEENS4_39AutoVectorizingCopyWithAssumedAlignmentILi128EEENS4_14SM90_TMA_STOREES2V_S2X_S2X_EEEvvEEEEvNT_6ParamsE:
[----:B------:R-:W1:Y:S01]  /*0000*/  LDC R1, c[0x0][0x37c] ;  /* 0x0000df00ff017b82 */ /* 0x000e620000000800 */
[----:B------:R-:W2:Y:S01]  /*0010*/  S2R R98, SR_TID.X ;  /* 0x0000000000627919 */ /* 0x000ea20000002100 */
[----:B------:R-:W3:Y:S06]  /*0020*/  LDCU.64 UR12, c[0x0][0xc90] ;  /* 0x00019200ff0c77ac */ /* 0x000eec0008000a00 */
[----:B------:R-:W4:Y:S01]  /*0030*/  S2UR UR4, SR_CgaCtaId ;  /* 0x00000000000479c3 */ /* 0x000f220000008800 */
[----:B------:R-:W-:Y:S02]  /*0040*/  PRMT R84, RZ, 0x7610, R84 ;  /* 0x00007610ff547816 */ /* 0x000fe40000000054 */
[----:B------:R-:W-:-:S02]  /*0050*/  ELECT P0, URZ, PT ;  /* 0x0000000000ff782f */ /* 0x000fc40003800000 */
[----:B---3--:R-:W-:-:S04]  /*0060*/  ISETP.NE.U32.AND P1, PT, RZ, UR12, PT ;  /* 0x0000000cff007c0c */ /* 0x008fc8000bf25070 */
[----:B------:R-:W-:Y:S01]  /*0070*/  ISETP.NE.AND.EX P2, PT, RZ, UR13, PT, P1 ;  /* 0x0000000dff007c0c */ /* 0x000fe2000bf45310 */
[----:B----4-:R-:W-:Y:S02]  /*0080*/  ULOP3.LUT UR61, UR4, 0x1, URZ, 0xc0, !UPT ;  /* 0x00000001043d7892 */ /* 0x010fe4000f8ec0ff */
[----:B------:R-:W-:Y:S01]  /*0090*/  ULOP3.LUT UR60, UR4, 0x1, URZ, 0x3c, !UPT ;  /* 0x00000001043c7892 */ /* 0x000fe2000f8e3cff */
[----:B--2---:R-:W-:-:S05]  /*00a0*/  SHF.R.U32.HI R85, RZ, 0x5, R98 ;  /* 0x00000005ff557819 */ /* 0x004fca0000011662 */
[----:B------:R-:W2:Y:S02]  /*00b0*/  SHFL.IDX PT, R0, R85, RZ, 0x1f ;  /* 0x00001fff55007589 */ /* 0x000ea400000e0000 */
[----:B--2---:R-:W-:Y:S02]  /*00c0*/  R2UR UR27, R0 ;  /* 0x00000000001b72ca */ /* 0x004fe400000e0000 */
[----:B-1----:R-:W-:-:S13]  /*00d0*/  @P2 BRA `(.L_x_0) ;  /* 0x0000000000302947 */ /* 0x002fda0003800000 */
[----:B------:R-:W1:Y:S02]  /*00e0*/  LDCU.64 UR4, c[0x0][0xc88] ;  /* 0x00019100ff0477ac */ /* 0x000e640008000a00 */
[----:B-1----:R-:W-:-:S04]  /*00f0*/  UISETP.NE.U32.AND UP0, UPT, UR4, URZ, UPT ;  /* 0x000000ff0400728c */ /* 0x002fc8000bf05070 */
[----:B------:R-:W-:-:S09]  /*0100*/  UISETP.NE.AND.EX UP0, UPT, UR5, URZ, UPT, UP0 ;  /* 0x000000ff0500728c */ /* 0x000fd2000bf05300 */
[----:B------:R-:W-:Y:S05]  /*0110*/  BRA.U !UP0, `(.L_x_1) ;  /* 0x0000000108147547 */ /* 0x000fea000b800000 */
[----:B------:R-:W1:Y:S01]  /*0120*/  LDC.64 R2, c[0x0][0xc88] ;  /* 0x00032200ff027b82 */ /* 0x000e620000000a00 */
[----:B------:R-:W1:Y:S02]  /*0130*/  LDCU.64 UR4, c[0x0][0x358] ;  /* 0x00006b00ff0477ac */ /* 0x000e640008000a00 */
[----:B-1----:R1:W5:Y:S01]  /*0140*/  LDG.E R41, desc[UR4][R2.64] ;  /* 0x0000000402297981 */ /* 0x002362000c1e1900 */
[----:B------:R-:W-:Y:S01]  /*0150*/  HFMA2 R84, -RZ, RZ, 0, 5.9604644775390625e-08 ;  /* 0x00000001ff547431 */ /* 0x000fe200000001ff */
[----:B------:R-:W-:Y:S05]  /*0160*/  BRA `(.L_x_0) ;  /* 0x00000000000c7947 */ /* 0x000fea0003800000 */
.L_x_1:
[----:B------:R-:W1:Y:S01]  /*0170*/  LDCU UR4, c[0x0][0xc80] ;  /* 0x00019000ff0477ac */ /* 0x000e620008000800 */
[----:B------:R-:W-:Y:S01]  /*0180*/  HFMA2 R84, -RZ, RZ, 0, 5.9604644775390625e-08 ;  /* 0x00000001ff547431 */ /* 0x000fe200000001ff */
[----:B-1----:R-:W-:-:S07]  /*0190*/  MOV R41, UR4 ;  /* 0x0000000400297c02 */ /* 0x002fce0008000f00 */
.L_x_0:
[----:B------:R-:W2:Y:S02]  /*01a0*/  LDCU.64 UR4, c[0x0][0xcb0] ;  /* 0x00019600ff0477ac */ /* 0x000ea40008000a00 */
[----:B--2---:R-:W-:-:S04]  /*01b0*/  UISETP.NE.U32.AND UP0, UPT, UR4, URZ, UPT ;  /* 0x000000ff0400728c */ /* 0x004fc8000bf05070 */
[----:B------:R-:W-:-:S09]  /*01c0*/  UISETP.NE.AND.EX UP0, UPT, UR5, URZ, UPT, UP0 ;  /* 0x000000ff0500728c */ /* 0x000fd2000bf05300 */
[----:B------:R-:W-:Y:S05]  /*01d0*/  BRA.U UP0, `(.L_x_2) ;  /* 0x0000000100287547 */ /* 0x000fea000b800000 */
[----:B------:R-:W2:Y:S02]  /*01e0*/  LDCU.64 UR4, c[0x0][0xca8] ;  /* 0x00019500ff0477ac */ /* 0x000ea40008000a00 */
[----:B--2---:R-:W-:-:S04]  /*01f0*/  UISETP.NE.U32.AND UP0, UPT, UR4, URZ, UPT ;  /* 0x000000ff0400728c */ /* 0x004fc8000bf05070 */
[----:B------:R-:W-:-:S09]  /*0200*/  UISETP.NE.AND.EX UP0, UPT, UR5, URZ, UPT, UP0 ;  /* 0x000000ff0500728c */ /* 0x000fd2000bf05300 */
[----:B------:R-:W-:Y:S05]  /*0210*/  BRA.U !UP0, `(.L_x_3) ;  /* 0x0000000108107547 */ /* 0x000fea000b800000 */
[----:B------:R-:W2:Y:S01]  /*0220*/  LDC.64 R38, c[0x0][0xca8] ;  /* 0x00032a00ff267b82 */ /* 0x000ea20000000a00 */
[----:B------:R-:W2:Y:S02]  /*0230*/  LDCU.64 UR4, c[0x0][0x358] ;  /* 0x00006b00ff0477ac */ /* 0x000ea40008000a00 */
[----:B--2---:R2:W5:Y:S01]  /*0240*/  LDG.E R38, desc[UR4][R38.64] ;  /* 0x0000000426267981 */ /* 0x004562000c1e1900 */
[----:B------:R-:W-:Y:S05]  /*0250*/  BRA `(.L_x_2) ;  /* 0x0000000000087947 */ /* 0x000fea0003800000 */
.L_x_3:
[----:B------:R-:W2:Y:S02]  /*0260*/  LDCU UR4, c[0x0][0xca0] ;  /* 0x00019400ff0477ac */ /* 0x000ea40008000800 */
[----:B--2---:R-:W-:Y:S02]  /*0270*/  MOV R38, UR4 ;  /* 0x0000000400267c02 */ /* 0x004fe40008000f00 */
.L_x_2:
[----:B------:R-:W-:Y:S01]  /*0280*/  IMAD.U32 R0, RZ, RZ, UR27 ;  /* 0x0000001bff007e24 */ /* 0x000fe2000f8e00ff */
[----:B------:R-:W-:Y:S04]  /*0290*/  BSSY.RECONVERGENT B0, `(.L_x_4) ;  /* 0x0000012000007945 */ /* 0x000fe80003800200 */
[C---:B------:R-:W-:Y:S02]  /*02a0*/  ISETP.NE.OR P3, PT, R0.reuse, 0x1, !P0 ;  /* 0x000000010000780c */ /* 0x040fe40004765670 */
[----:B------:R-:W-:-:S11]  /*02b0*/  ISETP.NE.OR P2, PT, R0, 0x3, !P0 ;  /* 0x000000030000780c */ /* 0x000fd60004745670 */
[----:B------:R-:W-:Y:S05]  /*02c0*/  @P3 BRA `(.L_x_5) ;  /* 0x0000000000383947 */ /* 0x000fea0003800000 */
[----:B------:R-:W3:Y:S02]  /*02d0*/  LDCU.64 UR4, c[0x0][0x348] ;  /* 0x00006900ff0477ac */ /* 0x000ee40008000a00 */
[----:B---3--:R-:W-:Y:S02]  /*02e0*/  UIADD3 UR10, UP3, UPT, UR4, 0x80, URZ ;  /* 0x00000080040a7890 */ /* 0x008fe4000ff7e0ff */
[----:B------:R-:W-:Y:S02]  /*02f0*/  UIADD3 UR8, UP2, UPT, UR4, 0x180, URZ ;  /* 0x0000018004087890 */ /* 0x000fe4000ff5e0ff */
[----:B------:R-:W-:Y:S02]  /*0300*/  UIADD3 UR6, UP1, UPT, UR4, 0x280, URZ ;  /* 0x0000028004067890 */ /* 0x000fe4000ff3e0ff */
[----:B------:R-:W-:Y:S02]  /*0310*/  UIADD3 UR4, UP0, UPT, UR4, 0x380, URZ ;  /* 0x0000038004047890 */ /* 0x000fe4000ff1e0ff */
[----:B------:R-:W-:-:S02]  /*0320*/  UIADD3.X UR11, UPT, UPT, URZ, UR5, URZ, UP3, !UPT ;  /* 0x00000005ff0b7290 */ /* 0x000fc40009ffe4ff */
[----:B------:R-:W-:Y:S02]  /*0330*/  UIADD3.X UR9, UPT, UPT, URZ, UR5, URZ, UP2, !UPT ;  /* 0x00000005ff097290 */ /* 0x000fe400097fe4ff */
[----:B------:R-:W-:Y:S02]  /*0340*/  UIADD3.X UR7, UPT, UPT, URZ, UR5, URZ, UP1, !UPT ;  /* 0x00000005ff077290 */ /* 0x000fe40008ffe4ff */
[----:B------:R-:W-:-:S03]  /*0350*/  UIADD3.X UR5, UPT, UPT, URZ, UR5, URZ, UP0, !UPT ;  /* 0x00000005ff057290 */ /* 0x000fc600087fe4ff */
[----:B------:R3:W-:Y:S02]  /*0360*/  UTMACCTL.PF [UR10] ;  /* 0x000000000a0079b9 */ /* 0x0007e40008040000 */
[----:B------:R3:W-:Y:S02]  /*0370*/  UTMACCTL.PF [UR8] ;  /* 0x00000000080079b9 */ /* 0x0007e40008040000 */
[----:B------:R3:W-:Y:S02]  /*0380*/  UTMACCTL.PF [UR6] ;  /* 0x00000000060079b9 */ /* 0x0007e40008040000 */
[----:B------:R3:W-:Y:S02]  /*0390*/  UTMACCTL.PF [UR4] ;  /* 0x00000000040079b9 */ /* 0x0007e40008040000 */
[----:B---3--:R-:W-:Y:S01]  /*03a0*/  NOP ;  /* 0x0000000000007918 */ /* 0x008fe20000000000 */
.L_x_5:
[----:B------:R-:W-:Y:S05]  /*03b0*/  BSYNC.RECONVERGENT B0 ;  /* 0x0000000000007941 */ /* 0x000fea0003800200 */
.L_x_4:
[----:B------:R-:W-:Y:S04]  /*03c0*/  BSSY.RECONVERGENT B0, `(.L_x_6) ;  /* 0x000000a000007945 */ /* 0x000fe80003800200 */
[----:B------:R-:W-:Y:S05]  /*03d0*/  @P2 BRA `(.L_x_7) ;  /* 0x0000000000202947 */ /* 0x000fea0003800000 */
[----:B------:R-:W3:Y:S02]  /*03e0*/  LDCU.64 UR4, c[0x0][0x348] ;  /* 0x00006900ff0477ac */ /* 0x000ee40008000a00 */
[----:B---3--:R-:W-:Y:S02]  /*03f0*/  UIADD3 UR6, UP1, UPT, UR4, 0x980, URZ ;  /* 0x0000098004067890 */ /* 0x008fe4000ff3e0ff */
[----:B------:R-:W-:Y:S02]  /*0400*/  UIADD3 UR4, UP0, UPT, UR4, 0xa80, URZ ;  /* 0x00000a8004047890 */ /* 0x000fe4000ff1e0ff */
[----:B------:R-:W-:Y:S02]  /*0410*/  UIADD3.X UR7, UPT, UPT, URZ, UR5, URZ, UP1, !UPT ;  /* 0x00000005ff077290 */ /* 0x000fe40008ffe4ff */
[----:B------:R-:W-:-:S07]  /*0420*/  UIADD3.X UR5, UPT, UPT, URZ, UR5, URZ, UP0, !UPT ;  /* 0x00000005ff057290 */ /* 0x000fce00087fe4ff */
[----:B------:R3:W-:Y:S02]  /*0430*/  UTMACCTL.PF [UR6] ;  /* 0x00000000060079b9 */ /* 0x0007e40008040000 */
[----:B------:R3:W-:Y:S02]  /*0440*/  UTMACCTL.PF [UR4] ;  /* 0x00000000040079b9 */ /* 0x0007e40008040000 */
[----:B---3--:R-:W-:Y:S01]  /*0450*/  NOP ;  /* 0x0000000000007918 */ /* 0x008fe20000000000 */
.L_x_7:
[----:B------:R-:W-:Y:S05]  /*0460*/  BSYNC.RECONVERGENT B0 ;  /* 0x0000000000007941 */ /* 0x000fea0003800200 */
.L_x_6:
[----:B------:R-:W3:Y:S01]  /*0470*/  LDCU.64 UR4, c[0x0][0xc88] ;  /* 0x00019100ff0477ac */ /* 0x000ee20008000a00 */
[----:B------:R-:W-:Y:S01]  /*0480*/  ISETP.NE.AND.EX P1, PT, RZ, UR13, PT, P1 ;  /* 0x0000000dff007c0c */ /* 0x000fe2000bf25310 */
[----:B------:R-:W-:Y:S01]  /*0490*/  UPLOP3.LUT UP3, UPT, UPT, UPT, UPT, 0x80, 0x8 ;  /* 0x000000000008789c */ /* 0x000fe20003f6f070 */
[----:B---3--:R-:W-:-:S04]  /*04a0*/  ISETP.NE.U32.AND P2, PT, RZ, UR4, PT ;  /* 0x00000004ff007c0c */ /* 0x008fc8000bf45070 */
[----:B------:R-:W-:-:S13]  /*04b0*/  ISETP.NE.AND.EX P2, PT, RZ, UR5, PT, P2 ;  /* 0x00000005ff007c0c */ /* 0x000fda000bf45320 */
[----:B------:R-:W-:Y:S05]  /*04c0*/  @P2 BRA P1, `(.L_x_8) ;  /* 0x0000000000282947 */ /* 0x000fea0000800000 */
[----:B------:R-:W-:Y:S01]  /*04d0*/  UISETP.NE.U32.AND UP0, UPT, UR12, URZ, UPT ;  /* 0x000000ff0c00728c */ /* 0x000fe2000bf05070 */
[----:B-----5:R-:W-:Y:S01]  /*04e0*/  FSETP.NEU.AND P1, PT, R41, RZ, PT ;  /* 0x000000ff2900720b */ /* 0x020fe20003f2d000 */
[----:B------:R-:W-:Y:S02]  /*04f0*/  UISETP.NE.U32.AND UP2, UPT, UR4, URZ, UPT ;  /* 0x000000ff0400728c */ /* 0x000fe4000bf45070 */
[----:B------:R-:W-:Y:S02]  /*0500*/  UISETP.NE.AND.EX UP1, UPT, UR13, URZ, UPT, UP0 ;  /* 0x000000ff0d00728c */ /* 0x000fe4000bf25300 */
[----:B------:R-:W-:-:S04]  /*0510*/  UISETP.NE.AND.EX UP0, UPT, UR5, URZ, UPT, UP2 ;  /* 0x000000ff0500728c */ /* 0x000fc8000bf05320 */
[----:B------:R-:W-:-:S04]  /*0520*/  USEL UR4, URZ, 0xffffffff, UP0 ;  /* 0xffffffffff047887 */ /* 0x000fc80008000000 */
[----:B------:R-:W-:Y:S01]  /*0530*/  VOTEU.ANY UP0, P1 ;  /* 0x0000000000ff7886 */ /* 0x000fe20000800100 */
[----:B------:R-:W-:-:S04]  /*0540*/  @!UP1 USEL UR4, URZ, 0xffffffff, UP0 ;  /* 0xffffffffff049887 */ /* 0x000fc80008000000 */
[----:B------:R-:W-:-:S04]  /*0550*/  ULOP3.LUT UR4, UR4, 0x1, URZ, 0xc0, !UPT ;  /* 0x0000000104047892 */ /* 0x000fc8000f8ec0ff */
[----:B------:R-:W-:-:S11]  /*0560*/  UISETP.NE.U32.AND UP3, UPT, UR4, 0x1, UPT ;  /* 0x000000010400788c */ /* 0x000fd6000bf65070 */
.L_x_8:
[----:B------:R-:W3:Y:S01]  /*0570*/  SHFL.IDX PT, R0, R85, RZ, 0x1f ;  /* 0x00001fff55007589 */ /* 0x000ee200000e0000 */
[----:B------:R-:W-:-:S04]  /*0580*/  UISETP.NE.AND UP0, UPT, UR27, 0x2, UPT ;  /* 0x000000021b00788c */ /* 0x000fc8000bf05270 */
[----:B------:R-:W-:Y:S02]  /*0590*/  UISETP.EQ.AND UP1, UPT, UR61, URZ, !UP0 ;  /* 0x000000ff3d00728c */ /* 0x000fe4000c722270 */
[----:B------:R-:W-:-:S04]  /*05a0*/  USEL UR52, URZ, 0x1, UP0 ;  /* 0x00000001ff347887 */ /* 0x000fc80008000000 */
[----:B------:R-:W-:Y:S02]  /*05b0*/  PLOP3.LUT P4, PT, P0, PT, UP1, 0x80, 0x8 ;  /* 0x000000000008781c */ /* 0x000fe4000078f018 */
[----:B---3--:R-:W-:-:S13]  /*05c0*/  ISETP.NE.AND P1, PT, R0, RZ, PT ;  /* 0x000000ff0000720c */ /* 0x008fda0003f25270 */
[----:B------:R-:W-:Y:S05]  /*05d0*/  @P1 BRA `(.L_x_9) ;  /* 0x0000000000701947 */ /* 0x000fea0003800000 */
[----:B------:R-:W3:Y:S01]  /*05e0*/  S2UR UR5, SR_CgaCtaId ;  /* 0x00000000000579c3 */ /* 0x000ee20000008800 */
[----:B------:R-:W-:Y:S01]  /*05f0*/  UMOV UR4, 0x400 ;  /* 0x0000040000047882 */ /* 0x000fe20000000000 */
[----:B------:R-:W-:Y:S01]  /*0600*/  UMOV UR8, 0x1 ;  /* 0x0000000100087882 */ /* 0x000fe20000000000 */
[----:B------:R-:W-:Y:S01]  /*0610*/  UMOV UR6, 0x5 ;  /* 0x0000000500067882 */ /* 0x000fe20000000000 */
[----:B------:R-:W-:-:S04]  /*0620*/  UIADD3 UR8, UPT, UPT, -UR8, 0x100000, URZ ;  /* 0x0010000008087890 */ /* 0x000fc8000fffe1ff */
[----:B------:R-:W-:Y:S02]  /*0630*/  USHF.L.U32 UR9, UR8, 0xb, URZ ;  /* 0x0000000b08097899 */ /* 0x000fe400080006ff */
[----:B------:R-:W-:Y:S02]  /*0640*/  USHF.L.U32 UR8, UR8, 0x1, URZ ;  /* 0x0000000108087899 */ /* 0x000fe400080006ff */
[----:B------:R-:W-:-:S04]  /*0650*/  UIADD3 UR6, UPT, UPT, -UR6, 0x100000, URZ ;  /* 0x0010000006067890 */ /* 0x000fc8000fffe1ff */
[----:B------:R-:W-:Y:S02]  /*0660*/  USHF.L.U32 UR7, UR6, 0xb, URZ ;  /* 0x0000000b06077899 */ /* 0x000fe400080006ff */
[----:B------:R-:W-:Y:S01]  /*0670*/  USHF.L.U32 UR6, UR6, 0x1, URZ ;  /* 0x0000000106067899 */ /* 0x000fe200080006ff */
[----:B------:R-:W-:Y:S01]  /*0680*/  ELECT P1, URZ, PT ;  /* 0x0000000000ff782f */ /* 0x000fe20003820000 */
[----:B---3--:R-:W-:Y:S01]  /*0690*/  ULEA UR4, UR5, UR4, 0x18 ;  /* 0x0000000405047291 */ /* 0x008fe2000f8ec0ff */
[----:B------:R-:W3:Y:S11]  /*06a0*/  FENCE.VIEW.ASYNC.S ;  /* 0x00000000000073c6 */ /* 0x000ef60000000000 */
[----:B---3--:R3:W4:Y:S01]  /*06b0*/  SYNCS.EXCH.64 URZ, [UR4], UR8 ;  /* 0x0000000804ff75b2 */ /* 0x0087220008000100 */
[----:B------:R3:W1:Y:S01]  /*06c0*/  SYNCS.EXCH.64 URZ, [UR4+0x38], UR6 ;  /* 0x0000380604ff75b2 */ /* 0x0006620008000100 */
        /* <DEDUP_REMOVED lines=11> */
[----:B------:R3:W1:Y:S02]  /*0780*/  SYNCS.EXCH.64 URZ, [UR4+0x68], UR6 ;  /* 0x0000680604ff75b2 */ /* 0x0006640008000100 */
[----:B---3--:R-:W-:Y:S01]  /*0790*/  NOP ;  /* 0x0000000000007918 */ /* 0x008fe20000000000 */
.L_x_9:
[----:B------:R-:W3:Y:S01]  /*07a0*/  SHFL.IDX PT, R0, R85, RZ, 0x1f ;  /* 0x00001fff55007589 */ /* 0x000ee200000e0000 */
[----:B------:R-:W-:Y:S01]  /*07b0*/  NOP ;  /* 0x0000000000007918 */ /* 0x000fe20000000000 */
[----:B---3--:R-:W-:-:S13]  /*07c0*/  ISETP.NE.AND P1, PT, R0, 0x1, PT ;  /* 0x000000010000780c */ /* 0x008fda0003f25270 */
        /* <DEDUP_REMOVED lines=14> */
[----:B---3--:R3:W1:Y:S01]  /*08b0*/  SYNCS.EXCH.64 URZ, [UR4+0x70], UR8 ;  /* 0x0000700804ff75b2 */ /* 0x0086620008000100 */
[----:B------:R3:W1:Y:S01]  /*08c0*/  SYNCS.EXCH.64 URZ, [UR4+0x90], UR6 ;  /* 0x0000900604ff75b2 */ /* 0x0006620008000100 */
[----:B------:R3:W1:Y:S01]  /*08d0*/  SYNCS.EXCH.64 URZ, [UR4+0x78], UR8 ;  /* 0x0000780804ff75b2 */ /* 0x0006620008000100 */
[----:B------:R3:W1:Y:S01]  /*08e0*/  SYNCS.EXCH.64 URZ, [UR4+0x98], UR6 ;  /* 0x0000980604ff75b2 */ /* 0x0006620008000100 */
[----:B------:R3:W1:Y:S01]  /*08f0*/  SYNCS.EXCH.64 URZ, [UR4+0x80], UR8 ;  /* 0x0000800804ff75b2 */ /* 0x0006620008000100 */
[----:B------:R3:W1:Y:S01]  /*0900*/  SYNCS.EXCH.64 URZ, [UR4+0xa0], UR6 ;  /* 0x0000a00604ff75b2 */ /* 0x0006620008000100 */
[----:B------:R3:W1:Y:S01]  /*0910*/  SYNCS.EXCH.64 URZ, [UR4+0x88], UR8 ;  /* 0x0000880804ff75b2 */ /* 0x0006620008000100 */
[----:B------:R3:W1:Y:S01]  /*0920*/  SYNCS.EXCH.64 URZ, [UR4+0xa8], UR6 ;  /* 0x0000a80604ff75b2 */ /* 0x0006620008000100 */
[----:B------:R-:W-:Y:S01]  /*0930*/  NOP ;  /* 0x0000000000007918 */ /* 0x000fe20000000000 */
.L_x_10:
[----:B------:R-:W2:Y:S01]  /*0940*/  SHFL.IDX PT, R0, R85, RZ, 0x1f ;  /* 0x00001fff55007589 */ /* 0x000ea200000e0000 */
[----:B------:R-:W-:Y:S01]  /*0950*/  NOP ;  /* 0x0000000000007918 */ /* 0x000fe20000000000 */
[----:B--2---:R-:W-:-:S13]  /*0960*/  ISETP.NE.AND P1, PT, R0, 0x3, PT ;  /* 0x000000030000780c */ /* 0x004fda0003f25270 */
[----:B------:R-:W-:Y:S05]  /*0970*/  @P1 BRA `(.L_x_11) ;  /* 0x0000000000301947 */ /* 0x000fea0003800000 */
[----:B---3--:R-:W2:Y:S01]  /*0980*/  S2UR UR6, SR_CgaCtaId ;  /* 0x00000000000679c3 */ /* 0x008ea20000008800 */
[----:B------:R-:W-:Y:S01]  /*0990*/  UMOV UR4, 0x400 ;  /* 0x0000040000047882 */ /* 0x000fe20000000000 */
[----:B------:R-:W-:Y:S01]  /*09a0*/  UMOV UR5, 0x20 ;  /* 0x0000002000057882 */ /* 0x000fe20000000000 */
[----:B------:R-:W-:Y:S01]  /*09b0*/  ELECT P1, URZ, PT ;  /* 0x0000000000ff782f */ /* 0x000fe20003820000 */
[----:B--2---:R-:W-:Y:S02]  /*09c0*/  ULEA UR6, UR6, UR4, 0x18 ;  /* 0x0000000406067291 */ /* 0x004fe4000f8ec0ff */
[----:B------:R-:W-:-:S04]  /*09d0*/  UIADD3 UR4, UPT, UPT, -UR5, 0x100000, URZ ;  /* 0x0010000005047890 */ /* 0x000fc8000fffe1ff */
[----:B------:R-:W-:Y:S02]  /*09e0*/  USHF.L.U32 UR5, UR4, 0xb, URZ ;  /* 0x0000000b04057899 */ /* 0x000fe400080006ff */
[----:B------:R-:W-:Y:S01]  /*09f0*/  USHF.L.U32 UR4, UR4, 0x1, URZ ;  /* 0x0000000104047899 */ /* 0x000fe200080006ff */
[----:B------:R-:W2:Y:S11]  /*0a00*/  FENCE.VIEW.ASYNC.S ;  /* 0x00000000000073c6 */ /* 0x000eb60000000000 */
[----:B--2---:R2:W3:Y:S01]  /*0a10*/  SYNCS.EXCH.64 URZ, [UR6+0xb0], UR4 ;  /* 0x0000b00406ff75b2 */ /* 0x0044e20008000100 */
[----:B------:R2:W1:Y:S01]  /*0a20*/  SYNCS.EXCH.64 URZ, [UR6+0xb8], UR4 ;  /* 0x0000b80406ff75b2 */ /* 0x0004620008000100 */
[----:B------:R-:W-:Y:S01]  /*0a30*/  NOP ;  /* 0x0000000000007918 */ /* 0x000fe20000000000 */
.L_x_11:
[----:B------:R-:W4:Y:S01]  /*0a40*/  SHFL.IDX PT, R0, R85, RZ, 0x1f ;  /* 0x00001fff55007589 */ /* 0x000f2200000e0000 */
[----:B------:R-:W-:Y:S01]  /*0a50*/  NOP ;  /* 0x0000000000007918 */ /* 0x000fe20000000000 */
[----:B----4-:R-:W-:-:S13]  /*0a60*/  ISETP.NE.AND P1, PT, R0, 0x4, PT ;  /* 0x000000040000780c */ /* 0x010fda0003f25270 */
[----:B------:R-:W-:Y:S05]  /*0a70*/  @P1 BRA `(.L_x_12) ;  /* 0x00000000004c1947 */ /* 0x000fea0003800000 */
[----:B--2---:R-:W2:Y:S01]  /*0a80*/  S2UR UR5, SR_CgaCtaId ;  /* 0x00000000000579c3 */ /* 0x004ea20000008800 */
[----:B---3--:R-:W-:Y:S01]  /*0a90*/  UMOV UR4, 0xe20 ;  /* 0x00000e2000047882 */ /* 0x008fe20000000000 */
[----:B------:R-:W-:Y:S01]  /*0aa0*/  UMOV UR6, 0x400 ;  /* 0x0000040000067882 */ /* 0x000fe20000000000 */
[----:B------:R-:W-:Y:S01]  /*0ab0*/  USEL UR4, UR4, 0xc20, UP3 ;  /* 0x00000c2004047887 */ /* 0x000fe20009800000 */
[----:B------:R-:W-:Y:S01]  /*0ac0*/  UMOV UR8, 0x1 ;  /* 0x0000000100087882 */ /* 0x000fe20000000000 */
[----:B------:R-:W-:Y:S01]  /*0ad0*/  ELECT P1, URZ, PT ;  /* 0x0000000000ff782f */ /* 0x000fe20003820000 */
[----:B------:R-:W-:-:S04]  /*0ae0*/  UIADD3 UR8, UPT, UPT, -UR8, 0x100000, URZ ;  /* 0x0010000008087890 */ /* 0x000fc8000fffe1ff */
[----:B------:R-:W-:Y:S02]  /*0af0*/  USHF.L.U32 UR9, UR8, 0xb, URZ ;  /* 0x0000000b08097899 */ /* 0x000fe400080006ff */
[----:B------:R-:W-:Y:S02]  /*0b00*/  USHF.L.U32 UR8, UR8, 0x1, URZ ;  /* 0x0000000108087899 */ /* 0x000fe400080006ff */
[----:B--2---:R-:W-:Y:S02]  /*0b10*/  ULEA UR6, UR5, UR6, 0x18 ;  /* 0x0000000605067291 */ /* 0x004fe4000f8ec0ff */
[----:B------:R-:W-:-:S04]  /*0b20*/  UIADD3 UR4, UPT, UPT, -UR4, 0x100000, URZ ;  /* 0x0010000004047890 */ /* 0x000fc8000fffe1ff */
[----:B------:R-:W-:Y:S02]  /*0b30*/  USHF.L.U32 UR5, UR4, 0xb, URZ ;  /* 0x0000000b04057899 */ /* 0x000fe400080006ff */
[----:B------:R-:W-:Y:S01]  /*0b40*/  USHF.L.U32 UR4, UR4, 0x1, URZ ;  /* 0x0000000104047899 */ /* 0x000fe200080006ff */
[----:B------:R-:W2:Y:S03]  /*0b50*/  FENCE.VIEW.ASYNC.S ;  /* 0x00000000000073c6 */ /* 0x000ea60000000000 */
[----:B--2---:R4:W2:Y:S08]  /*0b60*/  SYNCS.EXCH.64 URZ, [UR6+0xc0], UR8 ;  /* 0x0000c00806ff75b2 */ /* 0x0048b00008000100 */
[----:B------:R4:W3:Y:S01]  /*0b70*/  SYNCS.EXCH.64 URZ, [UR6+0xd0], UR4 ;  /* 0x0000d00406ff75b2 */ /* 0x0008e20008000100 */
[----:B------:R4:W1:Y:S01]  /*0b80*/  SYNCS.EXCH.64 URZ, [UR6+0xc8], UR8 ;  /* 0x0000c80806ff75b2 */ /* 0x0008620008000100 */
[----:B------:R4:W1:Y:S02]  /*0b90*/  SYNCS.EXCH.64 URZ, [UR6+0xd8], UR4 ;  /* 0x0000d80406ff75b2 */ /* 0x0008640008000100 */
[----:B----4-:R-:W-:Y:S01]  /*0ba0*/  NOP ;  /* 0x0000000000007918 */ /* 0x010fe20000000000 */
.L_x_12:
[----:B------:R-:W4:Y:S01]  /*0bb0*/  SHFL.IDX PT, R0, R85, RZ, 0x1f ;  /* 0x00001fff55007589 */ /* 0x000f2200000e0000 */
[----:B------:R-:W-:Y:S01]  /*0bc0*/  NOP ;  /* 0x0000000000007918 */ /* 0x000fe20000000000 */
[----:B----4-:R-:W-:-:S13]  /*0bd0*/  ISETP.NE.AND P1, PT, R0, 0x5, PT ;  /* 0x000000050000780c */ /* 0x010fda0003f25270 */
[----:B------:R-:W-:Y:S05]  /*0be0*/  @P1 BRA `(.L_x_13) ;  /* 0x0000000000481947 */ /* 0x000fea0003800000 */
[----:B--2---:R-:W2:Y:S01]  /*0bf0*/  S2UR UR5, SR_CgaCtaId ;  /* 0x00000000000579c3 */ /* 0x004ea20000008800 */
[----:B---3--:R-:W-:Y:S01]  /*0c00*/  UMOV UR4, 0x400 ;  /* 0x0000040000047882 */ /* 0x008fe20000000000 */
        /* <DEDUP_REMOVED lines=9> */
[----:B--2---:R-:W-:Y:S01]  /*0ca0*/  ULEA UR4, UR5, UR4, 0x18 ;  /* 0x0000000405047291 */ /* 0x004fe2000f8ec0ff */
[----:B------:R-:W2:Y:S11]  /*0cb0*/  FENCE.VIEW.ASYNC.S ;  /* 0x00000000000073c6 */ /* 0x000eb60000000000 */
[----:B--2---:R4:W2:Y:S01]  /*0cc0*/  SYNCS.EXCH.64 URZ, [UR4+0xe0], UR6 ;  /* 0x0000e00604ff75b2 */ /* 0x0048a20008000100 */
[----:B------:R4:W3:Y:S01]  /*0cd0*/  SYNCS.EXCH.64 URZ, [UR4+0xf0], UR8 ;  /* 0x0000f00804ff75b2 */ /* 0x0008e20008000100 */
[----:B------:R4:W1:Y:S01]  /*0ce0*/  SYNCS.EXCH.64 URZ, [UR4+0xe8], UR6 ;  /* 0x0000e80604ff75b2 */ /* 0x0008620008000100 */
[----:B------:R4:W1:Y:S02]  /*0cf0*/  SYNCS.EXCH.64 URZ, [UR4+0xf8], UR8 ;  /* 0x0000f80804ff75b2 */ /* 0x0008640008000100 */
[----:B----4-:R-:W-:Y:S01]  /*0d00*/  NOP ;  /* 0x0000000000007918 */ /* 0x010fe20000000000 */
.L_x_13:
[----:B------:R-:W4:Y:S01]  /*0d10*/  SHFL.IDX PT, R0, R85, RZ, 0x1f ;  /* 0x00001fff55007589 */ /* 0x000f2200000e0000 */
[----:B------:R-:W-:Y:S01]  /*0d20*/  ISETP.NE.OR P0, PT, RZ, UR27, !P0 ;  /* 0x0000001bff007c0c */ /* 0x000fe2000c705670 */
[----:B------:R-:W-:Y:S01]  /*0d30*/  NOP ;  /* 0x0000000000007918 */ /* 0x000fe20000000000 */
[----:B----4-:R-:W-:-:S13]  /*0d40*/  ISETP.NE.AND P1, PT, R0, 0x3, PT ;  /* 0x000000030000780c */ /* 0x010fda0003f25270 */
[----:B------:R-:W-:Y:S05]  /*0d50*/  @P1 BRA `(.L_x_14) ;  /* 0x0000000000381947 */ /* 0x000fea0003800000 */
[----:B--2---:R-:W2:Y:S01]  /*0d60*/  S2UR UR5, SR_CgaCtaId ;  /* 0x00000000000579c3 */ /* 0x004ea20000008800 */
[----:B---3--:R-:W-:Y:S01]  /*0d70*/  UMOV UR4, 0x400 ;  /* 0x0000040000047882 */ /* 0x008fe20000000000 */
[----:B------:R-:W-:Y:S01]  /*0d80*/  UMOV UR6, 0x20 ;  /* 0x0000002000067882 */ /* 0x000fe20000000000 */
[----:B------:R-:W-:Y:S01]  /*0d90*/  ELECT P1, URZ, PT ;  /* 0x0000000000ff782f */ /* 0x000fe20003820000 */
[----:B------:R-:W-:-:S04]  /*0da0*/  UIADD3 UR6, UPT, UPT, -UR6, 0x100000, URZ ;  /* 0x0010000006067890 */ /* 0x000fc8000fffe1ff */
[----:B------:R-:W-:Y:S02]  /*0db0*/  USHF.L.U32 UR7, UR6, 0xb, URZ ;  /* 0x0000000b06077899 */ /* 0x000fe400080006ff */
[----:B------:R-:W-:Y:S02]  /*0dc0*/  USHF.L.U32 UR6, UR6, 0x1, URZ ;  /* 0x0000000106067899 */ /* 0x000fe400080006ff */
[----:B--2---:R-:W-:Y:S01]  /*0dd0*/  ULEA UR4, UR5, UR4, 0x18 ;  /* 0x0000000405047291 */ /* 0x004fe2000f8ec0ff */
[----:B------:R-:W2:Y:S11]  /*0de0*/  FENCE.VIEW.ASYNC.S ;  /* 0x00000000000073c6 */ /* 0x000eb60000000000 */
[----:B--2---:R4:W2:Y:S01]  /*0df0*/  SYNCS.EXCH.64 URZ, [UR4+0x100], UR6 ;  /* 0x0001000604ff75b2 */ /* 0x0048a20008000100 */
[----:B------:R4:W3:Y:S01]  /*0e00*/  SYNCS.EXCH.64 URZ, [UR4+0x110], UR6 ;  /* 0x0001100604ff75b2 */ /* 0x0008e20008000100 */
[----:B------:R4:W1:Y:S01]  /*0e10*/  SYNCS.EXCH.64 URZ, [UR4+0x108], UR6 ;  /* 0x0001080604ff75b2 */ /* 0x0008620008000100 */
[----:B------:R4:W1:Y:S02]  /*0e20*/  SYNCS.EXCH.64 URZ, [UR4+0x118], UR6 ;  /* 0x0001180604ff75b2 */ /* 0x0008640008000100 */
[----:B----4-:R-:W-:Y:S01]  /*0e30*/  NOP ;  /* 0x0000000000007918 */ /* 0x010fe20000000000 */
.L_x_14:
[----:B---3--:R-:W3:Y:S01]  /*0e40*/  S2UR UR7, SR_CgaCtaId ;  /* 0x00000000000779c3 */ /* 0x008ee20000008800 */
[----:B------:R-:W-:Y:S01]  /*0e50*/  VOTEU.ALL UP0, P0 ;  /* 0x0000000000ff7886 */ /* 0x000fe20000000000 */
[----:B--2---:R-:W-:Y:S01]  /*0e60*/  UMOV UR4, 0x20 ;  /* 0x0000002000047882 */ /* 0x004fe20000000000 */
[----:B------:R-:W-:Y:S01]  /*0e70*/  NOP ;  /* 0x0000000000007918 */ /* 0x000fe20000000000 */
[----:B------:R-:W-:Y:S01]  /*0e80*/  LOP3.LUT R0, R98, 0x1f, RZ, 0xc0, !PT ;  /* 0x0000001f62007812 */ /* 0x000fe200078ec0ff */
[----:B------:R-:W-:Y:S01]  /*0e90*/  UISETP.NE.AND UP4, UPT, UR27, URZ, UPT ;  /* 0x000000ff1b00728c */ /* 0x000fe2000bf85270 */
[----:B------:R-:W-:Y:S01]  /*0ea0*/  @!UP0 UMOV UR6, 0x400 ;  /* 0x0000040000068882 */ /* 0x000fe20000000000 */
[----:B------:R-:W-:-:S04]  /*0eb0*/  @!UP0 UIADD3 UR4, UPT, UPT, -UR4, 0x100000, URZ ;  /* 0x0010000004048890 */ /* 0x000fc8000fffe1ff */
[----:B------:R-:W-:Y:S02]  /*0ec0*/  @!UP0 USHF.L.U32 UR5, UR4, 0xb, URZ ;  /* 0x0000000b04058899 */ /* 0x000fe400080006ff */
[----:B------:R-:W-:Y:S02]  /*0ed0*/  @!UP0 USHF.L.U32 UR4, UR4, 0x1, URZ ;  /* 0x0000000104048899 */ /* 0x000fe400080006ff */
[----:B---3--:R-:W-:Y:S01]  /*0ee0*/  @!UP0 ULEA UR6, UR7, UR6, 0x18 ;  /* 0x0000000607068291 */ /* 0x008fe2000f8ec0ff */
[----:B------:R-:W2:Y:S01]  /*0ef0*/  LDCU UR7, c[0x0][0x36c] ;  /* 0x00006d80ff0777ac */ /* 0x000ea20008000800 */
[----:B------:R-:W-:Y:S01]  /*0f00*/  VOTEU.ALL UP0, P0 ;  /* 0x0000000000ff7886 */ /* 0x000fe20000000000 */
[----:B------:R-:W3:Y:S09]  /*0f10*/  FENCE.VIEW.ASYNC.S ;  /* 0x00000000000073c6 */ /* 0x000ef20000000000 */
[----:B---3--:R3:W4:Y:S01]  /*0f20*/  @!UP0 SYNCS.EXCH.64 URZ, [UR6+0x120], UR4 ;  /* 0x0001200406ff85b2 */ /* 0x0087220008000100 */
[----:B--2---:R-:W-:-:S09]  /*0f30*/  UISETP.EQ.U32.AND UP6, UPT, UR7, 0x1, UPT ;  /* 0x000000010700788c */ /* 0x004fd2000bfc2070 */
[----:B---3--:R-:W-:Y:S05]  /*0f40*/  BRA.U !UP6, `(.L_x_15) ;  /* 0x000000010e087547 */ /* 0x008fea000b800000 */
[----:B-1--4-:R-:W-:Y:S01]  /*0f50*/  UCGABAR_ARV ;  /* 0x00000000000079c7 */ /* 0x012fe20008000000 */
[----:B------:R-:W-:Y:S05]  /*0f60*/  BRA `(.L_x_16) ;  /* 0x0000000000047947 */ /* 0x000fea0003800000 */
.L_x_15:
[----:B-1--4-:R-:W-:Y:S01]  /*0f70*/  NOP ;  /* 0x0000000000007918 */ /* 0x012fe20000000000 */
.L_x_16:
[----:B------:R-:W1:Y:S01]  /*0f80*/  S2UR UR69, SR_CTAID.X ;  /* 0x00000000004579c3 */ /* 0x000e620000002500 */
[----:B------:R-:W-:-:S05]  /*0f90*/  CS2R.32 R87, SR_CgaSize ;  /* 0x0000000000577805 */ /* 0x000fca0000008a00 */
[----:B------:R-:W-:-:S05]  /*0fa0*/  IMAD R87, R87, -0xa0, RZ ;  /* 0xffffff6057577824 */ /* 0x000fca00078e02ff */
[----:B------:R-:W-:-:S14]  /*0fb0*/  R2UR UR6, R87 ;  /* 0x00000000570672ca */ /* 0x000fdc00000e0000 */
[----:B------:R-:W2:Y:S01]  /*0fc0*/  LDCU UR6, c[0x0][UR6+0x2b0] ;  /* 0x00005600060677ac */ /* 0x000ea20008000800 */
[----:B------:R-:W-:-:S05]  /*0fd0*/  CS2R.32 R87, SR_CgaSize ;  /* 0x0000000000577805 */ /* 0x000fca0000008a00 */
[----:B------:R-:W-:-:S05]  /*0fe0*/  IMAD R87, R87, -0xa0, RZ ;  /* 0xffffff6057577824 */ /* 0x000fca00078e02ff */
[----:B------:R-:W-:-:S14]  /*0ff0*/  R2UR UR8, R87 ;  /* 0x00000000570872ca */ /* 0x000fdc00000e0000 */
[----:B------:R-:W3:Y:S01]  /*1000*/  LDCU UR8, c[0x0][UR8+0x2b4] ;  /* 0x00005680080877ac */ /* 0x000ee20008000800 */
[----:B------:R-:W4:Y:S01]  /*1010*/  S2UR UR7, SR_CTAID.Y ;  /* 0x00000000000779c3 */ /* 0x000f220000002600 */
[----:B------:R-:W-:-:S05]  /*1020*/  CS2R.32 R87, SR_CgaSize ;  /* 0x0000000000577805 */ /* 0x000fca0000008a00 */
[----:B------:R-:W-:-:S05]  /*1030*/  IMAD R87, R87, -0xa0, RZ ;  /* 0xffffff6057577824 */ /* 0x000fca00078e02ff */
[----:B------:R-:W-:-:S14]  /*1040*/  R2UR UR14, R87 ;  /* 0x00000000570e72ca */ /* 0x000fdc00000e0000 */
[----:B------:R-:W3:Y:S01]  /*1050*/  LDCU UR14, c[0x0][UR14+0x2a0] ;  /* 0x000054000e0e77ac */ /* 0x000ee20008000800 */
[----:B------:R-:W-:-:S05]  /*1060*/  CS2R.32 R87, SR_CgaSize ;  /* 0x0000000000577805 */ /* 0x000fca0000008a00 */
[----:B------:R-:W-:-:S05]  /*1070*/  IMAD R87, R87, -0xa0, RZ ;  /* 0xffffff6057577824 */ /* 0x000fca00078e02ff */
[----:B------:R-:W-:-:S14]  /*1080*/  R2UR UR15, R87 ;  /* 0x00000000570f72ca */ /* 0x000fdc00000e0000 */
[----:B------:R-:W3:Y:S01]  /*1090*/  LDCU UR15, c[0x0][UR15+0x2a4] ;  /* 0x000054800f0f77ac */ /* 0x000ee20008000800 */
[----:B------:R-:W3:Y:S01]  /*10a0*/  S2UR UR10, SR_CgaCtaId ;  /* 0x00000000000a79c3 */ /* 0x000ee20000008800 */
[----:B------:R-:W3:Y:S01]  /*10b0*/  LDCU UR28, c[0x0][0xf24] ;  /* 0x0001e480ff1c77ac */ /* 0x000ee20008000800 */
[----:B------:R-:W-:Y:S01]  /*10c0*/  UMOV UR9, 0x1111 ;  /* 0x0000111100097882 */ /* 0x000fe20000000000 */
[----:B------:R-:W-:Y:S01]  /*10d0*/  UMOV UR13, 0x5 ;  /* 0x00000005000d7882 */ /* 0x000fe20000000000 */
[----:B------:R-:W-:Y:S01]  /*10e0*/  UMOV UR12, 0xf ;  /* 0x0000000f000c7882 */ /* 0x000fe20000000000 */
[----:B-1----:R-:W-:-:S03]  /*10f0*/  I2FP.F32.U32 R3, UR69 ;  /* 0x0000004500037c45 */ /* 0x002fc60008201000 */
[----:B------:R-:W1:Y:S01]  /*1100*/  S2UR UR44, SR_CTAID.Z ;  /* 0x00000000002c79c3 */ /* 0x000e620000002700 */
[----:B------:R-:W1:Y:S01]  /*1110*/  LDCU UR39, c[0x0][0xf24] ;  /* 0x0001e480ff2777ac */ /* 0x000e620008000800 */
[----:B--2---:R-:W-:Y:S01]  /*1120*/  FMUL R3, R3, UR6 ;  /* 0x0000000603037c20 */ /* 0x004fe20008400000 */
[----:B------:R-:W2:Y:S01]  /*1130*/  LDCU UR30, c[0x0][0xf30] ;  /* 0x0001e600ff1e77ac */ /* 0x000ea20008000800 */
[----:B----4-:R-:W-:Y:S01]  /*1140*/  I2FP.F32.U32 R2, UR7 ;  /* 0x0000000700027c45 */ /* 0x010fe20008201000 */
[----:B------:R-:W-:-:S03]  /*1150*/  UISETP.NE.AND UP5, UPT, UR27, 0x2, UPT ;  /* 0x000000021b00788c */ /* 0x000fc6000bfa5270 */
[----:B------:R-:W4:Y:S01]  /*1160*/  F2I.U32.TRUNC.NTZ R3, R3 ;  /* 0x0000000300037305 */ /* 0x000f22000020f000 */
[----:B------:R-:W-:Y:S01]  /*1170*/  ULOP3.LUT UR29, UR69, 0x1, URZ, 0xc0, !UPT ;  /* 0x00000001451d7892 */ /* 0x000fe2000f8ec0ff */
[----:B---3--:R-:W-:Y:S01]  /*1180*/  FMUL R2, R2, UR8 ;  /* 0x0000000802027c20 */ /* 0x008fe20008400000 */
[----:B------:R-:W-:Y:S01]  /*1190*/  UMOV UR16, UR69 ;  /* 0x0000004500107c82 */ /* 0x000fe20008000000 */
[----:B------:R-:W-:Y:S02]  /*11a0*/  UISETP.GE.AND UP2, UPT, UR28, 0x1, UPT ;  /* 0x000000011c00788c */ /* 0x000fe4000bf46270 */
[----:B------:R-:W-:Y:S02]  /*11b0*/  USHF.R.U32.HI UR5, URZ, 0x1, UR10 ;  /* 0x00000001ff057899 */ /* 0x000fe4000801160a */
[----:B------:R-:W3:Y:S01]  /*11c0*/  F2I.U32.TRUNC.NTZ R2, R2 ;  /* 0x0000000200027305 */ /* 0x000ee2000020f000 */
[----:B------:R-:W-:Y:S02]  /*11d0*/  USHF.R.U32.HI UR4, URZ, 0x2, UR10 ;  /* 0x00000002ff047899 */ /* 0x000fe4000801160a */
[----:B------:R-:W-:-:S02]  /*11e0*/  ULOP3.LUT UR49, UR10, 0x3, URZ, 0xc0, !UPT ;  /* 0x000000030a317892 */ /* 0x000fc4000f8ec0ff */
[----:B------:R-:W-:Y:S02]  /*11f0*/  ULOP3.LUT UR67, UR5, 0x1, URZ, 0xc0, !UPT ;  /* 0x0000000105437892 */ /* 0x000fe4000f8ec0ff */
[----:B------:R-:W-:Y:S01]  /*1200*/  ULOP3.LUT UR45, UR10, 0xc, URZ, 0xc0, !UPT ;  /* 0x0000000c0a2d7892 */ /* 0x000fe2000f8ec0ff */
[----:B----4-:R-:W-:Y:S01]  /*1210*/  R2UR UR5, R3 ;  /* 0x00000000030572ca */ /* 0x010fe200000e0000 */
[----:B------:R-:W-:Y:S01]  /*1220*/  ULOP3.LUT UR66, UR4, 0x3, URZ, 0xc0, !UPT ;  /* 0x0000000304427892 */ /* 0x000fe2000f8ec0ff */
[----:B------:R-:W-:Y:S01]  /*1230*/  PRMT R3, RZ, 0x7610, R3 ;  /* 0x00007610ff037816 */ /* 0x000fe20000000003 */
[----:B------:R-:W-:Y:S02]  /*1240*/  UISETP.GT.U32.AND UP0, UPT, UR49, 0xffff, UPT ;  /* 0x0000ffff3100788c */ /* 0x000fe4000bf04070 */
[----:B------:R-:W-:Y:S01]  /*1250*/  ULOP3.LUT UR4, UR45, 0x1, UR10, 0xf8, !UPT ;  /* 0x000000012d047892 */ /* 0x000fe2000f8ef80a */
[----:B---3--:R-:W-:Y:S01]  /*1260*/  R2UR UR6, R2 ;  /* 0x00000000020672ca */ /* 0x008fe200000e0000 */
[----:B------:R-:W-:Y:S01]  /*1270*/  USEL UR49, UR49, 0xffff, !UP0 ;  /* 0x0000ffff31317887 */ /* 0x000fe2000c000000 */
[----:B------:R-:W-:Y:S01]  /*1280*/  PRMT R2, RZ, 0x7610, R2 ;  /* 0x00007610ff027816 */ /* 0x000fe20000000002 */
[----:B------:R-:W-:-:S02]  /*1290*/  UISETP.GT.U32.AND UP0, UPT, UR4, 0xffff, UPT ;  /* 0x0000ffff0400788c */ /* 0x000fc4000bf04070 */
[----:B------:R-:W-:Y:S02]  /*12a0*/  UISETP.GT.U32.AND UP1, UPT, UR45, 0xffff, UPT ;  /* 0x0000ffff2d00788c */ /* 0x000fe4000bf24070 */
[----:B------:R-:W-:Y:S02]  /*12b0*/  USEL UR48, UR4, 0xffff, !UP0 ;  /* 0x0000ffff04307887 */ /* 0x000fe4000c000000 */
[----:B------:R-:W-:Y:S02]  /*12c0*/  UIADD3 UR5, UPT, UPT, -UR5, URZ, URZ ;  /* 0x000000ff05057290 */ /* 0x000fe4000fffe1ff */
[----:B------:R-:W-:Y:S02]  /*12d0*/  USHF.L.U32 UR37, UR10, 0x7, URZ ;  /* 0x000000070a257899 */ /* 0x000fe400080006ff */
[----:B------:R-:W-:Y:S02]  /*12e0*/  UIADD3 UR4, UPT, UPT, -UR6, URZ, URZ ;  /* 0x000000ff06047290 */ /* 0x000fe4000fffe1ff */
[----:B------:R-:W-:-:S02]  /*12f0*/  UIMAD UR5, UR14, UR5, UR69 ;  /* 0x000000050e0572a4 */ /* 0x000fc4000f8e0245 */
[----:B------:R-:W-:Y:S02]  /*1300*/  UIMAD UR4, UR15, UR4, UR7 ;  /* 0x000000040f0472a4 */ /* 0x000fe4000f8e0207 */
[----:B------:R-:W-:Y:S02]  /*1310*/  USEL UR45, UR45, 0xffff, !UP1 ;  /* 0x0000ffff2d2d7887 */ /* 0x000fe4000c800000 */
[----:B------:R-:W-:Y:S01]  /*1320*/  USHF.L.U32 UR54, UR10, 0xa, URZ ;  /* 0x0000000a0a367899 */ /* 0x000fe200080006ff */
[----:B------:R-:W-:Y:S01]  /*1330*/  IMAD.U32 R87, RZ, RZ, UR5 ;  /* 0x00000005ff577e24 */ /* 0x000fe2000f8e00ff */
[----:B------:R-:W-:Y:S01]  /*1340*/  USHF.L.U32 UR51, UR10, 0xb, URZ ;  /* 0x0000000b0a337899 */ /* 0x000fe200080006ff */
[----:B------:R-:W-:Y:S01]  /*1350*/  IMAD.U32 R86, RZ, RZ, UR4 ;  /* 0x00000004ff567e24 */ /* 0x000fe2000f8e00ff */
[----:B------:R-:W-:Y:S02]  /*1360*/  USHF.L.U32 UR50, UR10, 0x5, URZ ;  /* 0x000000050a327899 */ /* 0x000fe400080006ff */
[----:B------:R-:W-:-:S02]  /*1370*/  USHF.L.U32 UR26, UR10, 0x4, URZ ;  /* 0x000000040a1a7899 */ /* 0x000fc400080006ff */
[----:B------:R-:W-:Y:S02]  /*1380*/  ULOP3.LUT UR37, UR37, 0x180, URZ, 0xc0, !UPT ;  /* 0x0000018025257892 */ /* 0x000fe4000f8ec0ff */
[----:B------:R-:W-:Y:S02]  /*1390*/  ULOP3.LUT UR49, UR49, 0xffff, URZ, 0xc0, !UPT ;  /* 0x0000ffff31317892 */ /* 0x000fe4000f8ec0ff */
[----:B------:R-:W-:Y:S02]  /*13a0*/  ULOP3.LUT UR45, UR45, 0xffff, URZ, 0xc0, !UPT ;  /* 0x0000ffff2d2d7892 */ /* 0x000fe4000f8ec0ff */
[----:B------:R-:W-:Y:S02]  /*13b0*/  ULOP3.LUT UR48, UR48, 0xffff, URZ, 0xc0, !UPT ;  /* 0x0000ffff30307892 */ /* 0x000fe4000f8ec0ff */
[----:B------:R-:W-:Y:S02]  /*13c0*/  ULOP3.LUT UR54, UR54, 0x3000, URZ, 0xc0, !UPT ;  /* 0x0000300036367892 */ /* 0x000fe4000f8ec0ff */
[----:B------:R-:W-:-:S02]  /*13d0*/  ULOP3.LUT UR51, UR51, 0x1000, URZ, 0xc0, !UPT ;  /* 0x0000100033337892 */ /* 0x000fc4000f8ec0ff */
[----:B------:R-:W-:Y:S02]  /*13e0*/  ULOP3.LUT UR50, UR50, 0x180, URZ, 0xc0, !UPT ;  /* 0x0000018032327892 */ /* 0x000fe4000f8ec0ff */
[----:B------:R-:W-:Y:S01]  /*13f0*/  ULOP3.LUT UR26, UR26, 0xc0, URZ, 0xc0, !UPT ;  /* 0x000000c01a1a7892 */ /* 0x000fe2000f8ec0ff */
[----:B------:R-:W-:Y:S01]  /*1400*/  UMOV UR11, UR7 ;  /* 0x00000007000b7c82 */ /* 0x000fe20008000000 */
[----:B------:R-:W-:Y:S02]  /*1410*/  USHF.R.U32.HI UR10, URZ, 0x1, UR37 ;  /* 0x00000001ff0a7899 */ /* 0x000fe40008011625 */
[----:B------:R-:W-:Y:S02]  /*1420*/  USHF.L.U32 UR49, UR9, UR49, URZ ;  /* 0x0000003109317299 */ /* 0x000fe400080006ff */
[----:B------:R-:W-:Y:S02]  /*1430*/  USHF.L.U32 UR45, UR12, UR45, URZ ;  /* 0x0000002d0c2d7299 */ /* 0x000fe400080006ff */
[----:B------:R-:W-:Y:S01]  /*1440*/  USHF.L.U32 UR48, UR13, UR48, URZ ;  /* 0x000000300d307299 */ /* 0x000fe200080006ff */
[----:B-12---:R-:W-:Y:S11]  /*1450*/  BRA.U UP4, `(.L_x_17) ;  /* 0x0000000104b47547 */ /* 0x006ff6000b800000 */
[----:B------:R-:W-:Y:S02]  /*1460*/  R2UR UR20, R86 ;  /* 0x00000000561472ca */ /* 0x000fe400000e0000 */
[----:B------:R-:W-:-:S11]  /*1470*/  R2UR UR21, R87 ;  /* 0x00000000571572ca */ /* 0x000fd600000e0000 */
[----:B------:R-:W-:Y:S02]  /*1480*/  UISETP.NE.AND UP0, UPT, UR20, URZ, UPT ;  /* 0x000000ff1400728c */ /* 0x000fe4000bf05270 */
[----:B------:R-:W-:Y:S02]  /*1490*/  ULOP3.LUT UR4, UR21, 0x2, URZ, 0x3c, !UPT ;  /* 0x0000000215047892 */ /* 0x000fe4000f8e3cff */
[----:B------:R-:W-:Y:S02]  /*14a0*/  UISETP.GT.U32.AND UP1, UPT, UR21, 0x1, UP0 ;  /* 0x000000011500788c */ /* 0x000fe40008724070 */
[----:B------:R-:W-:Y:S02]  /*14b0*/  UISETP.NE.AND UP2, UPT, UR20, 0x1, UPT ;  /* 0x000000011400788c */ /* 0x000fe4000bf45270 */
[----:B------:R-:W-:Y:S02]  /*14c0*/  UISETP.GT.U32.AND UP0, UPT, UR4, 0x1, UP0 ;  /* 0x000000010400788c */ /* 0x000fe40008704070 */
[----:B------:R-:W-:-:S02]  /*14d0*/  USEL UR7, URZ, 0x1, UP1 ;  /* 0x00000001ff077887 */ /* 0x000fc40008800000 */
[----:B------:R-:W-:Y:S02]  /*14e0*/  USEL UR8, URZ, 0x2, UP1 ;  /* 0x00000002ff087887 */ /* 0x000fe40008800000 */
[----:B------:R-:W-:Y:S02]  /*14f0*/  UISETP.GT.U32.AND UP1, UPT, UR21, 0x1, UP2 ;  /* 0x000000011500788c */ /* 0x000fe40009724070 */
[----:B------:R-:W-:Y:S02]  /*1500*/  USEL UR14, URZ, 0x4, UP0 ;  /* 0x00000004ff0e7887 */ /* 0x000fe40008000000 */
[----:B------:R-:W-:Y:S02]  /*1510*/  USEL UR18, URZ, 0x8, UP0 ;  /* 0x00000008ff127887 */ /* 0x000fe40008000000 */
[----:B------:R-:W-:Y:S02]  /*1520*/  UISETP.GT.U32.AND UP0, UPT, UR4, 0x1, UP2 ;  /* 0x000000010400788c */ /* 0x000fe40009704070 */
[----:B------:R-:W-:-:S02]  /*1530*/  USEL UR6, URZ, 0x10, UP1 ;  /* 0x00000010ff067887 */ /* 0x000fc40008800000 */
[----:B------:R-:W-:Y:S02]  /*1540*/  USEL UR13, URZ, 0x20, UP1 ;  /* 0x00000020ff0d7887 */ /* 0x000fe40008800000 */
[----:B------:R-:W-:Y:S02]  /*1550*/  UISETP.NE.AND UP1, UPT, UR20, 0x2, UPT ;  /* 0x000000021400788c */ /* 0x000fe4000bf25270 */
[----:B------:R-:W-:Y:S02]  /*1560*/  USEL UR17, URZ, 0x40, UP0 ;  /* 0x00000040ff117887 */ /* 0x000fe40008000000 */
[----:B------:R-:W-:Y:S02]  /*1570*/  USEL UR19, URZ, 0x80, UP0 ;  /* 0x00000080ff137887 */ /* 0x000fe40008000000 */
[----:B------:R-:W-:Y:S02]  /*1580*/  UISETP.GT.U32.AND UP0, UPT, UR21, 0x1, UP1 ;  /* 0x000000011500788c */ /* 0x000fe40008f04070 */
[----:B------:R-:W-:-:S02]  /*1590*/  UISETP.NE.AND UP2, UPT, UR20, 0x3, UPT ;  /* 0x000000031400788c */ /* 0x000fc4000bf45270 */
[----:B------:R-:W-:Y:S02]  /*15a0*/  USEL UR5, URZ, 0x100, UP0 ;  /* 0x00000100ff057887 */ /* 0x000fe40008000000 */
[----:B------:R-:W-:Y:S02]  /*15b0*/  USEL UR12, URZ, 0x200, UP0 ;  /* 0x00000200ff0c7887 */ /* 0x000fe40008000000 */
[----:B------:R-:W-:Y:S02]  /*15c0*/  UISETP.GT.U32.AND UP0, UPT, UR21, 0x1, UP2 ;  /* 0x000000011500788c */ /* 0x000fe40009704070 */
[----:B------:R-:W-:Y:S02]  /*15d0*/  UIADD3 UR5, UPT, UPT, UR5, UR6, UR7 ;  /* 0x0000000605057290 */ /* 0x000fe4000fffe007 */
[----:B------:R-:W-:Y:S02]  /*15e0*/  USEL UR9, URZ, 0x1000, UP0 ;  /* 0x00001000ff097887 */ /* 0x000fe40008000000 */
[----:B------:R-:W-:-:S02]  /*15f0*/  USEL UR15, URZ, 0x2000, UP0 ;  /* 0x00002000ff0f7887 */ /* 0x000fc40008000000 */
[----:B------:R-:W-:Y:S02]  /*1600*/  UIADD3 UR5, UPT, UPT, UR8, UR9, UR5 ;  /* 0x0000000908057290 */ /* 0x000fe4000fffe005 */
[----:B------:R-:W-:Y:S02]  /*1610*/  UISETP.GT.U32.AND UP1, UPT, UR4, 0x1, UP1 ;  /* 0x000000010400788c */ /* 0x000fe40008f24070 */
[----:B------:R-:W-:Y:S02]  /*1620*/  UIADD3 UR5, UPT, UPT, UR12, UR13, UR5 ;  /* 0x0000000d0c057290 */ /* 0x000fe4000fffe005 */
[----:B------:R-:W-:Y:S02]  /*1630*/  UISETP.GT.U32.AND UP0, UPT, UR4, 0x1, UP2 ;  /* 0x000000010400788c */ /* 0x000fe40009704070 */
[----:B------:R-:W-:Y:S02]  /*1640*/  USEL UR4, URZ, 0x400, UP1 ;  /* 0x00000400ff047887 */ /* 0x000fe40008800000 */
[----:B------:R-:W-:-:S02]  /*1650*/  UIADD3 UR5, UPT, UPT, UR14, UR15, UR5 ;  /* 0x0000000f0e057290 */ /* 0x000fc4000fffe005 */
[----:B------:R-:W-:Y:S02]  /*1660*/  USEL UR6, URZ, 0x4000, UP0 ;  /* 0x00004000ff067887 */ /* 0x000fe40008000000 */
[----:B------:R-:W-:Y:S02]  /*1670*/  UIADD3 UR5, UPT, UPT, UR4, UR17, UR5 ;  /* 0x0000001104057290 */ /* 0x000fe4000fffe005 */
[----:B------:R-:W-:Y:S02]  /*1680*/  USEL UR7, URZ, 0x800, UP1 ;  /* 0x00000800ff077887 */ /* 0x000fe40008800000 */
[----:B------:R-:W-:Y:S02]  /*1690*/  ULOP3.LUT UR4, UR21, 0xfffffffe, URZ, 0xc0, !UPT ;  /* 0xfffffffe15047892 */ /* 0x000fe4000f8ec0ff */
[----:B------:R-:W-:Y:S02]  /*16a0*/  UIADD3 UR5, UPT, UPT, UR18, UR6, UR5 ;  /* 0x0000000612057290 */ /* 0x000fe4000fffe005 */
[----:B------:R-:W-:-:S02]  /*16b0*/  ULEA UR4, UR20, UR4, 0x2 ;  /* 0x0000000414047291 */ /* 0x000fc4000f8e10ff */
[----:B------:R-:W-:Y:S02]  /*16c0*/  USEL UR6, URZ, 0x8000, UP0 ;  /* 0x00008000ff067887 */ /* 0x000fe40008000000 */
[----:B------:R-:W-:-:S03]  /*16d0*/  UIADD3 UR5, UPT, UPT, UR7, UR19, UR5 ;  /* 0x0000001307057290 */ /* 0x000fc6000fffe005 */
[----:B------:R-:W-:Y:S01]  /*16e0*/  UMOV UR7, 0x3 ;  /* 0x0000000300077882 */ /* 0x000fe20000000000 */
[----:B------:R-:W-:Y:S02]  /*16f0*/  UIADD3 UR5, UPT, UPT, UR5, UR6, URZ ;  /* 0x0000000605057290 */ /* 0x000fe4000fffe0ff */
[----:B------:R-:W-:-:S04]  /*1700*/  USHF.L.U32 UR4, UR7, UR4, URZ ;  /* 0x0000000407047299 */ /* 0x000fc800080006ff */
[----:B------:R-:W-:Y:S02]  /*1710*/  IMAD.U32 R3, RZ, RZ, UR5 ;  /* 0x00000005ff037e24 */ /* 0x000fe4000f8e00ff */
[----:B------:R-:W-:-:S07]  /*1720*/  IMAD.U32 R2, RZ, RZ, UR4 ;  /* 0x00000004ff027e24 */ /* 0x000fce000f8e00ff */
.L_x_17:
[----:B------:R-:W-:-:S09]  /*1730*/  UISETP.GE.AND UP0, UPT, UR28, 0x1, UPT ;  /* 0x000000011c00788c */ /* 0x000fd2000bf06270 */
[----:B------:R-:W-:Y:S05]  /*1740*/  BRA.U !UP0, `(.L_x_18) ;  /* 0x0000000108d47547 */ /* 0x000fea000b800000 */
[----:B------:R-:W1:Y:S01]  /*1750*/  LDCU.128 UR12, c[0x0][0xf10] ;  /* 0x0001e200ff0c77ac */ /* 0x000e620008000c00 */
[----:B------:R-:W2:Y:S01]  /*1760*/  LDCU UR6, c[0x0][0x370] ;  /* 0x00006e00ff0677ac */ /* 0x000ea20008000800 */
[----:B------:R-:W3:Y:S01]  /*1770*/  LDCU UR5, c[0x0][0x374] ;  /* 0x00006e80ff0577ac */ /* 0x000ee20008000800 */
[----:B------:R-:W4:Y:S01]  /*1780*/  LDCU UR17, c[0x0][0xf0c] ;  /* 0x0001e180ff1177ac */ /* 0x000f220008000800 */
[----:B------:R-:W4:Y:S01]  /*1790*/  LDCU UR7, c[0x0][0xf20] ;  /* 0x0001e400ff0777ac */ /* 0x000f220008000800 */
[----:B------:R-:W4:Y:S01]  /*17a0*/  LDCU.64 UR8, c[0x0][0xf28] ;  /* 0x0001e500ff0877ac */ /* 0x000f220008000a00 */
[----:B-1----:R-:W-:Y:S02]  /*17b0*/  UISETP.NE.AND UP0, UPT, UR14, 0x1, UPT ;  /* 0x000000010e00788c */ /* 0x002fe4000bf05270 */
[----:B---3--:R-:W-:Y:S02]  /*17c0*/  UIMAD.WIDE.U32 UR18, UR5, UR15, URZ ;  /* 0x0000000f051272a5 */ /* 0x008fe4000f8e00ff */
[----:B--2---:R-:W-:-:S02]  /*17d0*/  UIMAD.WIDE.U32 UR22, UR6, UR12, URZ ;  /* 0x0000000c061672a5 */ /* 0x004fc4000f8e00ff */
[----:B----4-:R-:W-:Y:S02]  /*17e0*/  UISETP.NE.AND UP1, UPT, UR17, 0x1, UPT ;  /* 0x000000011100788c */ /* 0x010fe4000bf25270 */
[----:B------:R-:W-:Y:S01]  /*17f0*/  UISETP.NE.AND UP2, UPT, UR28, 0x1, UPT ;  /* 0x000000011c00788c */ /* 0x000fe2000bf45270 */
[----:B------:R-:W-:Y:S02]  /*1800*/  UMOV UR18, UR19 ;  /* 0x0000001300127c82 */ /* 0x000fe40008000000 */
[----:B------:R-:W-:Y:S01]  /*1810*/  UMOV UR22, UR23 ;  /* 0x0000001700167c82 */ /* 0x000fe20008000000 */
[----:B------:R-:W-:Y:S02]  /*1820*/  @UP0 USHF.R.U32.HI UR5, URZ, UR7, UR18 ;  /* 0x00000007ff050299 */ /* 0x000fe40008011612 */
[----:B------:R-:W-:Y:S02]  /*1830*/  UIMAD.WIDE.U32 UR24, UR11, UR15, URZ ;  /* 0x0000000f0b1872a5 */ /* 0x000fe4000f8e00ff */
[----:B------:R-:W-:-:S02]  /*1840*/  UIMAD.WIDE.U32 UR18, UR5, UR8, URZ ;  /* 0x00000008051272a5 */ /* 0x000fc4000f8e00ff */
[----:B------:R-:W-:Y:S02]  /*1850*/  @UP1 USHF.R.U32.HI UR6, URZ, UR13, UR22 ;  /* 0x0000000dff061299 */ /* 0x000fe40008011616 */
[----:B------:R-:W-:Y:S02]  /*1860*/  UIMAD.WIDE.U32 UR20, UR16, UR12, URZ ;  /* 0x0000000c101472a5 */ /* 0x000fe4000f8e00ff */
[----:B------:R-:W-:Y:S01]  /*1870*/  UIMAD.WIDE.U32 UR22, UR6, UR8, URZ ;  /* 0x00000008061672a5 */ /* 0x000fe2000f8e00ff */
[----:B------:R-:W-:Y:S01]  /*1880*/  UMOV UR4, UR25 ;  /* 0x0000001900047c82 */ /* 0x000fe20008000000 */
[----:B------:R-:W-:Y:S01]  /*1890*/  UMOV UR18, UR19 ;  /* 0x0000001300127c82 */ /* 0x000fe20008000000 */
[----:B------:R-:W-:Y:S02]  /*18a0*/  USHF.R.U32.HI UR4, URZ, UR7, UR4 ;  /* 0x00000007ff047299 */ /* 0x000fe40008011604 */
[----:B------:R-:W-:Y:S01]  /*18b0*/  @UP2 USHF.R.U32.HI UR5, URZ, UR9, UR18 ;  /* 0x00000009ff052299 */ /* 0x000fe20008011612 */
[----:B------:R-:W-:Y:S01]  /*18c0*/  UMOV UR20, UR21 ;  /* 0x0000001500147c82 */ /* 0x000fe20008000000 */
[----:B------:R-:W-:Y:S01]  /*18d0*/  UMOV UR22, UR23 ;  /* 0x0000001700167c82 */ /* 0x000fe20008000000 */
[----:B------:R-:W-:-:S02]  /*18e0*/  USHF.R.U32.HI UR13, URZ, UR13, UR20 ;  /* 0x0000000dff0d7299 */ /* 0x000fc40008011614 */
[----:B------:R-:W-:Y:S02]  /*18f0*/  USEL UR4, UR11, UR4, !UP0 ;  /* 0x000000040b047287 */ /* 0x000fe4000c000000 */
[----:B------:R-:W-:Y:S02]  /*1900*/  @UP2 USHF.R.U32.HI UR6, URZ, UR9, UR22 ;  /* 0x00000009ff062299 */ /* 0x000fe40008011616 */
[----:B------:R-:W-:Y:S02]  /*1910*/  UIMAD UR7, UR5, UR28, URZ ;  /* 0x0000001c050772a4 */ /* 0x000fe4000f8e02ff */
[----:B------:R-:W-:Y:S02]  /*1920*/  USEL UR5, UR16, UR13, !UP1 ;  /* 0x0000000d10057287 */ /* 0x000fe4000c800000 */
[----:B------:R-:W-:Y:S02]  /*1930*/  UIMAD UR15, UR6, UR28, URZ ;  /* 0x0000001c060f72a4 */ /* 0x000fe4000f8e02ff */
[----:B------:R-:W-:-:S02]  /*1940*/  UISETP.GE.AND UP0, UPT, UR4, UR7, UPT ;  /* 0x000000070400728c */ /* 0x000fc4000bf06270 */
[----:B------:R-:W-:Y:S02]  /*1950*/  UIMAD.WIDE.U32 UR12, UR4, UR8, URZ ;  /* 0x00000008040c72a5 */ /* 0x000fe4000f8e00ff */
[----:B------:R-:W-:Y:S02]  /*1960*/  UISETP.GE.OR UP0, UPT, UR5, UR15, UP0 ;  /* 0x0000000f0500728c */ /* 0x000fe40008706670 */
[----:B------:R-:W-:Y:S02]  /*1970*/  UIMAD.WIDE.U32 UR18, UR5, UR8, URZ ;  /* 0x00000008051272a5 */ /* 0x000fe4000f8e00ff */
[----:B------:R-:W-:Y:S01]  /*1980*/  UIADD3 UR12, UPT, UPT, -UR4, URZ, URZ ;  /* 0x000000ff040c7290 */ /* 0x000fe2000fffe1ff */
[----:B------:R-:W-:Y:S01]  /*1990*/  UMOV UR8, UR13 ;  /* 0x0000000d00087c82 */ /* 0x000fe20008000000 */
[----:B------:R-:W-:Y:S02]  /*19a0*/  UIADD3 UR13, UPT, UPT, -UR5, URZ, URZ ;  /* 0x000000ff050d7290 */ /* 0x000fe4000fffe1ff */
[----:B------:R-:W-:-:S03]  /*19b0*/  USHF.R.U32.HI UR8, URZ, UR9, UR8 ;  /* 0x00000009ff087299 */ /* 0x000fc60008011608 */
[----:B------:R-:W-:Y:S01]  /*19c0*/  @!UP0 UMOV UR7, UR19 ;  /* 0x0000001300078c82 */ /* 0x000fe20008000000 */
[----:B------:R-:W-:Y:S02]  /*19d0*/  UIMAD UR11, UR14, UR12, UR11 ;  /* 0x0000000c0e0b72a4 */ /* 0x000fe4000f8e020b */
[----:B------:R-:W-:Y:S02]  /*19e0*/  USEL UR8, UR4, UR8, !UP2 ;  /* 0x0000000804087287 */ /* 0x000fe4000d000000 */
[----:B------:R-:W-:Y:S02]  /*19f0*/  @!UP0 USHF.R.U32.HI UR7, URZ, UR9, UR7 ;  /* 0x00000009ff078299 */ /* 0x000fe40008011607 */
[----:B------:R-:W-:Y:S02]  /*1a00*/  UIADD3 UR9, UPT, UPT, -UR8, URZ, URZ ;  /* 0x000000ff08097290 */ /* 0x000fe4000fffe1ff */
[----:B------:R-:W-:Y:S02]  /*1a10*/  @!UP0 USEL UR7, UR5, UR7, !UP2 ;  /* 0x0000000705078287 */ /* 0x000fe4000d000000 */
[----:B------:R-:W-:-:S02]  /*1a20*/  UIMAD UR9, UR28, UR9, UR4 ;  /* 0x000000091c0972a4 */ /* 0x000fc4000f8e0204 */
[----:B------:R-:W-:Y:S02]  /*1a30*/  @!UP0 UIADD3 UR8, UPT, UPT, UR8, -UR7, URZ ;  /* 0x8000000708088290 */ /* 0x000fe4000fffe0ff */
[----:B------:R-:W-:Y:S02]  /*1a40*/  @!UP0 UIMAD UR6, UR9, UR6, UR7 ;  /* 0x00000006090682a4 */ /* 0x000fe4000f8e0207 */
[----:B------:R-:W-:Y:S02]  /*1a50*/  @!UP0 UIMAD UR4, UR8, UR28, UR5 ;  /* 0x0000001c080482a4 */ /* 0x000fe4000f8e0205 */
[----:B------:R-:W-:Y:S02]  /*1a60*/  UIMAD UR16, UR17, UR13, UR16 ;  /* 0x0000000d111072a4 */ /* 0x000fe4000f8e0210 */
[----:B------:R-:W-:Y:S01]  /*1a70*/  UIMAD UR11, UR4, UR14, UR11 ;  /* 0x0000000e040b72a4 */ /* 0x000fe2000f8e020b */
[----:B------:R-:W-:Y:S02]  /*1a80*/  @!UP0 UMOV UR5, UR6 ;  /* 0x0000000600058c82 */ /* 0x000fe40008000000 */
[----:B------:R-:W-:-:S12]  /*1a90*/  UIMAD UR16, UR5, UR17, UR16 ;  /* 0x00000011051072a4 */ /* 0x000fd8000f8e0210 */
.L_x_18:
[----:B------:R-:W-:-:S09]  /*1aa0*/  UISETP.NE.AND UP0, UPT, UR30, 0x1, UPT ;  /* 0x000000011e00788c */ /* 0x000fd2000bf05270 */
[----:B------:R-:W-:Y:S05]  /*1ab0*/  BRA.U UP0, `(.L_x_19) ;  /* 0x0000000100447547 */ /* 0x000fea000b800000 */
[----:B------:R-:W1:Y:S01]  /*1ac0*/  LDCU.128 UR12, c[0x0][0xf10] ;  /* 0x0001e200ff0c77ac */ /* 0x000e620008000c00 */
[----:B------:R-:W2:Y:S01]  /*1ad0*/  LDCU UR8, c[0x0][0xf0c] ;  /* 0x0001e180ff0877ac */ /* 0x000ea20008000800 */
[----:B------:R-:W3:Y:S01]  /*1ae0*/  LDCU UR9, c[0x0][0xf20] ;  /* 0x0001e400ff0977ac */ /* 0x000ee20008000800 */
[----:B-1----:R-:W-:Y:S02]  /*1af0*/  UIMAD.WIDE.U32 UR6, UR16, UR12, URZ ;  /* 0x0000000c100672a5 */ /* 0x002fe4000f8e00ff */
[----:B------:R-:W-:Y:S02]  /*1b00*/  UIMAD.WIDE.U32 UR4, UR11, UR15, URZ ;  /* 0x0000000f0b0472a5 */ /* 0x000fe4000f8e00ff */
[----:B--2---:R-:W-:Y:S02]  /*1b10*/  UISETP.NE.AND UP1, UPT, UR8, 0x1, UPT ;  /* 0x000000010800788c */ /* 0x004fe4000bf25270 */
[----:B------:R-:W-:Y:S01]  /*1b20*/  UISETP.NE.AND UP0, UPT, UR14, 0x1, UPT ;  /* 0x000000010e00788c */ /* 0x000fe2000bf05270 */
[----:B------:R-:W-:-:S02]  /*1b30*/  UMOV UR6, UR7 ;  /* 0x0000000700067c82 */ /* 0x000fc40008000000 */
[----:B------:R-:W-:Y:S01]  /*1b40*/  UMOV UR4, UR5 ;  /* 0x0000000500047c82 */ /* 0x000fe20008000000 */
[----:B------:R-:W-:Y:S02]  /*1b50*/  USHF.R.U32.HI UR13, URZ, UR13, UR6 ;  /* 0x0000000dff0d7299 */ /* 0x000fe40008011606 */
[----:B---3--:R-:W-:Y:S02]  /*1b60*/  USHF.R.U32.HI UR4, URZ, UR9, UR4 ;  /* 0x00000009ff047299 */ /* 0x008fe40008011604 */
[----:B------:R-:W-:Y:S02]  /*1b70*/  USEL UR5, UR16, UR13, !UP1 ;  /* 0x0000000d10057287 */ /* 0x000fe4000c800000 */
[----:B------:R-:W-:-:S04]  /*1b80*/  USEL UR4, UR11, UR4, !UP0 ;  /* 0x000000040b047287 */ /* 0x000fc8000c000000 */
[----:B------:R-:W-:Y:S02]  /*1b90*/  UIADD3 UR6, UPT, UPT, UR5, -UR4, URZ ;  /* 0x8000000405067290 */ /* 0x000fe4000fffe0ff */
[----:B------:R-:W-:Y:S02]  /*1ba0*/  UIADD3 UR4, UPT, UPT, -UR5, UR4, URZ ;  /* 0x0000000405047290 */ /* 0x000fe4000fffe1ff */
[----:B------:R-:W-:Y:S02]  /*1bb0*/  UIMAD UR11, UR6, UR14, UR11 ;  /* 0x0000000e060b72a4 */ /* 0x000fe4000f8e020b */
[----:B------:R-:W-:-:S12]  /*1bc0*/  UIMAD UR16, UR4, UR8, UR16 ;  /* 0x00000008041072a4 */ /* 0x000fd8000f8e0210 */
.L_x_19:
[----:B------:R-:W-:Y:S05]  /*1bd0*/  BRA.U !UP6, `(.L_x_20) ;  /* 0x000000010e0c7547 */ /* 0x000fea000b800000 */
[----:B------:R-:W-:Y:S01]  /*1be0*/  UCGABAR_WAIT ;  /* 0x0000000000007dc7 */ /* 0x000fe20008000000 */
[----:B------:R-:W-:Y:S01]  /*1bf0*/  CCTL.IVALL ;  /* 0x00000000ff00798f */ /* 0x000fe20002000000 */
[----:B------:R-:W-:Y:S05]  /*1c00*/  BRA `(.L_x_21) ;  /* 0x0000000000047947 */ /* 0x000fea0003800000 */
.L_x_20:
[----:B------:R-:W-:Y:S06]  /*1c10*/  BAR.SYNC.DEFER_BLOCKING 0x0 ;  /* 0x0000000000007b1d */ /* 0x000fec0000010000 */
.L_x_21:
[----:B------:R-:W-:Y:S05]  /*1c20*/  BRA.U UP5, `(.L_x_22) ;  /* 0x0000001905147547 */ /* 0x000fea000b800000 */
[----:B------:R-:W1:Y:S01]  /*1c30*/  LDCU UR6, c[0x0][0x38c] ;  /* 0x00007180ff0677ac */ /* 0x000e620008000800 */
[----:B------:R-:W2:Y:S01]  /*1c40*/  S2UR UR8, SR_CgaCtaId ;  /* 0x00000000000879c3 */ /* 0x000ea20000008800 */
[----:B------:R-:W-:Y:S01]  /*1c50*/  PLOP3.LUT P2, PT, PT, PT, UP3, 0x80, 0x8 ;  /* 0x000000000008781c */ /* 0x000fe20003f4f038 */
[----:B------:R-:W-:Y:S01]  /*1c60*/  IMAD.MOV.U32 R12, RZ, RZ, 0x1 ;  /* 0x00000001ff0c7424 */ /* 0x000fe200078e00ff */
[----:B------:R-:W-:Y:S01]  /*1c70*/  UMOV UR7, 0x400 ;  /* 0x0000040000077882 */ /* 0x000fe20000000000 */
[----:B------:R-:W-:Y:S01]  /*1c80*/  UISETP.NE.AND UP1, UPT, UR27, URZ, UPT ;  /* 0x000000ff1b00728c */ /* 0x000fe2000bf25270 */
[----:B------:R-:W-:Y:S02]  /*1c90*/  ISETP.NE.AND P3, PT, R0, RZ, P4 ;  /* 0x000000ff0000720c */ /* 0x000fe40002765270 */
[----:B------:R-:W-:Y:S02]  /*1ca0*/  CS2R R10, SRZ ;  /* 0x00000000000a7805 */ /* 0x000fe4000001ff00 */
[----:B------:R-:W-:Y:S01]  /*1cb0*/  PLOP3.LUT P2, PT, P2, PT, PT, 0x8, 0x80 ;  /* 0x000000000080781c */ /* 0x000fe2000174e170 */
[----:B------:R-:W-:Y:S01]  /*1cc0*/  IMAD.MOV.U32 R9, RZ, RZ, RZ ;  /* 0x000000ffff097224 */ /* 0x000fe200078e00ff */
[----:B------:R-:W3:Y:S01]  /*1cd0*/  LDCU UR61, c[0x0][0x370] ;  /* 0x00006e00ff3d77ac */ /* 0x000ee20008000800 */
[----:B------:R-:W-:Y:S01]  /*1ce0*/  IMAD.MOV.U32 R8, RZ, RZ, 0x1 ;  /* 0x00000001ff087424 */ /* 0x000fe200078e00ff */
[----:B------:R-:W4:Y:S01]  /*1cf0*/  LDCU.64 UR46, c[0x0][0x348] ;  /* 0x00006900ff2e77ac */ /* 0x000f220008000a00 */
[----:B-1----:R-:W-:-:S02]  /*1d00*/  UIADD3 UR5, UPT, UPT, UR6, 0x7f, URZ ;  /* 0x0000007f06057890 */ /* 0x002fc4000fffe0ff */
[----:B------:R-:W-:Y:S02]  /*1d10*/  ULEA UR67, UR29, UR67, 0x1 ;  /* 0x000000431d437291 */ /* 0x000fe4000f8e08ff */
[----:B------:R-:W-:Y:S02]  /*1d20*/  USHF.R.S32.HI UR4, URZ, 0x1f, UR5 ;  /* 0x0000001fff047899 */ /* 0x000fe40008011405 */
[----:B------:R-:W-:Y:S02]  /*1d30*/  ULEA UR66, UR29, UR66, 0x2 ;  /* 0x000000421d427291 */ /* 0x000fe4000f8e10ff */
[----:B------:R-:W-:Y:S02]  /*1d40*/  ULEA.HI UR4, UR4, UR5, URZ, 0x7 ;  /* 0x0000000504047291 */ /* 0x000fe4000f8f38ff */
[----:B--2---:R-:W-:Y:S02]  /*1d50*/  ULEA UR7, UR8, UR7, 0x18 ;  /* 0x0000000708077291 */ /* 0x004fe4000f8ec0ff */
[----:B------:R-:W-:-:S02]  /*1d60*/  USHF.R.S32.HI UR63, URZ, 0x7, UR4 ;  /* 0x00000007ff3f7899 */ /* 0x000fc40008011404 */
[----:B------:R-:W-:Y:S02]  /*1d70*/  UIADD3 UR4, UPT, UPT, UR6, -0x1, URZ ;  /* 0xffffffff06047890 */ /* 0x000fe4000fffe0ff */
[----:B------:R-:W-:Y:S02]  /*1d80*/  UISETP.LT.U32.AND UP0, UPT, UR63, 0x7, UPT ;  /* 0x000000073f00788c */ /* 0x000fe4000bf01070 */
[----:B------:R-:W-:Y:S02]  /*1d90*/  UISETP.GE.U32.AND UP2, UPT, UR4, -0xff, UPT ;  /* 0xffffff010400788c */ /* 0x000fe4000bf46070 */
[----:B------:R-:W-:Y:S02]  /*1da0*/  USEL UR62, UR63, 0x7, UP0 ;  /* 0x000000073f3e7887 */ /* 0x000fe40008000000 */
[----:B------:R-:W-:Y:S02]  /*1db0*/  UIADD3 UR68, UPT, UPT, UR6, 0xfe, URZ ;  /* 0x000000fe06447890 */ /* 0x000fe4000fffe0ff */
[----:B------:R-:W-:Y:S01]  /*1dc0*/  UIADD3 UR4, UPT, UPT, UR62, -0x1, URZ ;  /* 0xffffffff3e047890 */ /* 0x000fe2000fffe0ff */
[----:B------:R-:W1:Y:S04]  /*1dd0*/  LDCU UR60, c[0x0][0x374] ;  /* 0x00006e80ff3c77ac */ /* 0x000e680008000800 */
[----:B------:R-:W-:-:S02]  /*1de0*/  @UP2 UIADD3 UR4, UPT, UPT, UR62, URZ, URZ ;  /* 0x000000ff3e042290 */ /* 0x000fc4000fffe0ff */
[----:B------:R-:W-:Y:S02]  /*1df0*/  USEL UR38, UR52, 0x2, UP1 ;  /* 0x0000000234267887 */ /* 0x000fe40008800000 */
[----:B------:R-:W-:Y:S02]  /*1e00*/  UIADD3 UR57, UPT, UPT, UR7, 0x8400, UR54 ;  /* 0x0000840007397890 */ /* 0x000fe4000fffe036 */
[----:B------:R-:W-:Y:S02]  /*1e10*/  UIADD3 UR56, UPT, UPT, UR7, 0x24400, UR51 ;  /* 0x0002440007387890 */ /* 0x000fe4000fffe033 */
[----:B------:R-:W-:Y:S02]  /*1e20*/  UIADD3 UR65, UPT, UPT, UR63, -UR62, URZ ;  /* 0x8000003e3f417290 */ /* 0x000fe4000fffe0ff */
[----:B------:R-:W-:Y:S02]  /*1e30*/  UIADD3 UR55, UPT, UPT, UR4, 0x1, URZ ;  /* 0x0000000104377890 */ /* 0x000fe4000fffe0ff */
[----:B------:R-:W-:Y:S01]  /*1e40*/  UIADD3 UR64, UPT, UPT, -UR4, URZ, URZ ;  /* 0x000000ff04407290 */ /* 0x000fe2000fffe1ff */
[----:B---34-:R-:W-:-:S11]  /*1e50*/  UMOV UR14, URZ ;  /* 0x000000ff000e7c82 */ /* 0x018fd60008000000 */
.L_x_46:
[----:B------:R-:W2:Y:S02]  /*1e60*/  S2UR UR4, SR_CgaCtaId ;  /* 0x00000000000479c3 */ /* 0x000ea40000008800 */
[----:B--2---:R-:W-:-:S09]  /*1e70*/  UISETP.NE.AND UP0, UPT, UR4, URZ, UPT ;  /* 0x000000ff0400728c */ /* 0x004fd2000bf05270 */
[----:B-1-3--:R-:W-:Y:S05]  /*1e80*/  BRA.U UP0, `(.L_x_23) ;  /* 0x0000000100287547 */ /* 0x00afea000b800000 */
[----:B------:R-:W-:Y:S02]  /*1e90*/  LEA R0, R9, UR7, 0x3 ;  /* 0x0000000709007c11 */ /* 0x000fe4000f8e18ff */
[----:B------:R-:W-:-:S04]  /*1ea0*/  SHF.L.U32 R3, R8, 0x1f, RZ ;  /* 0x0000001f08037819 */ /* 0x000fc800000006ff */
[----:B------:R-:W2:Y:S02]  /*1eb0*/  SYNCS.PHASECHK.TRANS64.TRYWAIT P0, [R0+URZ+0x110], R3 ;  /* 0x00011003000075a7 */ /* 0x000ea400080011ff */
[----:B--2---:R-:W-:Y:S05]  /*1ec0*/  @!P0 BRA `(.L_x_24) ;  /* 0x0000008400948947 */ /* 0x004fea0003800000 */
.L_x_154:
[----:B------:R3:W-:Y:S01]  /*1ed0*/  SYNCS.ARRIVE.TRANS64.A1T0 RZ, [R0+URZ+0x100], RZ ;  /* 0x000100ff00ff79a7 */ /* 0x0007e200081000ff */
[----:B------:R-:W-:-:S05]  /*1ee0*/  VIADD R9, R9, 0x1 ;  /* 0x0000000109097836 */ /* 0x000fca0000000000 */
[----:B------:R-:W-:-:S04]  /*1ef0*/  ISETP.NE.AND P0, PT, R9, 0x2, PT ;  /* 0x000000020900780c */ /* 0x000fc80003f05270 */
[----:B--2---:R-:W-:Y:S02]  /*1f00*/  SEL R3, RZ, 0x1, P0 ;  /* 0x00000001ff037807 */ /* 0x004fe40000000000 */
[----:B------:R-:W-:Y:S02]  /*1f10*/  SEL R9, R9, RZ, P0 ;  /* 0x000000ff09097207 */ /* 0x000fe40000000000 */
[----:B------:R-:W-:Y:S02]  /*1f20*/  LOP3.LUT R8, R8, R3, RZ, 0x3c, !PT ;  /* 0x0000000308087212 */ /* 0x000fe400078e3cff */
.L_x_23:
[----:B------:R-:W-:Y:S01]  /*1f30*/  ULEA UR4, UR14, UR7, 0x3 ;  /* 0x000000070e047291 */ /* 0x000fe2000f8e18ff */
[----:B---3--:R-:W-:Y:S01]  /*1f40*/  SHF.L.U32 R0, R12, 0x1f, RZ ;  /* 0x0000001f0c007819 */ /* 0x008fe200000006ff */
[----:B------:R-:W-:Y:S02]  /*1f50*/  UISETP.GE.U32.AND UP0, UPT, UR68, 0xff, UPT ;  /* 0x000000ff4400788c */ /* 0x000fe4000bf06070 */
[----:B------:R-:W-:Y:S01]  /*1f60*/  ULEA UR35, UR11, UR67, 0x2 ;  /* 0x000000430b237291 */ /* 0x000fe2000f8e10ff */
[----:B------:R-:W-:-:S03]  /*1f70*/  UMOV UR20, URZ ;  /* 0x000000ff00147c82 */ /* 0x000fc60008000000 */
[----:B------:R-:W-:Y:S01]  /*1f80*/  USHF.L.U32 UR35, UR35, 0x5, URZ ;  /* 0x0000000523237899 */ /* 0x000fe200080006ff */
[----:B------:R2:W3:Y:S01]  /*1f90*/  SYNCS.PHASECHK.TRANS64.TRYWAIT P1, [UR4+0x38], R0 ;  /* 0x00003800ff0075a7 */ /* 0x0004e20008021104 */
[----:B------:R-:W-:-:S04]  /*1fa0*/  ULEA.HI UR4, UR16, UR16, URZ, 0x1 ;  /* 0x0000001010047291 */ /* 0x000fc8000f8f08ff */
[----:B------:R-:W-:Y:S02]  /*1fb0*/  USHF.L.U32 UR5, UR4, 0x7, URZ ;  /* 0x0000000704057899 */ /* 0x000fe400080006ff */
[----:B------:R-:W-:Y:S02]  /*1fc0*/  ULOP3.LUT UR27, UR4, 0xfffffffe, URZ, 0xc0, !UPT ;  /* 0xfffffffe041b7892 */ /* 0x000fe4000f8ec0ff */
[----:B------:R-:W-:Y:S02]  /*1fd0*/  ULOP3.LUT UR5, UR5, 0xffffff00, URZ, 0xc0, !UPT ;  /* 0xffffff0005057892 */ /* 0x000fe4000f8ec0ff */
[----:B------:R-:W-:Y:S02]  /*1fe0*/  ULOP3.LUT UR27, UR27, 0x1, UR69, 0xf8, !UPT ;  /* 0x000000011b1b7892 */ /* 0x000fe4000f8ef845 */
[----:B------:R-:W-:Y:S01]  /*1ff0*/  ULEA UR43, UR66, UR5, 0x5 ;  /* 0x00000005422b7291 */ /* 0x000fe2000f8e28ff */
[----:B------:R-:W-:Y:S11]  /*2000*/  BRA.U !UP0, `(.L_x_25) ;  /* 0x0000000508287547 */ /* 0x000ff6000b800000 */
[----:B------:R-:W-:Y:S01]  /*2010*/  UMOV UR15, UR64 ;  /* 0x00000040000f7c82 */ /* 0x000fe20008000000 */
[----:B------:R-:W-:Y:S01]  /*2020*/  UMOV UR4, UR14 ;  /* 0x0000000e00047c82 */ /* 0x000fe20008000000 */
[----:B------:R-:W-:Y:S01]  /*2030*/  UMOV UR28, 0xffffffff ;  /* 0xffffffff001c7882 */ /* 0x000fe20000000000 */
[----:B------:R-:W-:-:S05]  /*2040*/  UMOV UR42, URZ ;  /* 0x000000ff002a7c82 */ /* 0x000fca0008000000 */
.L_x_33:
[----:B------:R-:W-:Y:S01]  /*2050*/  ULEA UR5, UR4, UR7, 0x3 ;  /* 0x0000000704057291 */ /* 0x000fe2000f8e18ff */
[----:B---3--:R-:W-:Y:S01]  /*2060*/  @P4 MOV R2, 0xc800 ;  /* 0x0000c80000024802 */ /* 0x008fe20000000f00 */
[----:B-123--:R-:W-:Y:S10]  /*2070*/  @P1 BRA `(.L_x_26) ;  /* 0x00000000000c1947 */ /* 0x00eff40003800000 */
[----:B------:R-:W-:-:S04]  /*2080*/  SHF.L.U32 R3, R12, 0x1f, RZ ;  /* 0x0000001f0c037819 */ /* 0x000fc800000006ff */
[----:B------:R-:W3:Y:S02]  /*2090*/  SYNCS.PHASECHK.TRANS64.TRYWAIT P0, [UR5+0x38], R3 ;  /* 0x00003803ff0075a7 */ /* 0x000ee40008001105 */
[----:B---3--:R-:W-:Y:S05]  /*20a0*/  @!P0 BRA `(.L_x_27) ;  /* 0x0000008400308947 */ /* 0x008fea0003800000 */
.L_x_26:
[----:B------:R3:W-:Y:S01]  /*20b0*/  @P4 SYNCS.ARRIVE.TRANS64 RZ, [UR5], R2 ;  /* 0x00000002ffff49a7 */ /* 0x0007e20008000005 */
[----:B------:R-:W-:Y:S02]  /*20c0*/  ULOP3.LUT UR6, UR38, 0x2, URZ, 0xfc, !UPT ;  /* 0x0000000226067892 */ /* 0x000fe4000f8efcff */
[----:B------:R-:W-:Y:S02]  /*20d0*/  UIADD3 UR15, UPT, UPT, UR15, 0x1, URZ ;  /* 0x000000010f0f7890 */ /* 0x000fe4000fffe0ff */
[----:B------:R-:W-:Y:S02]  /*20e0*/  UISETP.NE.AND UP0, UPT, UR6, 0x2, UPT ;  /* 0x000000020600788c */ /* 0x000fe4000bf05270 */
[----:B------:R-:W-:Y:S02]  /*20f0*/  UIADD3 UR28, UPT, UPT, UR28, 0x1, URZ ;  /* 0x000000011c1c7890 */ /* 0x000fe4000fffe0ff */
[----:B------:R-:W-:-:S05]  /*2100*/  UISETP.NE.AND UP4, UPT, UR15, 0x1, UPT ;  /* 0x000000010f00788c */ /* 0x000fca000bf85270 */
[----:B------:R-:W-:Y:S05]  /*2110*/  BRA.U UP0, `(.L_x_28) ;  /* 0x0000000100047547 */ /* 0x000fea000b800000 */
[----:B-1----:R-:W-:Y:S05]  /*2120*/  BPT.TRAP 0x1 ;  /* 0x000000040000795c */ /* 0x002fea0000300000 */
.L_x_28:
[----:B------:R-:W-:Y:S04]  /*2130*/  BSSY.RECONVERGENT B0, `(.L_x_29) ;  /* 0x0000003000007945 */ /* 0x000fe80003800200 */
[----:B------:R-:W-:Y:S05]  /*2140*/  @!P3 BRA `(.L_x_30) ;  /* 0x000000000004b947 */ /* 0x000fea0003800000 */
[----:B-1----:R-:W-:Y:S05]  /*2150*/  BPT.TRAP 0x1 ;  /* 0x000000040000795c */ /* 0x002fea0000300000 */
.L_x_30:
[----:B-1----:R-:W-:Y:S05]  /*2160*/  BSYNC.RECONVERGENT B0 ;  /* 0x0000000000007941 */ /* 0x002fea0003800200 */
.L_x_29:
[----:B------:R-:W-:Y:S01]  /*2170*/  UIADD3 UR6, UPT, UPT, UR4, 0x1, URZ ;  /* 0x0000000104067890 */ /* 0x000fe2000fffe0ff */
[----:B------:R-:W-:Y:S01]  /*2180*/  BSSY.RECONVERGENT B0, `(.L_x_31) ;  /* 0x000002e000007945 */ /* 0x000fe20003800200 */
[----:B------:R-:W-:Y:S02]  /*2190*/  ELECT P0, URZ, PT ;  /* 0x0000000000ff782f */ /* 0x000fe40003800000 */
[----:B------:R-:W-:-:S04]  /*21a0*/  UISETP.NE.AND UP0, UPT, UR6, 0x7, UPT ;  /* 0x000000070600788c */ /* 0x000fc8000bf05270 */
[----:B------:R-:W-:Y:S02]  /*21b0*/  USEL UR8, URZ, 0x1, UP0 ;  /* 0x00000001ff087887 */ /* 0x000fe40008000000 */
[----:B------:R-:W-:-:S04]  /*21c0*/  USEL UR14, UR6, URZ, UP0 ;  /* 0x000000ff060e7287 */ /* 0x000fc80008000000 */
[----:B------:R-:W-:Y:S01]  /*21d0*/  ULEA UR6, UR14, UR7, 0x3 ;  /* 0x000000070e067291 */ /* 0x000fe2000f8e18ff */
[----:B------:R-:W-:-:S04]  /*21e0*/  LOP3.LUT R12, R12, UR8, RZ, 0x3c, !PT ;  /* 0x000000080c0c7c12 */ /* 0x000fc8000f8e3cff */
[----:B--2---:R-:W-:-:S04]  /*21f0*/  SHF.L.U32 R0, R12, 0x1f, RZ ;  /* 0x0000001f0c007819 */ /* 0x004fc800000006ff */
[----:B------:R1:W2:Y:S01]  /*2200*/  SYNCS.PHASECHK.TRANS64.TRYWAIT P1, [UR6+0x38], R0 ;  /* 0x00003800ff0075a7 */ /* 0x0002a20008021106 */
[----:B------:R-:W-:Y:S05]  /*2210*/  @!P0 BRA `(.L_x_32) ;  /* 0x0000000000908947 */ /* 0x000fea0003800000 */
[----:B------:R-:W-:Y:S02]  /*2220*/  USHF.L.U32 UR6, UR4, 0x9, URZ ;  /* 0x0000000904067899 */ /* 0x000fe400080006ff */
[----:B------:R-:W-:Y:S02]  /*2230*/  ULEA UR40, UR4, UR54, 0xe ;  /* 0x0000003604287291 */ /* 0x000fe4000f8e70ff */
[----:B------:R-:W-:Y:S02]  /*2240*/  UIADD3 UR22, UP3, UPT, UR46, 0x80, URZ ;  /* 0x000000802e167890 */ /* 0x000fe4000ff7e0ff */
[----:B------:R-:W-:Y:S02]  /*2250*/  ULEA UR32, UR4, UR51, 0xd ;  /* 0x0000003304207291 */ /* 0x000fe4000f8e68ff */
[----:B------:R-:W-:Y:S02]  /*2260*/  UIADD3 UR20, UP2, UPT, UR46, 0x180, URZ ;  /* 0x000001802e147890 */ /* 0x000fe4000ff5e0ff */
[----:B------:R-:W-:-:S02]  /*2270*/  UIADD3 UR18, UP1, UPT, UR46, 0x280, URZ ;  /* 0x000002802e127890 */ /* 0x000fc4000ff3e0ff */
[----:B------:R-:W-:Y:S02]  /*2280*/  ULOP3.LUT UR24, UR50, UR6, URZ, 0xfc, !UPT ;  /* 0x0000000632187292 */ /* 0x000fe4000f8efcff */
[----:B------:R-:W-:Y:S02]  /*2290*/  UIADD3 UR16, UP0, UPT, UR46, 0x380, URZ ;  /* 0x000003802e107890 */ /* 0x000fe4000ff1e0ff */
[----:B------:R-:W-:Y:S02]  /*22a0*/  ULOP3.LUT UR8, UR6, UR37, URZ, 0xfc, !UPT ;  /* 0x0000002506087292 */ /* 0x000fe4000f8efcff */
[----:B------:R-:W-:Y:S02]  /*22b0*/  ULOP3.LUT UR41, UR5, 0xfefffff8, URZ, 0xc0, !UPT ;  /* 0xfefffff805297892 */ /* 0x000fe4000f8ec0ff */
[----:B------:R-:W-:Y:S02]  /*22c0*/  UIADD3.X UR23, UPT, UPT, URZ, UR47, URZ, UP3, !UPT ;  /* 0x0000002fff177290 */ /* 0x000fe40009ffe4ff */
[----:B------:R-:W-:-:S02]  /*22d0*/  UIADD3 UR40, UPT, UPT, UR7, 0x8400, UR40 ;  /* 0x0000840007287890 */ /* 0x000fc4000fffe028 */
[----:B------:R-:W-:Y:S02]  /*22e0*/  UPRMT UR6, URZ, 0x5410, UR49 ;  /* 0x00005410ff067896 */ /* 0x000fe40008000031 */
[----:B------:R-:W-:Y:S02]  /*22f0*/  UIADD3.X UR21, UPT, UPT, URZ, UR47, URZ, UP2, !UPT ;  /* 0x0000002fff157290 */ /* 0x000fe400097fe4ff */
[----:B------:R-:W-:Y:S02]  /*2300*/  UIADD3 UR32, UPT, UPT, UR7, 0x24400, UR32 ;  /* 0x0002440007207890 */ /* 0x000fe4000fffe020 */
[----:B------:R-:W-:Y:S02]  /*2310*/  UPRMT UR31, URZ, 0x5410, UR48 ;  /* 0x00005410ff1f7896 */ /* 0x000fe40008000030 */
[----:B------:R-:W-:Y:S02]  /*2320*/  UIADD3.X UR19, UPT, UPT, URZ, UR47, URZ, UP1, !UPT ;  /* 0x0000002fff137290 */ /* 0x000fe40008ffe4ff */
[----:B------:R-:W-:-:S02]  /*2330*/  UIADD3 UR24, UPT, UPT, UR7, 0x32400, UR24 ;  /* 0x0003240007187890 */ /* 0x000fc4000fffe018 */
[----:B------:R-:W-:Y:S02]  /*2340*/  UIADD3.X UR17, UPT, UPT, URZ, UR47, URZ, UP0, !UPT ;  /* 0x0000002fff117290 */ /* 0x000fe400087fe4ff */
[----:B------:R-:W-:Y:S02]  /*2350*/  UPRMT UR30, URZ, 0x5410, UR45 ;  /* 0x00005410ff1e7896 */ /* 0x000fe4000800002d */
[----:B------:R-:W-:Y:S01]  /*2360*/  UIADD3 UR8, UPT, UPT, UR7, 0x33200, UR8 ;  /* 0x0003320007087890 */ /* 0x000fe2000fffe008 */
[----:B------:R-:W-:Y:S01]  /*2370*/  UMOV UR52, 0x0 ;  /* 0x0000000000347882 */ /* 0x000fe20000000000 */
[----:B------:R-:W-:Y:S01]  /*2380*/  UMOV UR53, 0x10000000 ;  /* 0x1000000000357882 */ /* 0x000fe20000000000 */
[----:B------:R-:W-:Y:S01]  /*2390*/  UMOV UR34, UR42 ;  /* 0x0000002a00227c82 */ /* 0x000fe20008000000 */
[----:B------:R-:W-:Y:S01]  /*23a0*/  UMOV UR36, UR44 ;  /* 0x0000002c00247c82 */ /* 0x000fe20008000000 */
[----:B------:R-:W-:Y:S01]  /*23b0*/  UMOV UR33, UR41 ;  /* 0x0000002900217c82 */ /* 0x000fe20008000000 */
[----:B------:R-:W-:Y:S01]  /*23c0*/  UMOV UR29, UR44 ;  /* 0x0000002c001d7c82 */ /* 0x000fe20008000000 */
[----:B------:R-:W-:Y:S01]  /*23d0*/  UMOV UR25, UR41 ;  /* 0x0000002900197c82 */ /* 0x000fe20008000000 */
[----:B------:R4:W-:Y:S01]  /*23e0*/  UTMALDG.3D.MULTICAST.2CTA [UR40], [UR22], UR6, desc[UR52] ;  /* 0x00003428160073b4 */ /* 0x0009e20008211806 */
[----:B------:R-:W-:Y:S01]  /*23f0*/  UMOV UR12, UR28 ;  /* 0x0000001c000c7c82 */ /* 0x000fe20008000000 */
[----:B------:R-:W-:Y:S01]  /*2400*/  UMOV UR13, UR44 ;  /* 0x0000002c000d7c82 */ /* 0x000fe20008000000 */
[----:B------:R-:W-:Y:S01]  /*2410*/  UMOV UR9, UR41 ;  /* 0x0000002900097c82 */ /* 0x000fe20008000000 */
[----:B------:R4:W-:Y:S01]  /*2420*/  UTMALDG.3D.MULTICAST.2CTA [UR32], [UR20], UR31, desc[UR52] ;  /* 0x00003420140073b4 */ /* 0x0009e2000821181f */
[----:B------:R4:W-:Y:S01]  /*2430*/  UTMALDG.4D.MULTICAST.2CTA [UR24], [UR18], UR6, desc[UR52] ;  /* 0x00003418120073b4 */ /* 0x0009e20008219806 */
[----:B------:R4:W-:Y:S02]  /*2440*/  UTMALDG.4D.MULTICAST.2CTA [UR8], [UR16], UR30, desc[UR52] ;  /* 0x00003408100073b4 */ /* 0x0009e4000821981e */
[----:B----4-:R-:W-:Y:S01]  /*2450*/  NOP ;  /* 0x0000000000007918 */ /* 0x010fe20000000000 */
.L_x_32:
[----:B------:R-:W-:Y:S05]  /*2460*/  BSYNC.RECONVERGENT B0 ;  /* 0x0000000000007941 */ /* 0x000fea0003800200 */
.L_x_31:
[----:B------:R-:W-:Y:S01]  /*2470*/  UIADD3 UR42, UPT, UPT, UR42, 0x80, URZ ;  /* 0x000000802a2a7890 */ /* 0x000fe2000fffe0ff */
[----:B------:R-:W-:Y:S01]  /*2480*/  UMOV UR4, UR14 ;  /* 0x0000000e00047c82 */ /* 0x000fe20008000000 */
[----:B------:R-:W-:Y:S01]  /*2490*/  UMOV UR20, UR55 ;  /* 0x0000003700147c82 */ /* 0x000fe20008000000 */
[----:B------:R-:W-:Y:S09]  /*24a0*/  BRA.U UP4, `(.L_x_33) ;  /* 0xfffffff904e87547 */ /* 0x000ff2000b83ffff */
.L_x_25:
[----:B------:R-:W-:Y:S01]  /*24b0*/  ULEA UR4, UR14, UR7, 0x3 ;  /* 0x000000070e047291 */ /* 0x000fe2000f8e18ff */
[----:B-12---:R-:W-:Y:S01]  /*24c0*/  SHF.L.U32 R0, R12, 0x1f, RZ ;  /* 0x0000001f0c007819 */ /* 0x006fe200000006ff */
[----:B------:R-:W-:Y:S01]  /*24d0*/  @!P2 SYNCS.ARRIVE.TRANS64.A1T0 RZ, [UR7+0xb8], RZ ;  /* 0x0000b8ffffffa9a7 */ /* 0x000fe20008100007 */
[----:B------:R-:W-:-:S06]  /*24e0*/  UISETP.GT.AND UP0, UPT, UR63, UR62, UPT ;  /* 0x0000003e3f00728c */ /* 0x000fcc000bf04270 */
[----:B---3--:R1:W2:Y:S03]  /*24f0*/  SYNCS.PHASECHK.TRANS64.TRYWAIT P1, [UR4+0x38], R0 ;  /* 0x00003800ff0075a7 */ /* 0x0082a60008021104 */
[----:B------:R-:W-:Y:S05]  /*2500*/  BRA.U !UP0, `(.L_x_34) ;  /* 0x0000000508187547 */ /* 0x000fea000b800000 */
[----:B------:R-:W-:Y:S01]  /*2510*/  UIADD3 UR28, UPT, UPT, UR65, UR20, URZ ;  /* 0x00000014411c7290 */ /* 0x000fe2000fffe0ff */
[----:B------:R-:W-:-:S11]  /*2520*/  UMOV UR5, UR14 ;  /* 0x0000000e00057c82 */ /* 0x000fd60008000000 */
.L_x_42:
[----:B------:R-:W-:Y:S01]  /*2530*/  ULEA UR6, UR5, UR7, 0x3 ;  /* 0x0000000705067291 */ /* 0x000fe2000f8e18ff */
[----:B--2---:R-:W-:Y:S01]  /*2540*/  @P4 MOV R2, 0xc800 ;  /* 0x0000c80000024802 */ /* 0x004fe20000000f00 */
[----:B--23--:R-:W-:Y:S10]  /*2550*/  @P1 BRA `(.L_x_35) ;  /* 0x00000000000c1947 */ /* 0x00cff40003800000 */
[----:B------:R-:W-:-:S04]  /*2560*/  SHF.L.U32 R3, R12, 0x1f, RZ ;  /* 0x0000001f0c037819 */ /* 0x000fc800000006ff */
[----:B------:R-:W2:Y:S02]  /*2570*/  SYNCS.PHASECHK.TRANS64.TRYWAIT P0, [UR6+0x38], R3 ;  /* 0x00003803ff0075a7 */ /* 0x000ea40008001106 */
[----:B--2---:R-:W-:Y:S05]  /*2580*/  @!P0 BRA `(.L_x_36) ;  /* 0x0000008000108947 */ /* 0x004fea0003800000 */
.L_x_35:
[----:B------:R2:W-:Y:S01]  /*2590*/  @P4 SYNCS.ARRIVE.TRANS64 RZ, [UR6], R2 ;  /* 0x00000002ffff49a7 */ /* 0x0005e20008000006 */
[----:B------:R-:W-:-:S04]  /*25a0*/  ULOP3.LUT UR4, UR38, 0x2, URZ, 0xfc, !UPT ;  /* 0x0000000226047892 */ /* 0x000fc8000f8efcff */
[----:B------:R-:W-:-:S09]  /*25b0*/  UISETP.NE.AND UP0, UPT, UR4, 0x2, UPT ;  /* 0x000000020400788c */ /* 0x000fd2000bf05270 */
[----:B------:R-:W-:Y:S05]  /*25c0*/  BRA.U UP0, `(.L_x_37) ;  /* 0x0000000100047547 */ /* 0x000fea000b800000 */
[----:B------:R-:W-:Y:S05]  /*25d0*/  BPT.TRAP 0x1 ;  /* 0x000000040000795c */ /* 0x000fea0000300000 */
.L_x_37:
[----:B------:R-:W-:Y:S04]  /*25e0*/  BSSY.RECONVERGENT B0, `(.L_x_38) ;  /* 0x0000003000007945 */ /* 0x000fe80003800200 */
[----:B------:R-:W-:Y:S05]  /*25f0*/  @!P3 BRA `(.L_x_39) ;  /* 0x000000000004b947 */ /* 0x000fea0003800000 */
[----:B------:R-:W-:Y:S05]  /*2600*/  BPT.TRAP 0x1 ;  /* 0x000000040000795c */ /* 0x000fea0000300000 */
.L_x_39:
[----:B------:R-:W-:Y:S05]  /*2610*/  BSYNC.RECONVERGENT B0 ;  /* 0x0000000000007941 */ /* 0x000fea0003800200 */
.L_x_38:
        /* <DEDUP_REMOVED lines=8> */
[----:B-1----:R-:W-:-:S04]  /*26a0*/  SHF.L.U32 R0, R12, 0x1f, RZ ;  /* 0x0000001f0c007819 */ /* 0x002fc800000006ff */
[----:B------:R1:W3:Y:S01]  /*26b0*/  SYNCS.PHASECHK.TRANS64.TRYWAIT P1, [UR4+0x38], R0 ;  /* 0x00003800ff0075a7 */ /* 0x0002e20008021104 */
[----:B------:R-:W-:Y:S05]  /*26c0*/  @!P0 BRA `(.L_x_41) ;  /* 0x0000000000948947 */ /* 0x000fea0003800000 */
[----:B------:R-:W-:Y:S02]  /*26d0*/  UIADD3 UR12, UP3, UPT, UR46, 0x80, URZ ;  /* 0x000000802e0c7890 */ /* 0x000fe4000ff7e0ff */
[----:B------:R-:W-:Y:S02]  /*26e0*/  UIADD3 UR8, UP2, UPT, UR46, 0x180, URZ ;  /* 0x000001802e087890 */ /* 0x000fe4000ff5e0ff */
[----:B------:R-:W-:Y:S02]  /*26f0*/  USHF.L.U32 UR42, UR20, 0x7, URZ ;  /* 0x00000007142a7899 */ /* 0x000fe400080006ff */
[----:B------:R-:W-:Y:S02]  /*2700*/  ULOP3.LUT UR41, UR6, 0xfefffff8, URZ, 0xc0, !UPT ;  /* 0xfefffff806297892 */ /* 0x000fe4000f8ec0ff */
[----:B------:R-:W-:Y:S02]  /*2710*/  ULEA UR40, UR5, UR57, 0xe ;  /* 0x0000003905287291 */ /* 0x000fe4000f8e70ff */
[----:B------:R-:W-:-:S02]  /*2720*/  UIADD3.X UR13, UPT, UPT, URZ, UR47, URZ, UP3, !UPT ;  /* 0x0000002fff0d7290 */ /* 0x000fc40009ffe4ff */
[----:B------:R-:W-:Y:S02]  /*2730*/  UPRMT UR15, URZ, 0x5410, UR49 ;  /* 0x00005410ff0f7896 */ /* 0x000fe40008000031 */
[----:B------:R-:W-:Y:S02]  /*2740*/  ULEA UR32, UR5, UR56, 0xd ;  /* 0x0000003805207291 */ /* 0x000fe4000f8e68ff */
[----:B------:R-:W-:Y:S02]  /*2750*/  UIADD3.X UR9, UPT, UPT, URZ, UR47, URZ, UP2, !UPT ;  /* 0x0000002fff097290 */ /* 0x000fe400097fe4ff */
[----:B------:R-:W-:Y:S02]  /*2760*/  UPRMT UR17, URZ, 0x5410, UR48 ;  /* 0x00005410ff117896 */ /* 0x000fe40008000030 */
[----:B------:R-:W-:Y:S01]  /*2770*/  USHF.L.U32 UR4, UR5, 0x9, URZ ;  /* 0x0000000905047899 */ /* 0x000fe200080006ff */
[----:B------:R-:W-:Y:S01]  /*2780*/  UMOV UR30, 0x0 ;  /* 0x00000000001e7882 */ /* 0x000fe20000000000 */
[----:B------:R-:W-:-:S02]  /*2790*/  UMOV UR31, 0x10000000 ;  /* 0x10000000001f7882 */ /* 0x000fc40000000000 */
[----:B------:R-:W-:Y:S01]  /*27a0*/  ULOP3.LUT UR16, UR50, UR4, URZ, 0xfc, !UPT ;  /* 0x0000000432107292 */ /* 0x000fe2000f8efcff */
[----:B------:R4:W-:Y:S01]  /*27b0*/  UTMALDG.3D.MULTICAST.2CTA [UR40], [UR12], UR15, desc[UR30] ;  /* 0x00001e280c0073b4 */ /* 0x0009e2000821180f */
[----:B------:R-:W-:Y:S02]  /*27c0*/  UIADD3 UR24, UP1, UPT, UR46, 0x280, URZ ;  /* 0x000002802e187890 */ /* 0x000fe4000ff3e0ff */
[----:B------:R-:W-:Y:S02]  /*27d0*/  ULOP3.LUT UR4, UR4, UR37, URZ, 0xfc, !UPT ;  /* 0x0000002504047292 */ /* 0x000fe4000f8efcff */
[----:B------:R-:W-:Y:S01]  /*27e0*/  UIADD3 UR22, UP0, UPT, UR46, 0x380, URZ ;  /* 0x000003802e167890 */ /* 0x000fe2000ff1e0ff */
[----:B------:R-:W-:Y:S01]  /*27f0*/  UMOV UR36, UR44 ;  /* 0x0000002c00247c82 */ /* 0x000fe20008000000 */
[----:B------:R-:W-:Y:S01]  /*2800*/  UMOV UR33, UR41 ;  /* 0x0000002900217c82 */ /* 0x000fe20008000000 */
[----:B------:R-:W-:Y:S01]  /*2810*/  UMOV UR34, UR42 ;  /* 0x0000002a00227c82 */ /* 0x000fe20008000000 */
[----:B------:R-:W-:Y:S01]  /*2820*/  UIADD3.X UR25, UPT, UPT, URZ, UR47, URZ, UP1, !UPT ;  /* 0x0000002fff197290 */ /* 0x000fe20008ffe4ff */
[----:B------:R2:W-:Y:S01]  /*2830*/  UTMALDG.3D.MULTICAST.2CTA [UR32], [UR8], UR17, desc[UR30] ;  /* 0x00001e20080073b4 */ /* 0x0005e20008211811 */
[----:B------:R-:W-:-:S02]  /*2840*/  UIADD3 UR16, UPT, UPT, UR7, 0x32400, UR16 ;  /* 0x0003240007107890 */ /* 0x000fc4000fffe010 */
[----:B------:R-:W-:Y:S01]  /*2850*/  UIADD3.X UR23, UPT, UPT, URZ, UR47, URZ, UP0, !UPT ;  /* 0x0000002fff177290 */ /* 0x000fe200087fe4ff */
[----:B------:R-:W-:Y:S01]  /*2860*/  UMOV UR18, UR26 ;  /* 0x0000001a00127c82 */ /* 0x000fe20008000000 */
[----:B------:R-:W-:Y:S01]  /*2870*/  UMOV UR19, UR27 ;  /* 0x0000001b00137c82 */ /* 0x000fe20008000000 */
[----:B------:R-:W-:Y:S01]  /*2880*/  UMOV UR21, UR44 ;  /* 0x0000002c00157c82 */ /* 0x000fe20008000000 */
[----:B----4-:R-:W-:Y:S01]  /*2890*/  UMOV UR12, UR20 ;  /* 0x00000014000c7c82 */ /* 0x010fe20008000000 */
[----:B------:R-:W-:Y:S01]  /*28a0*/  UMOV UR13, UR44 ;  /* 0x0000002c000d7c82 */ /* 0x000fe20008000000 */
[----:B--2---:R-:W-:Y:S02]  /*28b0*/  UIADD3 UR8, UPT, UPT, UR7, 0x33200, UR4 ;  /* 0x0003320007087890 */ /* 0x004fe4000fffe004 */
[----:B------:R-:W-:Y:S01]  /*28c0*/  UPRMT UR4, URZ, 0x5410, UR45 ;  /* 0x00005410ff047896 */ /* 0x000fe2000800002d */
[----:B------:R-:W-:Y:S01]  /*28d0*/  UMOV UR17, UR41 ;  /* 0x0000002900117c82 */ /* 0x000fe20008000000 */
[----:B------:R-:W-:Y:S01]  /*28e0*/  UMOV UR9, UR41 ;  /* 0x0000002900097c82 */ /* 0x000fe20008000000 */
[----:B------:R4:W-:Y:S06]  /*28f0*/  UTMALDG.4D.MULTICAST.2CTA [UR16], [UR24], UR15, desc[UR30] ;  /* 0x00001e10180073b4 */ /* 0x0009ec000821980f */
[----:B------:R4:W-:Y:S02]  /*2900*/  UTMALDG.4D.MULTICAST.2CTA [UR8], [UR22], UR4, desc[UR30] ;  /* 0x00001e08160073b4 */ /* 0x0009e40008219804 */
[----:B----4-:R-:W-:Y:S01]  /*2910*/  NOP ;  /* 0x0000000000007918 */ /* 0x010fe20000000000 */
.L_x_41:
[----:B------:R-:W-:Y:S05]  /*2920*/  BSYNC.RECONVERGENT B0 ;  /* 0x0000000000007941 */ /* 0x000fea0003800200 */
.L_x_40:
[----:B------:R-:W-:Y:S01]  /*2930*/  UIADD3 UR20, UPT, UPT, UR20, 0x1, URZ ;  /* 0x0000000114147890 */ /* 0x000fe2000fffe0ff */
[----:B------:R-:W-:-:S03]  /*2940*/  UMOV UR5, UR14 ;  /* 0x0000000e00057c82 */ /* 0x000fc60008000000 */
[----:B------:R-:W-:-:S09]  /*2950*/  UISETP.NE.AND UP0, UPT, UR20, UR28, UPT ;  /* 0x0000001c1400728c */ /* 0x000fd2000bf05270 */
[----:B------:R-:W-:Y:S05]  /*2960*/  BRA.U UP0, `(.L_x_42) ;  /* 0xfffffff900f07547 */ /* 0x000fea000b83ffff */
.L_x_34:
[C---:B------:R-:W-:Y:S01]  /*2970*/  LEA R3, R11.reuse, UR7, 0x3 ;  /* 0x000000070b037c11 */ /* 0x040fe2000f8e18ff */
[----:B------:R-:W-:Y:S01]  /*2980*/  NOP ;  /* 0x0000000000007918 */ /* 0x000fe20000000000 */
[----:B-1----:R-:W-:Y:S02]  /*2990*/  SHF.L.U32 R0, R10, 0x1f, RZ ;  /* 0x0000001f0a007819 */ /* 0x002fe400000006ff */
[----:B------:R-:W-:Y:S02]  /*29a0*/  LEA R5, R11, UR7, 0x4 ;  /* 0x000000070b057c11 */ /* 0x000fe4000f8e20ff */
[----:B------:R-:W1:Y:S02]  /*29b0*/  SYNCS.PHASECHK.TRANS64.TRYWAIT P0, [R3+URZ+0xc0], R0 ;  /* 0x0000c000030075a7 */ /* 0x000e6400080011ff */
[----:B-1----:R-:W-:Y:S05]  /*29c0*/  @!P0 BRA `(.L_x_43) ;  /* 0x0000007c00188947 */ /* 0x002fea0003800000 */
.L_x_157:
[----:B------:R-:W4:Y:S01]  /*29d0*/  LDS.128 R4, [R5+0x130] ;  /* 0x0001300005047984 */ /* 0x000f220000000c00 */
[----:B------:R-:W-:Y:S01]  /*29e0*/  UISETP.GE.AND UP0, UPT, UR39, 0x1, UPT ;  /* 0x000000012700788c */ /* 0x000fe2000bf06270 */
[----:B------:R-:W-:Y:S01]  /*29f0*/  @!PT LDS RZ, [RZ] ;  /* 0x00000000fffff984 */ /* 0x000fe20000000800 */
[----:B------:R-:W-:Y:S01]  /*2a00*/  @!PT LDS RZ, [RZ] ;  /* 0x00000000fffff984 */ /* 0x000fe20000000800 */
[----:B------:R-:W-:Y:S01]  /*2a10*/  @!PT LDS RZ, [RZ] ;  /* 0x00000000fffff984 */ /* 0x000fe20000000800 */
[----:B------:R-:W-:Y:S01]  /*2a20*/  @!PT LDS RZ, [RZ] ;  /* 0x00000000fffff984 */ /* 0x000fe20000000800 */
[----:B------:R1:W-:Y:S06]  /*2a30*/  MEMBAR.ALL.CTA ;  /* 0x0000000000007992 */ /* 0x0003ec0000008000 */
[----:B-1----:R-:W1:Y:S01]  /*2a40*/  FENCE.VIEW.ASYNC.S ;  /* 0x00000000000073c6 */ /* 0x002e620000000000 */
[----:B----4-:R-:W-:-:S13]  /*2a50*/  LOP3.LUT P0, RZ, R6, 0x1, RZ, 0xc0, !PT ;  /* 0x0000000106ff7812 */ /* 0x010fda000780c0ff */
[----:B-1----:R-:W-:Y:S01]  /*2a60*/  VOTEU.ANY UP1, P0 ;  /* 0x0000000000ff7886 */ /* 0x002fe20000020100 */
[----:B------:R-:W-:-:S13]  /*2a70*/  PLOP3.LUT P0, PT, PT, PT, UP1, 0x80, 0x8 ;  /* 0x000000000008781c */ /* 0x000fda0003f0f018 */
[----:B------:R-:W-:Y:S02]  /*2a80*/  @P0 LOP3.LUT R0, R5, 0xffff, RZ, 0xc0, !PT ;  /* 0x0000ffff05000812 */ /* 0x000fe400078ec0ff */
[----:B--2---:R-:W-:Y:S02]  /*2a90*/  @P0 MOV R2, R4 ;  /* 0x0000000400020202 */ /* 0x004fe40000000f00 */
[----:B------:R-:W-:Y:S01]  /*2aa0*/  @P0 R2UR UR5, R0 ;  /* 0x00000000000502ca */ /* 0x000fe200000e0000 */
[----:B------:R-:W-:Y:S01]  /*2ab0*/  VIADD R0, R3, 0xd0 ;  /* 0x000000d003007836 */ /* 0x000fe20000000000 */
[----:B------:R-:W-:Y:S02]  /*2ac0*/  @P0 SHF.R.U32.HI R4, RZ, 0x10, R5 ;  /* 0x00000010ff040819 */ /* 0x000fe40000011605 */
[----:B------:R-:W-:Y:S02]  /*2ad0*/  @P0 R2UR UR6, R2 ;  /* 0x00000000020602ca */ /* 0x000fe400000e0000 */
[----:B------:R-:W-:-:S02]  /*2ae0*/  PRMT R0, RZ, 0x654, R0 ;  /* 0x00000654ff007816 */ /* 0x000fc40000000000 */
[----:B------:R-:W-:Y:S02]  /*2af0*/  @P0 R2UR UR4, R4 ;  /* 0x00000000040402ca */ /* 0x000fe400000e0000 */
[----:B------:R1:W-:Y:S03]  /*2b00*/  SYNCS.ARRIVE.TRANS64.RED.A1T0 RZ, [R0+URZ], RZ ;  /* 0x000000ff00ff79a7 */ /* 0x0003e600081004ff */
[----:B------:R-:W-:-:S04]  /*2b10*/  @UP1 UMOV UR58, UR5 ;  /* 0x00000005003a1c82 */ /* 0x000fc80008000000 */
[----:B------:R-:W-:-:S04]  /*2b20*/  @UP1 UMOV UR59, UR6 ;  /* 0x00000006003b1c82 */ /* 0x000fc80008000000 */
[----:B------:R-:W-:Y:S01]  /*2b30*/  @UP1 UMOV UR44, UR4 ;  /* 0x00000004002c1c82 */ /* 0x000fe20008000000 */
[----:B------:R-:W-:Y:S05]  /*2b40*/  BRA.U !UP0, `(.L_x_44) ;  /* 0x0000000108d47547 */ /* 0x000fea000b800000 */
[----:B------:R-:W2:Y:S01]  /*2b50*/  LDCU.128 UR16, c[0x0][0xf10] ;  /* 0x0001e200ff1077ac */ /* 0x000ea20008000c00 */
[----:B------:R-:W4:Y:S01]  /*2b60*/  LDCU UR11, c[0x0][0xf20] ;  /* 0x0001e400ff0b77ac */ /* 0x000f220008000800 */
[----:B------:R-:W3:Y:S01]  /*2b70*/  LDCU UR24, c[0x0][0xf0c] ;  /* 0x0001e180ff1877ac */ /* 0x000ee20008000800 */
[----:B------:R-:W1:Y:S01]  /*2b80*/  LDCU.64 UR8, c[0x0][0xf28] ;  /* 0x0001e500ff0877ac */ /* 0x000e620008000a00 */
[----:B------:R-:W-:Y:S02]  /*2b90*/  UISETP.NE.AND UP3, UPT, UR39, 0x1, UPT ;  /* 0x000000012700788c */ /* 0x000fe4000bf65270 */
[----:B--2---:R-:W-:Y:S02]  /*2ba0*/  UIMAD.WIDE.U32 UR12, UR60, UR19, URZ ;  /* 0x000000133c0c72a5 */ /* 0x004fe4000f8e00ff */
[----:B------:R-:W-:Y:S02]  /*2bb0*/  UIMAD.WIDE.U32 UR4, UR61, UR16, URZ ;  /* 0x000000103d0472a5 */ /* 0x000fe4000f8e00ff */
[----:B------:R-:W-:-:S02]  /*2bc0*/  UISETP.NE.AND UP0, UPT, UR18, 0x1, UPT ;  /* 0x000000011200788c */ /* 0x000fc4000bf05270 */
[----:B------:R-:W-:Y:S01]  /*2bd0*/  UIMAD.WIDE.U32 UR22, UR58, UR19, URZ ;  /* 0x000000133a1672a5 */ /* 0x000fe2000f8e00ff */
[----:B------:R-:W-:Y:S02]  /*2be0*/  UMOV UR12, UR13 ;  /* 0x0000000d000c7c82 */ /* 0x000fe40008000000 */
[----:B------:R-:W-:Y:S01]  /*2bf0*/  UMOV UR4, UR5 ;  /* 0x0000000500047c82 */ /* 0x000fe20008000000 */
[----:B----4-:R-:W-:Y:S02]  /*2c00*/  USHF.R.U32.HI UR12, URZ, UR11, UR12 ;  /* 0x0000000bff0c7299 */ /* 0x010fe4000801160c */
[----:B---3--:R-:W-:Y:S02]  /*2c10*/  UISETP.NE.AND UP2, UPT, UR24, 0x1, UPT ;  /* 0x000000011800788c */ /* 0x008fe4000bf45270 */
[----:B------:R-:W-:Y:S02]  /*2c20*/  USHF.R.U32.HI UR4, URZ, UR17, UR4 ;  /* 0x00000011ff047299 */ /* 0x000fe40008011604 */
[----:B------:R-:W-:-:S02]  /*2c30*/  USEL UR5, UR60, UR12, !UP0 ;  /* 0x0000000c3c057287 */ /* 0x000fc4000c000000 */
[----:B------:R-:W-:Y:S02]  /*2c40*/  USEL UR6, UR61, UR4, !UP2 ;  /* 0x000000043d067287 */ /* 0x000fe4000d000000 */
[----:B-1----:R-:W-:Y:S01]  /*2c50*/  UIMAD.WIDE.U32 UR12, UR5, UR8, URZ ;  /* 0x00000008050c72a5 */ /* 0x002fe2000f8e00ff */
[----:B------:R-:W-:Y:S01]  /*2c60*/  UMOV UR4, UR23 ;  /* 0x0000001700047c82 */ /* 0x000fe20008000000 */
[----:B------:R-:W-:Y:S02]  /*2c70*/  UIMAD.WIDE.U32 UR20, UR59, UR16, URZ ;  /* 0x000000103b1472a5 */ /* 0x000fe4000f8e00ff */
[----:B------:R-:W-:-:S03]  /*2c80*/  UIMAD.WIDE.U32 UR22, UR6, UR8, URZ ;  /* 0x00000008061672a5 */ /* 0x000fc6000f8e00ff */
[----:B------:R-:W-:Y:S01]  /*2c90*/  UMOV UR12, UR13 ;  /* 0x0000000d000c7c82 */ /* 0x000fe20008000000 */
[----:B------:R-:W-:Y:S02]  /*2ca0*/  USHF.R.U32.HI UR4, URZ, UR11, UR4 ;  /* 0x0000000bff047299 */ /* 0x000fe40008011604 */
[----:B------:R-:W-:Y:S01]  /*2cb0*/  @UP3 USHF.R.U32.HI UR5, URZ, UR9, UR12 ;  /* 0x00000009ff053299 */ /* 0x000fe2000801160c */
[----:B------:R-:W-:Y:S01]  /*2cc0*/  UMOV UR20, UR21 ;  /* 0x0000001500147c82 */ /* 0x000fe20008000000 */
[----:B------:R-:W-:Y:S01]  /*2cd0*/  UMOV UR22, UR23 ;  /* 0x0000001700167c82 */ /* 0x000fe20008000000 */
[----:B------:R-:W-:Y:S02]  /*2ce0*/  USHF.R.U32.HI UR17, URZ, UR17, UR20 ;  /* 0x00000011ff117299 */ /* 0x000fe40008011614 */
[----:B------:R-:W-:Y:S02]  /*2cf0*/  USEL UR4, UR58, UR4, !UP0 ;  /* 0x000000043a047287 */ /* 0x000fe4000c000000 */
[----:B------:R-:W-:-:S02]  /*2d00*/  @UP3 USHF.R.U32.HI UR6, URZ, UR9, UR22 ;  /* 0x00000009ff063299 */ /* 0x000fc40008011616 */
[----:B------:R-:W-:Y:S02]  /*2d10*/  UIMAD UR11, UR39, UR5, URZ ;  /* 0x00000005270b72a4 */ /* 0x000fe4000f8e02ff */
[----:B------:R-:W-:Y:S02]  /*2d20*/  USEL UR5, UR59, UR17, !UP2 ;  /* 0x000000113b057287 */ /* 0x000fe4000d000000 */
[----:B------:R-:W-:Y:S02]  /*2d30*/  UIMAD UR12, UR39, UR6, URZ ;  /* 0x00000006270c72a4 */ /* 0x000fe4000f8e02ff */
[----:B------:R-:W-:Y:S02]  /*2d40*/  UISETP.GE.AND UP0, UPT, UR4, UR11, UPT ;  /* 0x0000000b0400728c */ /* 0x000fe4000bf06270 */
[----:B------:R-:W-:Y:S02]  /*2d50*/  UIMAD.WIDE.U32 UR16, UR4, UR8, URZ ;  /* 0x00000008041072a5 */ /* 0x000fe4000f8e00ff */
[----:B------:R-:W-:-:S02]  /*2d60*/  UISETP.GE.OR UP0, UPT, UR5, UR12, UP0 ;  /* 0x0000000c0500728c */ /* 0x000fc40008706670 */
        /* <DEDUP_REMOVED lines=19> */
.L_x_44:
[----:B------:R-:W2:Y:S02]  /*2ea0*/  LDCU UR4, c[0x0][0xf30] ;  /* 0x0001e600ff0477ac */ /* 0x000ea40008000800 */
[----:B--2---:R-:W-:-:S09]  /*2eb0*/  UISETP.NE.AND UP0, UPT, UR4, 0x1, UPT ;  /* 0x000000010400788c */ /* 0x004fd2000bf05270 */
[----:B------:R-:W-:Y:S05]  /*2ec0*/  BRA.U UP0, `(.L_x_45) ;  /* 0x0000000100447547 */ /* 0x000fea000b800000 */
[----:B------:R-:W2:Y:S01]  /*2ed0*/  LDCU.128 UR16, c[0x0][0xf10] ;  /* 0x0001e200ff1077ac */ /* 0x000ea20008000c00 */
[----:B------:R-:W4:Y:S01]  /*2ee0*/  LDCU UR11, c[0x0][0xf0c] ;  /* 0x0001e180ff0b77ac */ /* 0x000f220008000800 */
[----:B------:R-:W1:Y:S01]  /*2ef0*/  LDCU UR6, c[0x0][0xf20] ;  /* 0x0001e400ff0677ac */ /* 0x000e620008000800 */
[----:B--2---:R-:W-:Y:S02]  /*2f00*/  UIMAD.WIDE.U32 UR8, UR59, UR16, URZ ;  /* 0x000000103b0872a5 */ /* 0x004fe4000f8e00ff */
[----:B------:R-:W-:Y:S02]  /*2f10*/  UIMAD.WIDE.U32 UR4, UR58, UR19, URZ ;  /* 0x000000133a0472a5 */ /* 0x000fe4000f8e00ff */
[----:B----4-:R-:W-:Y:S02]  /*2f20*/  UISETP.NE.AND UP2, UPT, UR11, 0x1, UPT ;  /* 0x000000010b00788c */ /* 0x010fe4000bf45270 */
[----:B------:R-:W-:Y:S01]  /*2f30*/  UISETP.NE.AND UP0, UPT, UR18, 0x1, UPT ;  /* 0x000000011200788c */ /* 0x000fe2000bf05270 */
[----:B------:R-:W-:-:S02]  /*2f40*/  UMOV UR8, UR9 ;  /* 0x0000000900087c82 */ /* 0x000fc40008000000 */
[----:B------:R-:W-:Y:S01]  /*2f50*/  UMOV UR4, UR5 ;  /* 0x0000000500047c82 */ /* 0x000fe20008000000 */
[----:B------:R-:W-:Y:S02]  /*2f60*/  USHF.R.U32.HI UR17, URZ, UR17, UR8 ;  /* 0x00000011ff117299 */ /* 0x000fe40008011608 */
[----:B-1----:R-:W-:Y:S02]  /*2f70*/  USHF.R.U32.HI UR4, URZ, UR6, UR4 ;  /* 0x00000006ff047299 */ /* 0x002fe40008011604 */
[----:B------:R-:W-:Y:S02]  /*2f80*/  USEL UR5, UR59, UR17, !UP2 ;  /* 0x000000113b057287 */ /* 0x000fe4000d000000 */
[----:B------:R-:W-:-:S04]  /*2f90*/  USEL UR4, UR58, UR4, !UP0 ;  /* 0x000000043a047287 */ /* 0x000fc8000c000000 */
[----:B------:R-:W-:Y:S02]  /*2fa0*/  UIADD3 UR6, UPT, UPT, UR5, -UR4, URZ ;  /* 0x8000000405067290 */ /* 0x000fe4000fffe0ff */
[----:B------:R-:W-:Y:S02]  /*2fb0*/  UIADD3 UR4, UPT, UPT, -UR5, UR4, URZ ;  /* 0x0000000405047290 */ /* 0x000fe4000fffe1ff */
[----:B------:R-:W-:Y:S02]  /*2fc0*/  UIMAD UR58, UR6, UR18, UR58 ;  /* 0x00000012063a72a4 */ /* 0x000fe4000f8e023a */
[----:B------:R-:W-:-:S12]  /*2fd0*/  UIMAD UR59, UR4, UR11, UR59 ;  /* 0x0000000b043b72a4 */ /* 0x000fd8000f8e023b */
.L_x_45:
[----:B------:R-:W-:Y:S01]  /*2fe0*/  VIADD R11, R11, 0x1 ;  /* 0x000000010b0b7836 */ /* 0x000fe20000000000 */
[----:B------:R-:W-:Y:S02]  /*2ff0*/  R2UR UR5, R87 ;  /* 0x00000000570572ca */ /* 0x000fe400000e0000 */
[----:B------:R-:W-:Y:S02]  /*3000*/  R2UR UR4, R86 ;  /* 0x00000000560472ca */ /* 0x000fe400000e0000 */
[C---:B------:R-:W-:Y:S02]  /*3010*/  ISETP.NE.AND P0, PT, R11.reuse, 0x2, PT ;  /* 0x000000020b00780c */ /* 0x040fe40003f05270 */
[----:B------:R-:W-:Y:S02]  /*3020*/  PLOP3.LUT P2, PT, PT, PT, PT, 0x80, 0x8 ;  /* 0x000000000008781c */ /* 0x000fe40003f4f070 */
[----:B------:R-:W-:Y:S02]  /*3030*/  SEL R3, RZ, 0x1, P0 ;  /* 0x00000001ff037807 */ /* 0x000fe40000000000 */
[----:B------:R-:W-:-:S02]  /*3040*/  SEL R11, R11, RZ, P0 ;  /* 0x000000ff0b0b7207 */ /* 0x000fc40000000000 */
[----:B------:R-:W-:Y:S01]  /*3050*/  LOP3.LUT R10, R10, R3, RZ, 0x3c, !PT ;  /* 0x000000030a0a7212 */ /* 0x000fe200078e3cff */
[----:B------:R-:W-:Y:S02]  /*3060*/  UIADD3 UR16, UPT, UPT, UR59, UR5, URZ ;  /* 0x000000053b107290 */ /* 0x000fe4000fffe0ff */
[----:B------:R-:W-:Y:S01]  /*3070*/  UIADD3 UR11, UPT, UPT, UR58, UR4, URZ ;  /* 0x000000043a0b7290 */ /* 0x000fe2000fffe0ff */
[----:B------:R-:W-:Y:S11]  /*3080*/  BRA.U UP1, `(.L_x_46) ;  /* 0xffffffed01747547 */ /* 0x000ff6000b83ffff */
[----:B------:R-:W-:Y:S01]  /*3090*/  UIADD3 UR7, UPT, UPT, UR7, 0x38, URZ ;  /* 0x0000003807077890 */ /* 0x000fe2000fffe0ff */
[----:B------:R-:W-:-:S03]  /*30a0*/  SHF.L.U32 R3, R12, 0x1f, RZ ;  /* 0x0000001f0c037819 */ /* 0x000fc600000006ff */
[----:B------:R-:W-:-:S09]  /*30b0*/  ULEA UR4, UR14, UR7, 0x3 ;  /* 0x000000070e047291 */ /* 0x000fd2000f8e18ff */
[----:B------:R-:W2:Y:S02]  /*30c0*/  SYNCS.PHASECHK.TRANS64.TRYWAIT P0, [UR4], R3 ;  /* 0x00000003ff0075a7 */ /* 0x000ea40008001104 */
[----:B--2---:R-:W-:Y:S05]  /*30d0*/  @!P0 BRA `(.L_x_47) ;  /* 0x0000007400688947 */ /* 0x004fea0003800000 */
.L_x_159:
[----:B------:R-:W-:-:S04]  /*30e0*/  UIADD3 UR4, UPT, UPT, UR14, 0x1, URZ ;  /* 0x000000010e047890 */ /* 0x000fc8000fffe0ff */
[----:B------:R-:W-:-:S04]  /*30f0*/  UISETP.NE.AND UP0, UPT, UR4, 0x7, UPT ;  /* 0x000000070400788c */ /* 0x000fc8000bf05270 */
[----:B------:R-:W-:Y:S02]  /*3100*/  USEL UR6, URZ, 0x1, UP0 ;  /* 0x00000001ff067887 */ /* 0x000fe40008000000 */
[----:B------:R-:W-:-:S04]  /*3110*/  USEL UR4, UR4, URZ, UP0 ;  /* 0x000000ff04047287 */ /* 0x000fc80008000000 */
[----:B------:R-:W-:Y:S01]  /*3120*/  ULEA UR5, UR4, UR7, 0x3 ;  /* 0x0000000704057291 */ /* 0x000fe2000f8e18ff */
[----:B------:R-:W-:-:S04]  /*3130*/  LOP3.LUT R2, R12, UR6, RZ, 0x3c, !PT ;  /* 0x000000060c027c12 */ /* 0x000fc8000f8e3cff */
[----:B-1----:R-:W-:-:S04]  /*3140*/  SHF.L.U32 R3, R2, 0x1f, RZ ;  /* 0x0000001f02037819 */ /* 0x002fc800000006ff */
[----:B------:R-:W1:Y:S02]  /*3150*/  SYNCS.PHASECHK.TRANS64.TRYWAIT P0, [UR5], R3 ;  /* 0x00000003ff0075a7 */ /* 0x000e640008001105 */
[----:B-1----:R-:W-:Y:S05]  /*3160*/  @!P0 BRA `(.L_x_48) ;  /* 0x00000074005c8947 */ /* 0x002fea0003800000 */
.L_x_161:
        /* <DEDUP_REMOVED lines=9> */
.L_x_163:
        /* <DEDUP_REMOVED lines=9> */
.L_x_165:
        /* <DEDUP_REMOVED lines=9> */
.L_x_167:
        /* <DEDUP_REMOVED lines=9> */
.L_x_169:
[----:B------:R-:W-:-:S04]  /*33b0*/  UIADD3 UR4, UPT, UPT, UR4, 0x1, URZ ;  /* 0x0000000104047890 */ /* 0x000fc8000fffe0ff */
[----:B------:R-:W-:-:S04]  /*33c0*/  UISETP.NE.AND UP0, UPT, UR4, 0x7, UPT ;  /* 0x000000070400788c */ /* 0x000fc8000bf05270 */
[----:B------:R-:W-:Y:S02]  /*33d0*/  USEL UR5, URZ, 0x1, UP0 ;  /* 0x00000001ff057887 */ /* 0x000fe40008000000 */
[----:B------:R-:W-:-:S04]  /*33e0*/  USEL UR4, UR4, URZ, UP0 ;  /* 0x000000ff04047287 */ /* 0x000fc80008000000 */
[----:B------:R-:W-:Y:S01]  /*33f0*/  ULEA UR4, UR4, UR7, 0x3 ;  /* 0x0000000704047291 */ /* 0x000fe2000f8e18ff */
[----:B-1----:R-:W-:-:S04]  /*3400*/  LOP3.LUT R3, R2, UR5, RZ, 0x3c, !PT ;  /* 0x0000000502037c12 */ /* 0x002fc8000f8e3cff */
[----:B------:R-:W-:Y:S01]  /*3410*/  SHF.L.U32 R3, R3, 0x1f, RZ ;  /* 0x0000001f03037819 */ /* 0x000fe200000006ff */
[----:B------:R-:W-:-:S07]  /*3420*/  IMAD.U32 R0, RZ, RZ, UR4 ;  /* 0x00000004ff007e24 */ /* 0x000fce000f8e00ff */
.L_x_53:
[----:B-1----:R1:W2:Y:S02]  /*3430*/  SYNCS.PHASECHK.TRANS64.TRYWAIT P0, [R0+URZ], R3 ;  /* 0x00000003000075a7 */ /* 0x0022a400080011ff */
[----:B--2---:R-:W-:Y:S05]  /*3440*/  @!P0 NANOSLEEP.SYNCS 0x989680 ;  /* 0x009896800000895d */ /* 0x004fea0003900000 */
[----:B------:R-:W2:Y:S02]  /*3450*/  @!P0 SYNCS.PHASECHK.TRANS64 P0, [R0+URZ], R3 ;  /* 0x00000003000085a7 */ /* 0x000ea400080010ff */
[----:B--2---:R-:W-:Y:S05]  /*3460*/  @P0 EXIT ;  /* 0x000000000000094d */ /* 0x004fea0003800000 */
[----:B------:R-:W-:Y:S05]  /*3470*/  BRA `(.L_x_53) ;  /* 0xfffffffc00ec7947 */ /* 0x000fea000383ffff */
.L_x_22:
[----:B------:R-:W1:Y:S02]  /*3480*/  S2UR UR4, SR_CgaCtaId ;  /* 0x00000000000479c3 */ /* 0x000e640000008800 */
[----:B-1----:R-:W-:-:S04]  /*3490*/  UISETP.NE.AND UP0, UPT, UR4, URZ, UPT ;  /* 0x000000ff0400728c */ /* 0x002fc8000bf05270 */
[----:B------:R-:W-:-:S09]  /*34a0*/  UISETP.NE.OR UP0, UPT, UR27, 0x1, UP0 ;  /* 0x000000011b00788c */ /* 0x000fd20008705670 */
[----:B------:R-:W-:Y:S05]  /*34b0*/  BRA.U UP0, `(.L_x_54) ;  /* 0x00000005004c7547 */ /* 0x000fea000b800000 */
[----:B------:R-:W1:Y:S01]  /*34c0*/  S2UR UR5, SR_CgaCtaId ;  /* 0x00000000000579c3 */ /* 0x000e620000008800 */
[----:B------:R-:W-:Y:S01]  /*34d0*/  UMOV UR4, 0x400 ;  /* 0x0000040000047882 */ /* 0x000fe20000000000 */
[----:B------:R-:W-:Y:S01]  /*34e0*/  ISETP.GE.U32.AND P2, PT, R0, 0x10, PT ;  /* 0x000000100000780c */ /* 0x000fe20003f46070 */
[----:B------:R-:W-:Y:S01]  /*34f0*/  IMAD.MOV.U32 R12, RZ, RZ, 0x1 ;  /* 0x00000001ff0c7424 */ /* 0x000fe200078e00ff */
[----:B------:R-:W-:Y:S02]  /*3500*/  CS2R R10, SRZ ;  /* 0x00000000000a7805 */ /* 0x000fe4000001ff00 */
[----:B------:R-:W-:Y:S01]  /*3510*/  CS2R R8, SRZ ;  /* 0x0000000000087805 */ /* 0x000fe2000001ff00 */
[----:B-1----:R-:W-:-:S03]  /*3520*/  ULEA UR6, UR5, UR4, 0x18 ;  /* 0x0000000405067291 */ /* 0x002fc6000f8ec0ff */
[----:B------:R-:W-:-:S09]  /*3530*/  UMOV UR5, URZ ;  /* 0x000000ff00057c82 */ /* 0x000fd20008000000 */
.L_x_58:
[----:B------:R-:W-:Y:S02]  /*3540*/  LEA R2, R8, UR6, 0x3 ;  /* 0x0000000608027c11 */ /* 0x000fe4000f8e18ff */
[----:B------:R-:W-:-:S03]  /*3550*/  SHF.L.U32 R5, R9, 0x1f, RZ ;  /* 0x0000001f09057819 */ /* 0x000fc600000006ff */
[----:B------:R-:W-:Y:S01]  /*3560*/  VIADD R4, R2, 0x110 ;  /* 0x0000011002047836 */ /* 0x000fe20000000000 */
[----:B------:R-:W1:Y:S02]  /*3570*/  SYNCS.PHASECHK.TRANS64.TRYWAIT P0, [R2+URZ+0x100], R5 ;  /* 0x00010005020075a7 */ /* 0x000e6400080011ff */
[----:B-1----:R-:W-:Y:S05]  /*3580*/  @!P0 BRA `(.L_x_55) ;  /* 0x0000007000cc8947 */ /* 0x002fea0003800000 */
.L_x_170:
[----:B------:R-:W-:Y:S01]  /*3590*/  ULEA UR4, UR5, UR6, 0x3 ;  /* 0x0000000605047291 */ /* 0x000fe2000f8e18ff */
[----:B------:R-:W-:Y:S02]  /*35a0*/  PRMT R4, RZ, 0x654, R4 ;  /* 0x00000654ff047816 */ /* 0x000fe40000000004 */
[----:B-1----:R-:W-:Y:S01]  /*35b0*/  SHF.L.U32 R5, R12, 0x1f, RZ ;  /* 0x0000001f0c057819 */ /* 0x002fe200000006ff */
[----:B------:R-:W-:Y:S01]  /*35c0*/  UIADD3 UR7, UPT, UPT, UR4, 0xc0, URZ ;  /* 0x000000c004077890 */ /* 0x000fe2000fffe0ff */
[----:B------:R1:W-:Y:S05]  /*35d0*/  SYNCS.ARRIVE.TRANS64.RED.A1T0 RZ, [R4+URZ], RZ ;  /* 0x000000ff04ff79a7 */ /* 0x0003ea00081004ff */
[----:B------:R-:W-:Y:S01]  /*35e0*/  IMAD.U32 R7, RZ, RZ, UR7 ;  /* 0x00000007ff077e24 */ /* 0x000fe2000f8e00ff */
[----:B------:R-:W2:Y:S04]  /*35f0*/  SYNCS.PHASECHK.TRANS64.TRYWAIT P0, [UR4+0xd0], R5 ;  /* 0x0000d005ff0075a7 */ /* 0x000ea80008001104 */
[----:B------:R-:W-:Y:S01]  /*3600*/  PRMT R6, R0, 0x654, R7 ;  /* 0x0000065400067816 */ /* 0x000fe20000000007 */
[----:B-1----:R-:W-:Y:S01]  /*3610*/  @!P2 IMAD.MOV.U32 R4, RZ, RZ, 0x10 ;  /* 0x00000010ff04a424 */ /* 0x002fe200078e00ff */
[----:B--2---:R-:W-:Y:S06]  /*3620*/  @!P0 BRA `(.L_x_56) ;  /* 0x0000007000b88947 */ /* 0x004fec0003800000 */
.L_x_172:
[----:B------:R-:W-:Y:S01]  /*3630*/  ULEA UR8, UR5, UR6, 0x4 ;  /* 0x0000000605087291 */ /* 0x000fe2000f8e20ff */
[----:B------:R-:W-:Y:S01]  /*3640*/  SEL R3, R6, R3, !P2 ;  /* 0x0000000306037207 */ /* 0x000fe20005000000 */
[----:B------:R-:W-:Y:S01]  /*3650*/  UIADD3 UR9, UPT, UPT, UR4, 0xc0, URZ ;  /* 0x000000c004097890 */ /* 0x000fe2000fffe0ff */
[----:B-1----:R-:W-:Y:S01]  /*3660*/  LEA R2, R11, UR6, 0x3 ;  /* 0x000000060b027c11 */ /* 0x002fe2000f8e18ff */
[----:B------:R-:W-:Y:S01]  /*3670*/  UIADD3 UR8, UPT, UPT, UR8, 0x130, URZ ;  /* 0x0000013008087890 */ /* 0x000fe2000fffe0ff */
[----:B------:R-:W-:Y:S01]  /*3680*/  SHF.L.U32 R5, R10, 0x1f, RZ ;  /* 0x0000001f0a057819 */ /* 0x000fe200000006ff */
[----:B------:R1:W-:Y:S01]  /*3690*/  @!P2 SYNCS.ARRIVE.TRANS64.RED RZ, [R3+URZ], R4 ;  /* 0x0000000403ffa9a7 */ /* 0x0003e200080004ff */
[----:B------:R-:W-:Y:S01]  /*36a0*/  UIADD3 UR4, UPT, UPT, UR5, 0x1, URZ ;  /* 0x0000000105047890 */ /* 0x000fe2000fffe0ff */
[----:B------:R-:W-:-:S03]  /*36b0*/  VIADD R8, R8, 0x1 ;  /* 0x0000000108087836 */ /* 0x000fc60000000000 */
[----:B------:R-:W-:Y:S02]  /*36c0*/  UISETP.NE.AND UP0, UPT, UR4, 0x2, UPT ;  /* 0x000000020400788c */ /* 0x000fe4000bf05270 */
[----:B------:R-:W-:Y:S06]  /*36d0*/  UGETNEXTWORKID.BROADCAST [UR8], [UR9] ;  /* 0x00000000080073ca */ /* 0x000fec0008000100 */
[----:B------:R-:W-:Y:S01]  /*36e0*/  USEL UR7, URZ, 0x1, UP0 ;  /* 0x00000001ff077887 */ /* 0x000fe20008000000 */
[----:B------:R-:W-:Y:S01]  /*36f0*/  ISETP.NE.AND P0, PT, R8, 0x2, PT ;  /* 0x000000020800780c */ /* 0x000fe20003f05270 */
[----:B------:R-:W-:Y:S01]  /*3700*/  USEL UR5, UR4, URZ, UP0 ;  /* 0x000000ff04057287 */ /* 0x000fe20008000000 */
[----:B------:R-:W2:Y:S03]  /*3710*/  SYNCS.PHASECHK.TRANS64.TRYWAIT P1, [R2+URZ+0xc0], R5 ;  /* 0x0000c005020075a7 */ /* 0x000ea600080211ff */
[----:B------:R-:W-:Y:S01]  /*3720*/  LOP3.LUT R12, R12, UR7, RZ, 0x3c, !PT ;  /* 0x000000070c0c7c12 */ /* 0x000fe2000f8e3cff */
[----:B-12---:R-:W-:Y:S07]  /*3730*/  @!P1 BRA `(.L_x_57) ;  /* 0x00000070008c9947 */ /* 0x006fee0003800000 */
.L_x_173:
[C---:B------:R-:W-:Y:S01]  /*3740*/  LEA R4, R11.reuse, UR6, 0x4 ;  /* 0x000000060b047c11 */ /* 0x040fe2000f8e20ff */
[----:B-1----:R-:W-:Y:S01]  /*3750*/  VIADD R2, R2, 0xd0 ;  /* 0x000000d002027836 */ /* 0x002fe20000000000 */
[----:B------:R-:W-:Y:S01]  /*3760*/  SEL R8, R8, RZ, P0 ;  /* 0x000000ff08087207 */ /* 0x000fe20000000000 */
[----:B------:R-:W-:-:S03]  /*3770*/  VIADD R11, R11, 0x1 ;  /* 0x000000010b0b7836 */ /* 0x000fc60000000000 */
[----:B------:R-:W1:Y:S01]  /*3780*/  LDS.128 R4, [R4+0x130] ;  /* 0x0001300004047984 */ /* 0x000e620000000c00 */
[----:B------:R-:W-:Y:S02]  /*3790*/  PRMT R2, RZ, 0x654, R2 ;  /* 0x00000654ff027816 */ /* 0x000fe40000000002 */
[C---:B------:R-:W-:Y:S01]  /*37a0*/  ISETP.NE.AND P1, PT, R11.reuse, 0x2, PT ;  /* 0x000000020b00780c */ /* 0x040fe20003f25270 */
[----:B------:R-:W-:Y:S01]  /*37b0*/  @!PT LDS RZ, [RZ] ;  /* 0x00000000fffff984 */ /* 0x000fe20000000800 */
[----:B------:R-:W-:Y:S01]  /*37c0*/  @!PT LDS RZ, [RZ] ;  /* 0x00000000fffff984 */ /* 0x000fe20000000800 */
[----:B------:R-:W-:Y:S01]  /*37d0*/  @!PT LDS RZ, [RZ] ;  /* 0x00000000fffff984 */ /* 0x000fe20000000800 */
[----:B------:R-:W-:Y:S01]  /*37e0*/  @!PT LDS RZ, [RZ] ;  /* 0x00000000fffff984 */ /* 0x000fe20000000800 */
[----:B------:R2:W-:Y:S06]  /*37f0*/  MEMBAR.ALL.CTA ;  /* 0x0000000000007992 */ /* 0x0005ec0000008000 */
[----:B--2---:R-:W2:Y:S01]  /*3800*/  FENCE.VIEW.ASYNC.S ;  /* 0x00000000000073c6 */ /* 0x004ea20000000000 */
[----:B------:R-:W-:Y:S01]  /*3810*/  SEL R11, R11, RZ, P1 ;  /* 0x000000ff0b0b7207 */ /* 0x000fe20000800000 */
[----:B--2---:R2:W-:Y:S01]  /*3820*/  SYNCS.ARRIVE.TRANS64.RED.A1T0 RZ, [R2+URZ], RZ ;  /* 0x000000ff02ff79a7 */ /* 0x0045e200081004ff */
[----:B-1----:R-:W-:-:S02]  /*3830*/  LOP3.LUT P3, RZ, R6, 0x1, RZ, 0xc0, !PT ;  /* 0x0000000106ff7812 */ /* 0x002fc4000786c0ff */
[----:B------:R-:W-:-:S04]  /*3840*/  SEL R5, RZ, 0x1, P1 ;  /* 0x00000001ff057807 */ /* 0x000fc80000800000 */
[----:B------:R-:W-:Y:S02]  /*3850*/  LOP3.LUT R10, R10, R5, RZ, 0x3c, !PT ;  /* 0x000000050a0a7212 */ /* 0x000fe400078e3cff */
[----:B--2---:R-:W-:-:S04]  /*3860*/  SEL R2, RZ, 0x1, P0 ;  /* 0x00000001ff027807 */ /* 0x004fc80000000000 */
[----:B------:R-:W-:Y:S01]  /*3870*/  LOP3.LUT R9, R9, R2, RZ, 0x3c, !PT ;  /* 0x0000000209097212 */ /* 0x000fe200078e3cff */
[----:B------:R-:W-:Y:S06]  /*3880*/  @P3 BRA `(.L_x_58) ;  /* 0xfffffffc002c3947 */ /* 0x000fec000383ffff */
[----:B------:R-:W-:Y:S01]  /*3890*/  ULEA UR4, UR5, UR6, 0x3 ;  /* 0x0000000605047291 */ /* 0x000fe2000f8e18ff */
[----:B------:R-:W-:-:S08]  /*38a0*/  SHF.L.U32 R3, R12, 0x1f, RZ ;  /* 0x0000001f0c037819 */ /* 0x000fd000000006ff */
[----:B------:R-:W1:Y:S02]  /*38b0*/  SYNCS.PHASECHK.TRANS64 P0, [UR4+0xd0], R3 ;  /* 0x0000d003ff0075a7 */ /* 0x000e640008001004 */
[----:B-1----:R-:W-:Y:S05]  /*38c0*/  @P0 BRA `(.L_x_59) ;  /* 0x0000000000080947 */ /* 0x002fea0003800000 */
[----:B------:R-:W1:Y:S02]  /*38d0*/  SYNCS.PHASECHK.TRANS64.TRYWAIT P0, [UR4+0xd0], R3 ;  /* 0x0000d003ff0075a7 */ /* 0x000e640008001104 */
[----:B-1----:R-:W-:Y:S05]  /*38e0*/  @!P0 BRA `(.L_x_60) ;  /* 0x0000007000348947 */ /* 0x002fea0003800000 */
.L_x_59:
[----:B------:R-:W-:-:S04]  /*38f0*/  UIADD3 UR7, UPT, UPT, UR5, 0x1, URZ ;  /* 0x0000000105077890 */ /* 0x000fc8000fffe0ff */
[----:B------:R-:W-:-:S04]  /*3900*/  UISETP.NE.AND UP0, UPT, UR7, 0x2, UPT ;  /* 0x000000020700788c */ /* 0x000fc8000bf05270 */
[----:B------:R-:W-:Y:S02]  /*3910*/  USEL UR8, URZ, 0x1, UP0 ;  /* 0x00000001ff087887 */ /* 0x000fe40008000000 */
[----:B------:R-:W-:-:S04]  /*3920*/  USEL UR7, UR7, URZ, UP0 ;  /* 0x000000ff07077287 */ /* 0x000fc80008000000 */
[----:B------:R-:W-:Y:S01]  /*3930*/  ULEA UR7, UR7, UR6, 0x3 ;  /* 0x0000000607077291 */ /* 0x000fe2000f8e18ff */
[----:B-1----:R-:W-:-:S04]  /*3940*/  LOP3.LUT R3, R12, UR8, RZ, 0x3c, !PT ;  /* 0x000000080c037c12 */ /* 0x002fc8000f8e3cff */
[----:B------:R-:W-:-:S04]  /*3950*/  SHF.L.U32 R0, R3, 0x1f, RZ ;  /* 0x0000001f03007819 */ /* 0x000fc800000006ff */
[----:B------:R-:W1:Y:S02]  /*3960*/  SYNCS.PHASECHK.TRANS64 P0, [UR7+0xd0], R0 ;  /* 0x0000d000ff0075a7 */ /* 0x000e640008001007 */
[----:B-1----:R-:W-:Y:S05]  /*3970*/  @P0 EXIT ;  /* 0x000000000000094d */ /* 0x002fea0003800000 */
[----:B------:R-:W-:Y:S02]  /*3980*/  SHF.L.U32 R3, R3, 0x1f, RZ ;  /* 0x0000001f03037819 */ /* 0x000fe400000006ff */
[----:B------:R-:W-:-:S07]  /*3990*/  MOV R0, UR7 ;  /* 0x0000000700007c02 */ /* 0x000fce0008000f00 */
.L_x_61:
[----:B-1----:R1:W2:Y:S02]  /*39a0*/  SYNCS.PHASECHK.TRANS64.TRYWAIT P0, [R0+URZ+0xd0], R3 ;  /* 0x0000d003000075a7 */ /* 0x0022a400080011ff */
[----:B--2---:R-:W-:Y:S05]  /*39b0*/  @!P0 NANOSLEEP.SYNCS 0x989680 ;  /* 0x009896800000895d */ /* 0x004fea0003900000 */
[----:B------:R-:W2:Y:S02]  /*39c0*/  @!P0 SYNCS.PHASECHK.TRANS64 P0, [R0+URZ+0xd0], R3 ;  /* 0x0000d003000085a7 */ /* 0x000ea400080010ff */
[----:B--2---:R-:W-:Y:S05]  /*39d0*/  @P0 EXIT ;  /* 0x000000000000094d */ /* 0x004fea0003800000 */
[----:B------:R-:W-:Y:S05]  /*39e0*/  BRA `(.L_x_61) ;  /* 0xfffffffc00ec7947 */ /* 0x000fea000383ffff */
.L_x_54:
[----:B------:R-:W-:Y:S05]  /*39f0*/  BRA.U UP4, `(.L_x_62) ;  /* 0x0000001504507547 */ /* 0x000fea000b800000 */
[----:B------:R-:W1:Y:S01]  /*3a00*/  S2UR UR7, SR_CgaCtaId ;  /* 0x00000000000779c3 */ /* 0x000e620000008800 */
[----:B------:R-:W-:Y:S01]  /*3a10*/  UMOV UR4, 0x40 ;  /* 0x0000004000047882 */ /* 0x000fe20000000000 */
[----:B------:R-:W-:Y:S01]  /*3a20*/  NOP ;  /* 0x0000000000007918 */ /* 0x000fe20000000000 */
[----:B------:R-:W-:Y:S01]  /*3a30*/  UMOV UR6, 0x400 ;  /* 0x0000040000067882 */ /* 0x000fe20000000000 */
[----:B-1----:R-:W-:Y:S02]  /*3a40*/  ULEA UR5, UR7, UR4, 0x18 ;  /* 0x0000000407057291 */ /* 0x002fe4000f8ec0ff */
[----:B------:R-:W-:-:S07]  /*3a50*/  ULEA UR6, UR7, UR6, 0x18 ;  /* 0x0000000607067291 */ /* 0x000fce000f8ec0ff */
[----:B------:R-:W1:Y:S02]  /*3a60*/  LDS.U8 R0, [UR5+0x1c] ;  /* 0x00001c05ff007984 */ /* 0x000e640008000000 */
[----:B-1----:R-:W-:-:S13]  /*3a70*/  ISETP.NE.AND P0, PT, R0, RZ, PT ;  /* 0x000000ff0000720c */ /* 0x002fda0003f05270 */
[----:B------:R-:W-:Y:S05]  /*3a80*/  @P0 BRA `(.L_x_63) ;  /* 0x0000000400080947 */ /* 0x000fea0003800000 */
[----:B------:R-:W-:Y:S02]  /*3a90*/  UISETP.NE.U32.AND UP1, UPT, UR61, 0x1, UPT ;  /* 0x000000013d00788c */ /* 0x000fe4000bf25070 */
[----:B------:R-:W-:-:S07]  /*3aa0*/  UIADD3 UR7, UPT, UPT, UR5, 0x8, URZ ;  /* 0x0000000805077890 */ /* 0x000fce000fffe0ff */
[----:B------:R-:W-:Y:S05]  /*3ab0*/  BRA.U !UP1, `(.L_x_64) ;  /* 0x00000001099c7547 */ /* 0x000fea000b800000 */
[----:B------:R-:W-:Y:S01]  /*3ac0*/  ELECT P0, URZ, PT ;  /* 0x0000000000ff782f */ /* 0x000fe20003800000 */
[----:B------:R-:W-:-:S12]  /*3ad0*/  BSSY B0, `(.L_x_64) ;  /* 0x0000025000007945 */ /* 0x000fd80003800000 */
[----:B------:R-:W-:Y:S05]  /*3ae0*/  @!P0 BRA `(.L_x_65) ;  /* 0x00000000008c8947 */ /* 0x000fea0003800000 */
[----:B------:R-:W-:-:S05]  /*3af0*/  UMOV UR4, 0x10 ;  /* 0x0000001000047882 */ /* 0x000fca0000000000 */
[----:B------:R-:W-:Y:S04]  /*3b00*/  DEPBAR.LE SB1, 0x36 ;  /* 0x00009d800000791a */ /* 0x000fe80000000000 */
[----:B------:R-:W1:Y:S02]  /*3b10*/  UTCATOMSWS.2CTA.FIND_AND_SET.ALIGN UP0, UR4, UR4 ;  /* 0x00000004000475e3 */ /* 0x000e640008200800 */
[----:B-1----:R-:W-:Y:S01]  /*3b20*/  MOV R11, UR4 ;  /* 0x00000004000b7c02 */ /* 0x002fe20008000f00 */
[----:B------:R-:W-:Y:S06]  /*3b30*/  BRA.U UP0, `(.L_x_66) ;  /* 0x0000000100187547 */ /* 0x000fec000b800000 */
.L_x_67:
[----:B------:R-:W-:Y:S05]  /*3b40*/  NANOSLEEP 0x64 ;  /* 0x000000640000795d */ /* 0x000fea0003800000 */
[----:B------:R-:W-:-:S05]  /*3b50*/  UMOV UR4, 0x10 ;  /* 0x0000001000047882 */ /* 0x000fca0000000000 */
[----:B------:R-:W-:Y:S04]  /*3b60*/  DEPBAR.LE SB1, 0x36 ;  /* 0x00009d800000791a */ /* 0x000fe80000000000 */
[----:B------:R-:W1:Y:S02]  /*3b70*/  UTCATOMSWS.2CTA.FIND_AND_SET.ALIGN UP0, UR4, UR4 ;  /* 0x00000004000475e3 */ /* 0x000e640008200800 */
[----:B-1----:R-:W-:Y:S01]  /*3b80*/  MOV R11, UR4 ;  /* 0x00000004000b7c02 */ /* 0x002fe20008000f00 */
[----:B------:R-:W-:Y:S05]  /*3b90*/  BRA.U !UP0, `(.L_x_67) ;  /* 0xfffffffd08e87547 */ /* 0x000fea000b83ffff */
.L_x_66:
[----:B------:R-:W1:Y:S01]  /*3ba0*/  LDS R7, [UR5+0x10] ;  /* 0x00001005ff077984 */ /* 0x000e620008000800 */
[----:B------:R-:W-:Y:S01]  /*3bb0*/  IMAD.U32 R5, RZ, RZ, UR6 ;  /* 0x00000006ff057e24 */ /* 0x000fe2000f8e00ff */
[----:B------:R-:W-:-:S03]  /*3bc0*/  MOV R4, UR60 ;  /* 0x0000003c00047c02 */ /* 0x000fc60008000f00 */
[----:B------:R-:W-:Y:S01]  /*3bd0*/  VIADD R5, R5, 0x150 ;  /* 0x0000015005057836 */ /* 0x000fe20000000000 */
[----:B-1----:R-:W-:-:S04]  /*3be0*/  SHF.L.U32 R7, R7, 0x1f, RZ ;  /* 0x0000001f07077819 */ /* 0x002fc800000006ff */
[----:B------:R-:W1:Y:S02]  /*3bf0*/  SYNCS.PHASECHK.TRANS64.TRYWAIT P0, [UR5+0x8], R7 ;  /* 0x00000807ff0075a7 */ /* 0x000e640008001105 */
[----:B-1----:R-:W-:Y:S05]  /*3c00*/  @P0 BRA `(.L_x_68) ;  /* 0x0000000000080947 */ /* 0x002fea0003800000 */
[----:B------:R-:W1:Y:S02]  /*3c10*/  SYNCS.PHASECHK.TRANS64.TRYWAIT P0, [UR5+0x8], R7 ;  /* 0x00000807ff0075a7 */ /* 0x000e640008001105 */
[----:B-1----:R-:W-:Y:S05]  /*3c20*/  @!P0 BRA `(.L_x_69) ;  /* 0x0000006c007c8947 */ /* 0x002fea0003800000 */
.L_x_68:
[----:B-1----:R-:W-:Y:S01]  /*3c30*/  HFMA2 R0, -RZ, RZ, 0, 5.9604644775390625e-08 ;  /* 0x00000001ff007431 */ /* 0x002fe200000001ff */
[----:B------:R-:W-:Y:S01]  /*3c40*/  UPRMT UR4, UR60, 0x654, UR7 ;  /* 0x000006543c047896 */ /* 0x000fe20008000007 */
[----:B------:R-:W-:Y:S01]  /*3c50*/  IMAD.MOV.U32 R8, RZ, RZ, 0xffff ;  /* 0x0000ffffff087424 */ /* 0x000fe200078e00ff */
[----:B------:R-:W-:Y:S01]  /*3c60*/  PRMT R4, R4, 0x654, R5 ;  /* 0x0000065404047816 */ /* 0x000fe20000000005 */
[----:B------:R-:W-:Y:S02]  /*3c70*/  IMAD.MOV.U32 R6, RZ, RZ, 0x4 ;  /* 0x00000004ff067424 */ /* 0x000fe400078e00ff */
[----:B------:R-:W-:Y:S01]  /*3c80*/  IMAD.SHL.U32 R9, R11, 0x20, RZ ;  /* 0x000000200b097824 */ /* 0x000fe200078e00ff */
[----:B------:R-:W-:Y:S02]  /*3c90*/  MOV R5, UR4 ;  /* 0x0000000400057c02 */ /* 0x000fe40008000f00 */
[-C--:B------:R-:W-:Y:S01]  /*3ca0*/  SHF.L.U32 R8, R8, R11.reuse, RZ ;  /* 0x0000000b08087219 */ /* 0x080fe200000006ff */
[----:B------:R1:W-:Y:S01]  /*3cb0*/  SYNCS.ARRIVE.TRANS64.RED RZ, [UR4], R6 ;  /* 0x00000006ffff79a7 */ /* 0x0003e20008000404 */
[----:B------:R-:W-:Y:S01]  /*3cc0*/  SHF.L.U32 R7, R0, R11, RZ ;  /* 0x0000000b00077219 */ /* 0x000fe200000006ff */
[----:B------:R1:W-:Y:S04]  /*3cd0*/  STS [UR6+0x150], R9 ;  /* 0x00015009ff007988 */ /* 0x0003e80008000806 */
[----:B------:R1:W-:Y:S04]  /*3ce0*/  STAS [R4.64], R11 ;  /* 0x0000000b04007dbd */ /* 0x0003e8000c0008ff */
[----:B------:R1:W-:Y:S04]  /*3cf0*/  ATOMS.OR RZ, [UR5+0x14], R8 ;  /* 0x00001408ffff798c */ /* 0x0003e8000b000005 */
[----:B------:R1:W-:Y:S04]  /*3d00*/  ATOMS.OR RZ, [UR5+0x18], R7 ;  /* 0x00001807ffff798c */ /* 0x0003e8000b000005 */
[----:B------:R1:W-:Y:S02]  /*3d10*/  ATOMS.XOR RZ, [UR5+0x10], R0 ;  /* 0x00001000ffff798c */ /* 0x0003e4000b800005 */
.L_x_65:
[----:B------:R-:W-:Y:S05]  /*3d20*/  BSYNC B0 ;  /* 0x0000000000007941 */ /* 0x000fea0003800000 */
.L_x_64:
[----:B------:R-:W-:Y:S05]  /*3d30*/  BRA.U UP1, `(.L_x_70) ;  /* 0x00000001016c7547 */ /* 0x000fea000b800000 */
[----:B------:R-:W-:-:S03]  /*3d40*/  UMOV UR4, 0xffffffff ;  /* 0xffffffff00047882 */ /* 0x000fc60000000000 */
[----:B------:R-:W-:Y:S05]  /*3d50*/  BRA.DIV UR4, `(.L_x_71) ;  /* 0x0000006e04487947 */ /* 0x000fea000b800000 */
[----:B------:R-:W-:-:S13]  /*3d60*/  ELECT P0, URZ, PT ;  /* 0x0000000000ff782f */ /* 0x000fda0003800000 */
.L_x_177:
[----:B------:R-:W-:Y:S05]  /*3d70*/  @!P0 BRA `(.L_x_70) ;  /* 0x00000000005c8947 */ /* 0x000fea0003800000 */
[----:B-1----:R-:W1:Y:S02]  /*3d80*/  LDS R5, [UR5+0x10] ;  /* 0x00001005ff057984 */ /* 0x002e640008000800 */
[----:B-1----:R-:W-:-:S04]  /*3d90*/  SHF.L.U32 R5, R5, 0x1f, RZ ;  /* 0x0000001f05057819 */ /* 0x002fc800000006ff */
[----:B------:R-:W1:Y:S02]  /*3da0*/  SYNCS.PHASECHK.TRANS64.TRYWAIT P0, [UR5+0x8], R5 ;  /* 0x00000805ff0075a7 */ /* 0x000e640008001105 */
[----:B-1----:R-:W-:Y:S05]  /*3db0*/  @P0 BRA `(.L_x_72) ;  /* 0x0000000000080947 */ /* 0x002fea0003800000 */
[----:B------:R-:W1:Y:S02]  /*3dc0*/  SYNCS.PHASECHK.TRANS64.TRYWAIT P0, [UR5+0x8], R5 ;  /* 0x00000805ff0075a7 */ /* 0x000e640008001105 */
[----:B-1----:R-:W-:Y:S05]  /*3dd0*/  @!P0 BRA `(.L_x_73) ;  /* 0x0000006c004c8947 */ /* 0x002fea0003800000 */
.L_x_72:
[----:B------:R-:W2:Y:S01]  /*3de0*/  LDS R7, [UR6+0x150] ;  /* 0x00015006ff077984 */ /* 0x000ea20008000800 */
[----:B-1----:R-:W-:Y:S02]  /*3df0*/  HFMA2 R0, -RZ, RZ, 0, 5.9604644775390625e-08 ;  /* 0x00000001ff007431 */ /* 0x002fe400000001ff */
[----:B------:R-:W-:Y:S01]  /*3e00*/  IMAD.MOV.U32 R4, RZ, RZ, 0xffff ;  /* 0x0000ffffff047424 */ /* 0x000fe200078e00ff */
[----:B------:R-:W-:Y:S01]  /*3e10*/  UPRMT UR4, UR60, 0x654, UR7 ;  /* 0x000006543c047896 */ /* 0x000fe20008000007 */
[----:B--2---:R-:W-:-:S03]  /*3e20*/  IMAD.SHL.U32 R5, R7, 0x20, RZ ;  /* 0x0000002007057824 */ /* 0x004fc600078e00ff */
[-C--:B------:R-:W-:Y:S02]  /*3e30*/  SHF.L.U32 R4, R4, R7.reuse, RZ ;  /* 0x0000000704047219 */ /* 0x080fe400000006ff */
[----:B------:R-:W-:Y:S01]  /*3e40*/  SHF.L.U32 R7, R0, R7, RZ ;  /* 0x0000000700077219 */ /* 0x000fe200000006ff */
[----:B------:R2:W-:Y:S04]  /*3e50*/  STS [UR6+0x150], R5 ;  /* 0x00015005ff007988 */ /* 0x0005e80008000806 */
[----:B------:R2:W-:Y:S04]  /*3e60*/  ATOMS.OR RZ, [UR5+0x14], R4 ;  /* 0x00001404ffff798c */ /* 0x0005e8000b000005 */
[----:B------:R2:W-:Y:S01]  /*3e70*/  ATOMS.OR RZ, [UR5+0x18], R7 ;  /* 0x00001807ffff798c */ /* 0x0005e2000b000005 */
[----:B------:R-:W-:Y:S03]  /*3e80*/  SYNCS.ARRIVE.TRANS64.RED.A1T0 RZ, [UR4], RZ ;  /* 0x000000ffffff79a7 */ /* 0x000fe60008100404 */
[----:B------:R2:W-:Y:S01]  /*3e90*/  ATOMS.XOR RZ, [UR5+0x10], R0 ;  /* 0x00001000ffff798c */ /* 0x0005e2000b800005 */
[----:B------:R-:W-:Y:S05]  /*3ea0*/  BRA `(.L_x_70) ;  /* 0x0000000000107947 */ /* 0x000fea0003800000 */
.L_x_63:
[----:B------:R-:W-:Y:S02]  /*3eb0*/  MOV R0, 0xffffffff ;  /* 0xffffffff00007802 */ /* 0x000fe40000000f00 */
[----:B------:R-:W-:-:S03]  /*3ec0*/  MOV R4, 0x3ef0 ;  /* 0x00003ef000047802 */ /* 0x000fc60000000f00 */
[----:B------:R1:W-:Y:S04]  /*3ed0*/  STS [UR6+0x150], R0 ;  /* 0x00015000ff007988 */ /* 0x0003e80008000806 */
[----:B-1---5:R-:W-:Y:S05]  /*3ee0*/  CALL.REL.NOINC `($__internal_1_$__cuda_sm10x_tcgen05_guardrail_trap_phase_invalid_during_alloc) ;  /* 0x0000007000f07944 */ /* 0x022fea0003c00000 */
.L_x_70:
[----:B------:R-:W-:Y:S05]  /*3ef0*/  WARPSYNC.ALL ;  /* 0x0000000000007948 */ /* 0x000fea0003800000 */
[----:B------:R-:W3:Y:S01]  /*3f00*/  S2UR UR4, SR_CgaCtaId ;  /* 0x00000000000479c3 */ /* 0x000ee20000008800 */
[----:B------:R-:W-:Y:S01]  /*3f10*/  UMOV UR31, 0x400 ;  /* 0x00000400001f7882 */ /* 0x000fe20000000000 */
[----:B------:R-:W-:-:S06]  /*3f20*/  NOP ;  /* 0x0000000000007918 */ /* 0x000fcc0000000000 */
[----:B------:R-:W-:Y:S06]  /*3f30*/  BAR.ARV 0x6, 0xa0 ;  /* 0x0182800000007b1d */ /* 0x000fec0000002000 */
[----:B------:R-:W4:Y:S01]  /*3f40*/  LDCU UR11, c[0x0][0x38c] ;  /* 0x00007180ff0b77ac */ /* 0x000f220008000800 */
[----:B------:R-:W-:Y:S01]  /*3f50*/  LOP3.LUT R3, R3, 0xffff, RZ, 0xc0, !PT ;  /* 0x0000ffff03037812 */ /* 0x000fe200078ec0ff */
[----:B-1----:R-:W-:Y:S01]  /*3f60*/  IMAD.MOV.U32 R9, RZ, RZ, 0x1 ;  /* 0x00000001ff097424 */ /* 0x002fe200078e00ff */
[----:B------:R-:W-:Y:S01]  /*3f70*/  LOP3.LUT R2, R2, 0xffff, RZ, 0xc0, !PT ;  /* 0x0000ffff02027812 */ /* 0x000fe200078ec0ff */
[----:B------:R-:W-:Y:S01]  /*3f80*/  IMAD.MOV.U32 R8, RZ, RZ, RZ ;  /* 0x000000ffff087224 */ /* 0x000fe200078e00ff */
[----:B------:R-:W-:Y:S01]  /*3f90*/  R2UR UR50, R3 ;  /* 0x00000000033272ca */ /* 0x000fe200000e0000 */
[----:B------:R-:W-:Y:S01]  /*3fa0*/  UMOV UR55, URZ ;  /* 0x000000ff00377c82 */ /* 0x000fe20008000000 */
[----:B------:R-:W-:-:S02]  /*3fb0*/  R2UR UR58, R2 ;  /* 0x00000000023a72ca */ /* 0x000fc400000e0000 */
[----:B------:R-:W-:Y:S01]  /*3fc0*/  CS2R R2, SRZ ;  /* 0x0000000000027805 */ /* 0x000fe2000001ff00 */
[----:B------:R-:W-:Y:S01]  /*3fd0*/  UMOV UR28, URZ ;  /* 0x000000ff001c7c82 */ /* 0x000fe20008000000 */
[----:B---3--:R-:W-:Y:S01]  /*3fe0*/  ULEA UR31, UR4, UR31, 0x18 ;  /* 0x0000001f041f7291 */ /* 0x008fe2000f8ec0ff */
[----:B------:R-:W-:Y:S01]  /*3ff0*/  UMOV UR27, URZ ;  /* 0x000000ff001b7c82 */ /* 0x000fe20008000000 */
[----:B------:R-:W-:Y:S02]  /*4000*/  UISETP.NE.AND UP2, UPT, UR61, URZ, UPT ;  /* 0x000000ff3d00728c */ /* 0x000fe4000bf45270 */
[----:B------:R-:W-:Y:S02]  /*4010*/  UIADD3 UR6, UPT, UPT, UR31, 0x8400, URZ ;  /* 0x000084001f067890 */ /* 0x000fe4000fffe0ff */
[----:B------:R-:W-:-:S03]  /*4020*/  UIADD3 UR5, UPT, UPT, UR31, 0x24400, URZ ;  /* 0x000244001f057890 */ /* 0x000fc6000fffe0ff */
[----:B--2---:R-:W1:Y:S01]  /*4030*/  LDS R0, [UR31+0x150] ;  /* 0x0001501fff007984 */ /* 0x004e620008000800 */
[----:B------:R-:W-:Y:S02]  /*4040*/  UIADD3 UR4, UPT, UPT, UR31, 0x32400, URZ ;  /* 0x000324001f047890 */ /* 0x000fe4000fffe0ff */
[----:B------:R-:W-:Y:S02]  /*4050*/  UIADD3 UR7, UPT, UPT, UR31, 0x33200, URZ ;  /* 0x000332001f077890 */ /* 0x000fe4000fffe0ff */
[----:B----4-:R-:W-:Y:S02]  /*4060*/  UIADD3 UR11, UPT, UPT, UR11, 0x7f, URZ ;  /* 0x0000007f0b0b7890 */ /* 0x010fe4000fffe0ff */
[----:B------:R-:W-:Y:S02]  /*4070*/  USHF.R.U32.HI UR10, URZ, 0x4, UR6 ;  /* 0x00000004ff0a7899 */ /* 0x000fe40008011606 */
[----:B------:R-:W-:Y:S02]  /*4080*/  USHF.R.U32.HI UR8, URZ, 0x4, UR5 ;  /* 0x00000004ff087899 */ /* 0x000fe40008011605 */
[----:B------:R-:W-:-:S02]  /*4090*/  USHF.R.U32.HI UR6, URZ, 0x4, UR4 ;  /* 0x00000004ff067899 */ /* 0x000fc40008011604 */
[----:B------:R-:W-:Y:S02]  /*40a0*/  USHF.R.U32.HI UR5, URZ, 0x4, UR7 ;  /* 0x00000004ff057899 */ /* 0x000fe40008011607 */
[----:B------:R-:W-:Y:S02]  /*40b0*/  USHF.R.S32.HI UR9, URZ, 0x1f, UR11 ;  /* 0x0000001fff097899 */ /* 0x000fe4000801140b */
[----:B------:R-:W-:Y:S02]  /*40c0*/  ULOP3.LUT UR6, UR6, 0x3fff, URZ, 0xc0, !UPT ;  /* 0x00003fff06067892 */ /* 0x000fe4000f8ec0ff */
[----:B------:R-:W-:Y:S02]  /*40d0*/  ULOP3.LUT UR5, UR5, 0x3fff, URZ, 0xc0, !UPT ;  /* 0x00003fff05057892 */ /* 0x000fe4000f8ec0ff */
[----:B------:R-:W-:Y:S02]  /*40e0*/  ULOP3.LUT UR8, UR8, 0x3fff, URZ, 0xc0, !UPT ;  /* 0x00003fff08087892 */ /* 0x000fe4000f8ec0ff */
[----:B------:R-:W-:-:S02]  /*40f0*/  ULEA.HI UR4, UR9, UR11, URZ, 0x7 ;  /* 0x0000000b09047291 */ /* 0x000fc4000f8f38ff */
[----:B------:R-:W-:Y:S02]  /*4100*/  ULOP3.LUT UR53, UR6, 0x10000, URZ, 0xfc, !UPT ;  /* 0x0001000006357892 */ /* 0x000fe4000f8efcff */
[----:B------:R-:W-:Y:S02]  /*4110*/  ULOP3.LUT UR10, UR10, 0x3fff, URZ, 0xc0, !UPT ;  /* 0x00003fff0a0a7892 */ /* 0x000fe4000f8ec0ff */
[----:B------:R-:W-:Y:S02]  /*4120*/  ULOP3.LUT UR54, UR5, 0x10000, URZ, 0xfc, !UPT ;  /* 0x0001000005367892 */ /* 0x000fe4000f8efcff */
[----:B------:R-:W-:Y:S02]  /*4130*/  ULOP3.LUT UR52, UR8, 0x10000, URZ, 0xfc, !UPT ;  /* 0x0001000008347892 */ /* 0x000fe4000f8efcff */
[----:B------:R-:W-:Y:S02]  /*4140*/  USHF.R.S32.HI UR57, URZ, 0x7, UR4 ;  /* 0x00000007ff397899 */ /* 0x000fe40008011404 */
[----:B------:R-:W-:-:S02]  /*4150*/  ULOP3.LUT UR51, UR10, 0x10000, URZ, 0xfc, !UPT ;  /* 0x000100000a337892 */ /* 0x000fc4000f8efcff */
[----:B------:R-:W-:Y:S01]  /*4160*/  UISETP.LT.AND UP0, UPT, UR57, 0x1, UPT ;  /* 0x000000013900788c */ /* 0x000fe2000bf01270 */
[----:B------:R-:W-:Y:S01]  /*4170*/  UMOV UR38, URZ ;  /* 0x000000ff00267c82 */ /* 0x000fe20008000000 */
[----:B-1----:R-:W-:Y:S02]  /*4180*/  R2UR UR32, R0 ;  /* 0x00000000002072ca */ /* 0x002fe400000e0000 */
[----:B------:R-:W-:Y:S01]  /*4190*/  USEL UR59, UR57, 0x1, !UP0 ;  /* 0x00000001393b7887 */ /* 0x000fe2000c000000 */
[----:B------:R-:W-:Y:S01]  /*41a0*/  UMOV UR36, URZ ;  /* 0x000000ff00247c82 */ /* 0x000fe20008000000 */
[----:B------:R-:W-:-:S09]  /*41b0*/  UMOV UR34, URZ ;  /* 0x000000ff00227c82 */ /* 0x000fd20008000000 */
[----:B------:R-:W-:Y:S02]  /*41c0*/  UIADD3 UR49, UPT, UPT, UR32, 0x104, URZ ;  /* 0x0000010420317890 */ /* 0x000fe4000fffe0ff */
[----:B------:R-:W-:Y:S02]  /*41d0*/  UIADD3 UR46, UPT, UPT, UR32, 0x40000100, URZ ;  /* 0x40000100202e7890 */ /* 0x000fe4000fffe0ff */
[----:B------:R-:W-:Y:S02]  /*41e0*/  UIADD3 UR48, UPT, UPT, UR32, 0x100, URZ ;  /* 0x0000010020307890 */ /* 0x000fe4000fffe0ff */
[----:B------:R-:W-:Y:S02]  /*41f0*/  UIADD3 UR44, UPT, UPT, UR32, -0x7fffff00, URZ ;  /* 0x80000100202c7890 */ /* 0x000fe4000fffe0ff */
[----:B------:R-:W-:Y:S02]  /*4200*/  UIADD3 UR47, UPT, UPT, UR32, 0x40000104, URZ ;  /* 0x40000104202f7890 */ /* 0x000fe4000fffe0ff */
[----:B------:R-:W-:-:S02]  /*4210*/  UIADD3 UR45, UPT, UPT, UR32, -0x7ffffefc, URZ ;  /* 0x80000104202d7890 */ /* 0x000fc4000fffe0ff */
[----:B------:R-:W-:Y:S02]  /*4220*/  UIADD3 UR42, UPT, UPT, UR32, -0x3fffff00, URZ ;  /* 0xc0000100202a7890 */ /* 0x000fe4000fffe0ff */
[----:B------:R-:W-:Y:S02]  /*4230*/  UIADD3 UR43, UPT, UPT, UR32, -0x3ffffefc, URZ ;  /* 0xc0000104202b7890 */ /* 0x000fe4000fffe0ff */
[----:B------:R-:W-:Y:S02]  /*4240*/  USHF.R.U32.HI UR6, URZ, 0x1a, UR49 ;  /* 0x0000001aff067899 */ /* 0x000fe40008011631 */
[----:B------:R-:W-:Y:S02]  /*4250*/  USHF.R.U32.HI UR5, URZ, 0x11, UR46 ;  /* 0x00000011ff057899 */ /* 0x000fe4000801162e */
[----:B------:R-:W-:Y:S02]  /*4260*/  USHF.R.U32.HI UR7, URZ, 0x11, UR48 ;  /* 0x00000011ff077899 */ /* 0x000fe40008011630 */
[----:B------:R-:W-:-:S02]  /*4270*/  USHF.R.U32.HI UR8, URZ, 0x11, UR44 ;  /* 0x00000011ff087899 */ /* 0x000fc4000801162c */
[----:B------:R-:W-:Y:S02]  /*4280*/  USHF.R.U32.HI UR4, URZ, 0x1a, UR47 ;  /* 0x0000001aff047899 */ /* 0x000fe4000801162f */
[----:B------:R-:W-:Y:S02]  /*4290*/  USHF.R.U32.HI UR9, URZ, 0x1a, UR45 ;  /* 0x0000001aff097899 */ /* 0x000fe4000801162d */
[----:B------:R-:W-:Y:S02]  /*42a0*/  USHF.R.U32.HI UR11, URZ, 0x11, UR42 ;  /* 0x00000011ff0b7899 */ /* 0x000fe4000801162a */
[----:B------:R-:W-:Y:S02]  /*42b0*/  USHF.R.U32.HI UR12, URZ, 0x1a, UR43 ;  /* 0x0000001aff0c7899 */ /* 0x000fe4000801162b */
[----:B------:R-:W-:Y:S02]  /*42c0*/  ULOP3.LUT UR40, UR6, 0x30, URZ, 0xc0, !UPT ;  /* 0x0000003006287892 */ /* 0x000fe4000f8ec0ff */
[----:B------:R-:W-:-:S02]  /*42d0*/  ULOP3.LUT UR10, UR5, 0x6000, URZ, 0xc0, !UPT ;  /* 0x00006000050a7892 */ /* 0x000fc4000f8ec0ff */
[----:B------:R-:W-:Y:S02]  /*42e0*/  ULOP3.LUT UR13, UR7, 0x6000, URZ, 0xc0, !UPT ;  /* 0x00006000070d7892 */ /* 0x000fe4000f8ec0ff */
[----:B------:R-:W-:Y:S02]  /*42f0*/  ULOP3.LUT UR5, UR8, 0x6000, URZ, 0xc0, !UPT ;  /* 0x0000600008057892 */ /* 0x000fe4000f8ec0ff */
[----:B------:R-:W-:Y:S02]  /*4300*/  ULOP3.LUT UR4, UR4, 0x30, URZ, 0xc0, !UPT ;  /* 0x0000003004047892 */ /* 0x000fe4000f8ec0ff */
[----:B------:R-:W-:Y:S02]  /*4310*/  ULOP3.LUT UR8, UR9, 0x30, URZ, 0xc0, !UPT ;  /* 0x0000003009087892 */ /* 0x000fe4000f8ec0ff */
        /* <DEDUP_REMOVED lines=10> */
[----:B------:R-:W-:Y:S02]  /*43c0*/  UPRMT UR41, UR40, 0x5410, UR13 ;  /* 0x0000541028297896 */ /* 0x000fe4000800000d */
[----:B------:R-:W-:Y:S02]  /*43d0*/  UPRMT UR39, UR4, 0x5410, UR10 ;  /* 0x0000541004277896 */ /* 0x000fe4000800000a */
[----:B------:R-:W-:Y:S02]  /*43e0*/  UPRMT UR37, UR8, 0x5410, UR5 ;  /* 0x0000541008257896 */ /* 0x000fe40008000005 */
[----:B------:R-:W-:Y:S01]  /*43f0*/  UPRMT UR35, UR6, 0x5410, UR7 ;  /* 0x0000541006237896 */ /* 0x000fe20008000007 */
[----:B------:R-:W-:-:S11]  /*4400*/  UMOV UR40, URZ ;  /* 0x000000ff00287c82 */ /* 0x000fd60008000000 */
.L_x_81:
[C---:B------:R-:W-:Y:S02]  /*4410*/  LEA R0, R8.reuse, UR31, 0x3 ;  /* 0x0000001f08007c11 */ /* 0x040fe4000f8e18ff */
[----:B------:R-:W-:Y:S02]  /*4420*/  SHF.L.U32 R5, R3, 0x1f, RZ ;  /* 0x0000001f03057819 */ /* 0x000fe400000006ff */
[----:B------:R-:W-:Y:S02]  /*4430*/  LEA R4, R8, UR31, 0x4 ;  /* 0x0000001f08047c11 */ /* 0x000fe4000f8e20ff */
[----:B------:R-:W1:Y:S02]  /*4440*/  SYNCS.PHASECHK.TRANS64.TRYWAIT P0, [R0+URZ+0xc0], R5 ;  /* 0x0000c005000075a7 */ /* 0x000e6400080011ff */
[----:B-1-3--:R-:W-:Y:S05]  /*4450*/  @!P0 BRA `(.L_x_74) ;  /* 0x0000006400c48947 */ /* 0x00afea0003800000 */
.L_x_178:
[----:B-1----:R-:W1:Y:S01]  /*4460*/  LDS.128 R4, [R4+0x130] ;  /* 0x0001300004047984 */ /* 0x002e620000000c00 */
[----:B------:R-:W-:Y:S02]  /*4470*/  VIADD R0, R0, 0xd0 ;  /* 0x000000d000007836 */ /* 0x000fe40000000000 */
[----:B------:R-:W-:Y:S01]  /*4480*/  VIADD R8, R8, 0x1 ;  /* 0x0000000108087836 */ /* 0x000fe20000000000 */
[----:B------:R-:W-:Y:S01]  /*4490*/  @!PT LDS RZ, [RZ] ;  /* 0x00000000fffff984 */ /* 0x000fe20000000800 */
[----:B------:R-:W-:Y:S01]  /*44a0*/  @!PT LDS RZ, [RZ] ;  /* 0x00000000fffff984 */ /* 0x000fe20000000800 */
[----:B------:R-:W-:Y:S01]  /*44b0*/  @!PT LDS RZ, [RZ] ;  /* 0x00000000fffff984 */ /* 0x000fe20000000800 */
[----:B------:R-:W-:Y:S01]  /*44c0*/  @!PT LDS RZ, [RZ] ;  /* 0x00000000fffff984 */ /* 0x000fe20000000800 */
[----:B------:R2:W-:Y:S06]  /*44d0*/  MEMBAR.ALL.CTA ;  /* 0x0000000000007992 */ /* 0x0005ec0000008000 */
[----:B--2---:R-:W2:Y:S01]  /*44e0*/  FENCE.VIEW.ASYNC.S ;  /* 0x00000000000073c6 */ /* 0x004ea20000000000 */
[----:B------:R-:W-:-:S04]  /*44f0*/  PRMT R0, RZ, 0x654, R0 ;  /* 0x00000654ff007816 */ /* 0x000fc80000000000 */
[----:B--2---:R2:W-:Y:S01]  /*4500*/  SYNCS.ARRIVE.TRANS64.RED.A1T0 RZ, [R0+URZ], RZ ;  /* 0x000000ff00ff79a7 */ /* 0x0045e200081004ff */
[----:B-1----:R-:W-:Y:S01]  /*4510*/  LOP3.LUT P1, RZ, R6, 0x1, RZ, 0xc0, !PT ;  /* 0x0000000106ff7812 */ /* 0x002fe2000782c0ff */
[----:B--2---:R-:W-:-:S12]  /*4520*/  BRA.U UP2, `(.L_x_75) ;  /* 0x0000000502247547 */ /* 0x004fd8000b800000 */
[----:B------:R-:W1:Y:S01]  /*4530*/  LDCU UR4, c[0x0][0x38c] ;  /* 0x00007180ff0477ac */ /* 0x000e620008000800 */
[----:B------:R-:W-:Y:S02]  /*4540*/  PLOP3.LUT P2, PT, PT, PT, PT, 0x80, 0x8 ;  /* 0x000000000008781c */ /* 0x000fe40003f4f070 */
[----:B------:R-:W-:Y:S01]  /*4550*/  SHF.L.U32 R5, R9, 0x1f, RZ ;  /* 0x0000001f09057819 */ /* 0x000fe200000006ff */
[----:B------:R-:W-:Y:S02]  /*4560*/  ULEA UR56, UR55, UR31, 0x3 ;  /* 0x0000001f37387291 */ /* 0x000fe4000f8e18ff */
[----:B------:R-:W-:Y:S02]  /*4570*/  ULEA UR13, UR55, UR32, 0x7 ;  /* 0x00000020370d7291 */ /* 0x000fe4000f8e38ff */
[----:B-1----:R-:W-:-:S06]  /*4580*/  UISETP.GE.AND UP0, UPT, UR4, 0x1, UPT ;  /* 0x000000010400788c */ /* 0x002fcc000bf06270 */
[----:B------:R-:W-:-:S05]  /*4590*/  PLOP3.LUT P0, PT, PT, PT, UP0, 0x80, 0x8 ;  /* 0x000000000008781c */ /* 0x000fca0003f0f008 */
[----:B------:R-:W-:-:S08]  /*45a0*/  @UP0 ULEA UR4, UR28, UR31, 0x3 ;  /* 0x0000001f1c040291 */ /* 0x000fd0000f8e18ff */
[----:B------:R-:W-:-:S04]  /*45b0*/  @P0 SHF.L.U32 R0, R2, 0x1f, RZ ;  /* 0x0000001f02000819 */ /* 0x000fc800000006ff */
[----:B------:R1:W2:Y:S01]  /*45c0*/  @P0 SYNCS.PHASECHK.TRANS64.TRYWAIT P2, [UR4], R0 ;  /* 0x00000000ff0005a7 */ /* 0x0002a20008041104 */
[----:B------:R-:W3:Y:S02]  /*45d0*/  SYNCS.PHASECHK.TRANS64.TRYWAIT P0, [UR56+0xf0], R5 ;  /* 0x0000f005ff0075a7 */ /* 0x000ee40008001138 */
[----:B-123--:R-:W-:Y:S05]  /*45e0*/  @!P0 BRA `(.L_x_76) ;  /* 0x0000006400748947 */ /* 0x00efea0003800000 */
.L_x_180:
[----:B------:R-:W-:Y:S01]  /*45f0*/  UMOV UR33, UR27 ;  /* 0x0000001b00217c82 */ /* 0x000fe20008000000 */
[----:B------:R-:W-:Y:S05]  /*4600*/  BRA.U !UP0, `(.L_x_77) ;  /* 0x0000000108dc7547 */ /* 0x000fea000b800000 */
[----:B------:R-:W-:Y:S01]  /*4610*/  UIADD3 UR33, UPT, UPT, UR59, UR27, URZ ;  /* 0x0000001b3b217290 */ /* 0x000fe2000fffe0ff */
[----:B------:R-:W-:Y:S01]  /*4620*/  UMOV UR26, URZ ;  /* 0x000000ff001a7c82 */ /* 0x000fe20008000000 */
[----:B------:R-:W-:Y:S01]  /*4630*/  UMOV UR29, UR57 ;  /* 0x00000039001d7c82 */ /* 0x000fe20008000000 */
[----:B------:R-:W-:-:S09]  /*4640*/  UMOV UR12, UR28 ;  /* 0x0000001c000c7c82 */ /* 0x000fd20008000000 */
.L_x_80:
[----:B--2---:R-:W-:Y:S01]  /*4650*/  ULEA UR7, UR12, UR31, 0x3 ;  /* 0x0000001f0c077291 */ /* 0x004fe2000f8e18ff */
[----:B---3--:R-:W-:Y:S11]  /*4660*/  @P2 BRA `(.L_x_78) ;  /* 0x00000000000c2947 */ /* 0x008ff60003800000 */
[----:B-1----:R-:W-:Y:S04]  /*4670*/  SHF.L.U32 R5, R2, 0x1f, RZ ;  /* 0x0000001f02057819 */ /* 0x002fe800000006ff */
[----:B------:R-:W1:Y:S02]  /*4680*/  SYNCS.PHASECHK.TRANS64.TRYWAIT P0, [UR7], R5 ;  /* 0x00000005ff0075a7 */ /* 0x000e640008001107 */
[----:B-1----:R-:W-:Y:S05]  /*4690*/  @!P0 BRA `(.L_x_79) ;  /* 0x0000006400608947 */ /* 0x002fea0003800000 */
.L_x_78:
[----:B------:R-:W-:Y:S01]  /*46a0*/  UISETP.NE.AND UP0, UPT, UR29, 0x1, UPT ;  /* 0x000000011d00788c */ /* 0x000fe2000bf05270 */
[----:B------:R-:W-:Y:S01]  /*46b0*/  PLOP3.LUT P2, PT, PT, PT, PT, 0x80, 0x8 ;  /* 0x000000000008781c */ /* 0x000fe20003f4f070 */
[----:B------:R-:W-:Y:S02]  /*46c0*/  UIADD3 UR4, UPT, UPT, UR12, 0x1, URZ ;  /* 0x000000010c047890 */ /* 0x000fe4000fffe0ff */
[----:B------:R-:W-:Y:S02]  /*46d0*/  ULEA UR6, UR12, UR52, 0x9 ;  /* 0x000000340c067291 */ /* 0x000fe4000f8e48ff */
[----:B------:R-:W-:Y:S01]  /*46e0*/  UISETP.NE.AND UP1, UPT, UR4, 0x7, UPT ;  /* 0x000000070400788c */ /* 0x000fe2000bf25270 */
[----:B------:R-:W-:Y:S01]  /*46f0*/  PLOP3.LUT P0, PT, PT, PT, UP0, 0x80, 0x8 ;  /* 0x000000000008781c */ /* 0x000fe20003f0f008 */
[----:B------:R-:W-:Y:S02]  /*4700*/  ULEA UR24, UR12, UR53, 0x5 ;  /* 0x000000350c187291 */ /* 0x000fe4000f8e28ff */
[----:B------:R-:W-:Y:S02]  /*4710*/  USEL UR5, URZ, 0x1, UP1 ;  /* 0x00000001ff057887 */ /* 0x000fe40008800000 */
[----:B------:R-:W-:Y:S02]  /*4720*/  USEL UR28, UR4, URZ, UP1 ;  /* 0x000000ff041c7287 */ /* 0x000fe40008800000 */
[----:B------:R-:W-:Y:S02]  /*4730*/  ULEA UR22, UR12, UR54, 0x5 ;  /* 0x000000360c167291 */ /* 0x000fe4000f8e28ff */
[----:B------:R-:W-:Y:S01]  /*4740*/  @UP0 ULEA UR4, UR28, UR31, 0x3 ;  /* 0x0000001f1c040291 */ /* 0x000fe2000f8e18ff */
[----:B------:R-:W-:Y:S01]  /*4750*/  LOP3.LUT R2, R2, UR5, RZ, 0x3c, !PT ;  /* 0x0000000502027c12 */ /* 0x000fe2000f8e3cff */
[----:B------:R-:W-:Y:S02]  /*4760*/  UISETP.NE.U32.AND UP0, UPT, UR26, URZ, UPT ;  /* 0x000000ff1a00728c */ /* 0x000fe4000bf05070 */
[----:B------:R-:W-:Y:S01]  /*4770*/  UIADD3 UR20, UPT, UPT, UR6, 0x2, URZ ;  /* 0x0000000206147890 */ /* 0x000fe2000fffe0ff */
[----:B-1----:R-:W-:Y:S01]  /*4780*/  @P0 SHF.L.U32 R0, R2, 0x1f, RZ ;  /* 0x0000001f02000819 */ /* 0x002fe200000006ff */
[----:B------:R-:W-:Y:S02]  /*4790*/  UIADD3 UR16, UPT, UPT, UR6, 0x4, URZ ;  /* 0x0000000406107890 */ /* 0x000fe4000fffe0ff */
[----:B------:R-:W-:Y:S01]  /*47a0*/  UIADD3 UR10, UPT, UPT, UR6, 0x6, URZ ;  /* 0x00000006060a7890 */ /* 0x000fe2000fffe0ff */
[----:B------:R2:W3:Y:S01]  /*47b0*/  @P0 SYNCS.PHASECHK.TRANS64.TRYWAIT P2, [UR4], R0 ;  /* 0x00000000ff0005a7 */ /* 0x0004e20008041104 */
[----:B------:R-:W-:Y:S02]  /*47c0*/  ULEA UR4, UR12, UR51, 0xa ;  /* 0x000000330c047291 */ /* 0x000fe4000f8e50ff */
[----:B------:R-:W-:Y:S02]  /*47d0*/  UIADD3 UR30, UPT, UPT, UR7, 0x38, URZ ;  /* 0x00000038071e7890 */ /* 0x000fe4000fffe0ff */
[----:B------:R-:W-:Y:S02]  /*47e0*/  UIADD3 UR18, UPT, UPT, UR4, 0x2, URZ ;  /* 0x0000000204127890 */ /* 0x000fe4000fffe0ff */
[----:B------:R-:W-:Y:S02]  /*47f0*/  UIADD3 UR14, UPT, UPT, UR4, 0x4, URZ ;  /* 0x00000004040e7890 */ /* 0x000fe4000fffe0ff */
[----:B------:R-:W-:Y:S02]  /*4800*/  UIADD3 UR8, UPT, UPT, UR4, 0x6, URZ ;  /* 0x0000000604087890 */ /* 0x000fe4000fffe0ff */
[----:B------:R-:W-:Y:S02]  /*4810*/  UIADD3 UR27, UPT, UPT, UR27, 0x1, URZ ;  /* 0x000000011b1b7890 */ /* 0x000fe4000fffe0ff */
[----:B------:R-:W-:Y:S01]  /*4820*/  UIADD3 UR29, UPT, UPT, UR29, -0x1, URZ ;  /* 0xffffffff1d1d7890 */ /* 0x000fe2000fffe0ff */
[----:B------:R-:W-:Y:S01]  /*4830*/  UMOV UR25, 0x4008 ;  /* 0x0000400800197882 */ /* 0x000fe20000000000 */
[----:B------:R-:W-:Y:S01]  /*4840*/  UMOV UR23, 0x4008 ;  /* 0x0000400800177882 */ /* 0x000fe20000000000 */
[----:B------:R2:W-:Y:S01]  /*4850*/  UTCCP.T.S.2CTA.4x32dp128bit tmem[UR32+0x100], gdesc[UR24] ;  /* 0x00010018200079e7 */ /* 0x0005e20009300000 */
[----:B------:R2:W-:Y:S01]  /*4860*/  UTCCP.T.S.2CTA.4x32dp128bit tmem[UR32+0x104], gdesc[UR22] ;  /* 0x00010416200079e7 */ /* 0x0005e20009300000 */
[----:B------:R-:W-:Y:S01]  /*4870*/  UMOV UR7, 0x40004040 ;  /* 0x4000404000077882 */ /* 0x000fe20000000000 */
[----:B------:R-:W-:Y:S01]  /*4880*/  UMOV UR5, 0x40004040 ;  /* 0x4000404000057882 */ /* 0x000fe20000000000 */
[----:B------:R-:W-:Y:S01]  /*4890*/  UMOV UR21, 0x40004040 ;  /* 0x4000404000157882 */ /* 0x000fe20000000000 */
[----:B------:R2:W-:Y:S01]  /*48a0*/  UTCQMMA.2CTA gdesc[UR4], gdesc[UR6], tmem[UR13], tmem[UR40], idesc[UR41], tmem[UR48], UP0 ;  /* 0x0030280604007dea */ /* 0x0005e2000820030d */
[----:B------:R-:W-:Y:S01]  /*48b0*/  UISETP.NE.AND UP0, UPT, UR27, UR33, UPT ;  /* 0x000000211b00728c */ /* 0x000fe2000bf05270 */
[----:B------:R-:W-:Y:S01]  /*48c0*/  UMOV UR19, 0x40004040 ;  /* 0x4000404000137882 */ /* 0x000fe20000000000 */
[----:B------:R-:W-:Y:S01]  /*48d0*/  UMOV UR17, 0x40004040 ;  /* 0x4000404000117882 */ /* 0x000fe20000000000 */
[----:B------:R2:W-:Y:S01]  /*48e0*/  UTCQMMA.2CTA gdesc[UR18], gdesc[UR20], tmem[UR13], tmem[UR38], idesc[UR39], tmem[UR46], UPT ;  /* 0x002e261412007dea */ /* 0x0005e2000ba0030d */
[----:B------:R-:W-:Y:S01]  /*48f0*/  UMOV UR15, 0x40004040 ;  /* 0x40004040000f7882 */ /* 0x000fe20000000000 */
[----:B------:R-:W-:Y:S01]  /*4900*/  UMOV UR11, 0x40004040 ;  /* 0x40004040000b7882 */ /* 0x000fe20000000000 */
[----:B------:R2:W-:Y:S01]  /*4910*/  UTCQMMA.2CTA gdesc[UR14], gdesc[UR16], tmem[UR13], tmem[UR36], idesc[UR37], tmem[UR44], UPT ;  /* 0x002c24100e007dea */ /* 0x0005e2000ba0030d */
[----:B------:R-:W-:Y:S01]  /*4920*/  UMOV UR9, 0x40004040 ;  /* 0x4000404000097882 */ /* 0x000fe20000000000 */
[----:B------:R-:W-:Y:S01]  /*4930*/  UMOV UR26, 0x1 ;  /* 0x00000001001a7882 */ /* 0x000fe20000000000 */
[----:B------:R2:W-:Y:S01]  /*4940*/  UTCQMMA.2CTA gdesc[UR8], gdesc[UR10], tmem[UR13], tmem[UR34], idesc[UR35], tmem[UR42], UPT ;  /* 0x002a220a08007dea */ /* 0x0005e2000ba0030d */
[----:B------:R2:W-:Y:S01]  /*4950*/  UTCBAR.2CTA.MULTICAST [UR30], URZ, UR50 ;  /* 0x000000ff1e0073e9 */ /* 0x0005e20008200832 */
[----:B------:R-:W-:Y:S01]  /*4960*/  UMOV UR12, UR28 ;  /* 0x0000001c000c7c82 */ /* 0x000fe20008000000 */
[----:B------:R-:W-:Y:S05]  /*4970*/  BRA.U UP0, `(.L_x_80) ;  /* 0xfffffffd00347547 */ /* 0x000fea000b83ffff */
.L_x_77:
[----:B--2---:R-:W-:Y:S01]  /*4980*/  UIADD3 UR4, UPT, UPT, UR56, 0xe0, URZ ;  /* 0x000000e038047890 */ /* 0x004fe2000fffe0ff */
[----:B------:R-:W-:-:S08]  /*4990*/  UMOV UR27, UR33 ;  /* 0x00000021001b7c82 */ /* 0x000fd00008000000 */
[----:B------:R2:W-:Y:S01]  /*49a0*/  UTCBAR.2CTA.MULTICAST [UR4], URZ, UR58 ;  /* 0x000000ff040073e9 */ /* 0x0005e2000820083a */
[----:B------:R-:W-:Y:S02]  /*49b0*/  NOP ;  /* 0x0000000000007918 */ /* 0x000fe40000000000 */
.L_x_75:
[----:B--2---:R-:W-:Y:S01]  /*49c0*/  UIADD3 UR4, UPT, UPT, UR55, 0x1, URZ ;  /* 0x0000000137047890 */ /* 0x004fe2000fffe0ff */
[----:B------:R-:W-:-:S03]  /*49d0*/  ISETP.NE.AND P0, PT, R8, 0x2, PT ;  /* 0x000000020800780c */ /* 0x000fc60003f05270 */
[----:B------:R-:W-:Y:S01]  /*49e0*/  UISETP.NE.AND UP0, UPT, UR4, 0x2, UPT ;  /* 0x000000020400788c */ /* 0x000fe2000bf05270 */
[----:B-1----:R-:W-:Y:S02]  /*49f0*/  SEL R0, RZ, 0x1, P0 ;  /* 0x00000001ff007807 */ /* 0x002fe40000000000 */
[----:B------:R-:W-:Y:S01]  /*4a00*/  SEL R8, R8, RZ, P0 ;  /* 0x000000ff08087207 */ /* 0x000fe20000000000 */
[----:B------:R-:W-:Y:S01]  /*4a10*/  USEL UR5, URZ, 0x1, UP0 ;  /* 0x00000001ff057887 */ /* 0x000fe20008000000 */
[----:B------:R-:W-:Y:S01]  /*4a20*/  LOP3.LUT R3, R3, R0, RZ, 0x3c, !PT ;  /* 0x0000000003037212 */ /* 0x000fe200078e3cff */
[----:B------:R-:W-:-:S04]  /*4a30*/  USEL UR55, UR4, URZ, UP0 ;  /* 0x000000ff04377287 */ /* 0x000fc80008000000 */
[----:B------:R-:W-:Y:S01]  /*4a40*/  LOP3.LUT R9, R9, UR5, RZ, 0x3c, !PT ;  /* 0x0000000509097c12 */ /* 0x000fe2000f8e3cff */
[----:B------:R-:W-:Y:S07]  /*4a50*/  @P1 BRA `(.L_x_81) ;  /* 0xfffffff8006c1947 */ /* 0x000fee000383ffff */
[----:B------:R-:W1:Y:S01]  /*4a60*/  S2UR UR8, SR_CgaCtaId ;  /* 0x00000000000879c3 */ /* 0x000e620000008800 */
[----:B------:R-:W-:Y:S01]  /*4a70*/  ELECT P0, URZ, PT ;  /* 0x0000000000ff782f */ /* 0x000fe20003800000 */
[----:B------:R-:W-:Y:S01]  /*4a80*/  HFMA2 R0, -RZ, RZ, 0, 5.9604644775390625e-08 ;  /* 0x00000001ff007431 */ /* 0x000fe200000001ff */
[----:B------:R-:W-:-:S05]  /*4a90*/  UMOV UR4, 0x40 ;  /* 0x0000004000047882 */ /* 0x000fca0000000000 */
[----:B------:R-:W-:Y:S01]  /*4aa0*/  UVIRTCOUNT.DEALLOC.SMPOOL 0x80 ;  /* 0x000000800000784c */ /* 0x000fe20000000000 */
[----:B------:R-:W-:Y:S02]  /*4ab0*/  UISETP.NE.AND UP0, UPT, UR61, URZ, UPT ;  /* 0x000000ff3d00728c */ /* 0x000fe4000bf05270 */
[----:B-1----:R-:W-:-:S09]  /*4ac0*/  ULEA UR8, UR8, UR4, 0x18 ;  /* 0x0000000408087291 */ /* 0x002fd2000f8ec0ff */
[----:B------:R1:W-:Y:S01]  /*4ad0*/  @P0 STS.U8 [UR8+0x1c], R0 ;  /* 0x00001c00ff000988 */ /* 0x0003e20008000008 */
[----:B------:R-:W-:Y:S05]  /*4ae0*/  BRA.U UP0, `(.L_x_82) ;  /* 0x0000000100587547 */ /* 0x000fea000b800000 */
[----:B------:R-:W-:Y:S01]  /*4af0*/  UIADD3 UR5, UPT, UPT, UR31, 0xf0, URZ ;  /* 0x000000f01f057890 */ /* 0x000fe2000fffe0ff */
[----:B------:R-:W-:-:S03]  /*4b00*/  SHF.L.U32 R3, R9, 0x1f, RZ ;  /* 0x0000001f09037819 */ /* 0x000fc600000006ff */
[----:B------:R-:W-:-:S09]  /*4b10*/  ULEA UR4, UR55, UR5, 0x3 ;  /* 0x0000000537047291 */ /* 0x000fd2000f8e18ff */
[----:B------:R-:W2:Y:S02]  /*4b20*/  SYNCS.PHASECHK.TRANS64.TRYWAIT P0, [UR4], R3 ;  /* 0x00000003ff0075a7 */ /* 0x000ea40008001104 */
[----:B--2---:R-:W-:Y:S05]  /*4b30*/  @!P0 BRA `(.L_x_83) ;  /* 0x0000006000508947 */ /* 0x004fea0003800000 */
.L_x_183:
[----:B------:R-:W-:-:S04]  /*4b40*/  UIADD3 UR4, UPT, UPT, UR55, 0x1, URZ ;  /* 0x0000000137047890 */ /* 0x000fc8000fffe0ff */
[----:B------:R-:W-:-:S04]  /*4b50*/  UISETP.NE.AND UP1, UPT, UR4, 0x2, UPT ;  /* 0x000000020400788c */ /* 0x000fc8000bf25270 */
[----:B------:R-:W-:Y:S02]  /*4b60*/  USEL UR6, URZ, 0x1, UP1 ;  /* 0x00000001ff067887 */ /* 0x000fe40008800000 */
[----:B------:R-:W-:-:S04]  /*4b70*/  USEL UR4, UR4, URZ, UP1 ;  /* 0x000000ff04047287 */ /* 0x000fc80008800000 */
[----:B------:R-:W-:Y:S01]  /*4b80*/  ULEA UR4, UR4, UR5, 0x3 ;  /* 0x0000000504047291 */ /* 0x000fe2000f8e18ff */
[----:B-1----:R-:W-:-:S04]  /*4b90*/  LOP3.LUT R3, R9, UR6, RZ, 0x3c, !PT ;  /* 0x0000000609037c12 */ /* 0x002fc8000f8e3cff */
[----:B------:R-:W-:Y:S01]  /*4ba0*/  SHF.L.U32 R3, R3, 0x1f, RZ ;  /* 0x0000001f03037819 */ /* 0x000fe200000006ff */
[----:B------:R-:W-:-:S04]  /*4bb0*/  IMAD.U32 R0, RZ, RZ, UR4 ;  /* 0x00000004ff007e24 */ /* 0x000fc8000f8e00ff */
[----:B------:R1:W2:Y:S03]  /*4bc0*/  SYNCS.PHASECHK.TRANS64.TRYWAIT P0, [R0+URZ], R3 ;  /* 0x00000003000075a7 */ /* 0x0002a600080011ff */
[----:B--2---:R-:W-:Y:S05]  /*4bd0*/  @!P0 NANOSLEEP.SYNCS 0x989680 ;  /* 0x009896800000895d */ /* 0x004fea0003900000 */
[----:B------:R-:W2:Y:S02]  /*4be0*/  @!P0 SYNCS.PHASECHK.TRANS64 P0, [R0+URZ], R3 ;  /* 0x00000003000085a7 */ /* 0x000ea400080010ff */
[----:B--2---:R-:W-:Y:S05]  /*4bf0*/  @P0 BRA `(.L_x_84) ;  /* 0x0000000000200947 */ /* 0x004fea0003800000 */
.L_x_85:
[----:B--2---:R2:W4:Y:S02]  /*4c00*/  SYNCS.PHASECHK.TRANS64.TRYWAIT P0, [R0+URZ], R3 ;  /* 0x00000003000075a7 */ /* 0x00452400080011ff */
[----:B----4-:R-:W-:Y:S05]  /*4c10*/  @!P0 NANOSLEEP.SYNCS 0x989680 ;  /* 0x009896800000895d */ /* 0x010fea0003900000 */
[----:B------:R-:W4:Y:S02]  /*4c20*/  @!P0 SYNCS.PHASECHK.TRANS64 P0, [R0+URZ], R3 ;  /* 0x00000003000085a7 */ /* 0x000f2400080010ff */
[----:B----4-:R-:W-:Y:S05]  /*4c30*/  @!P0 BRA `(.L_x_85) ;  /* 0xfffffffc00f08947 */ /* 0x010fea000383ffff */
[----:B------:R-:W-:Y:S05]  /*4c40*/  BRA `(.L_x_84) ;  /* 0x00000000000c7947 */ /* 0x000fea0003800000 */
.L_x_82:
[----:B------:R-:W-:-:S04]  /*4c50*/  UIADD3 UR4, UPT, UPT, UR31, 0x120, URZ ;  /* 0x000001201f047890 */ /* 0x000fc8000fffe0ff */
[----:B------:R-:W-:-:S09]  /*4c60*/  UPRMT UR4, UR60, 0x654, UR4 ;  /* 0x000006543c047896 */ /* 0x000fd20008000004 */
[----:B------:R-:W-:Y:S03]  /*4c70*/  SYNCS.ARRIVE.TRANS64.RED.A1T0 RZ, [UR4], RZ ;  /* 0x000000ffffff79a7 */ /* 0x000fe60008100404 */
.L_x_84:
[----:B-12---:R-:W-:Y:S01]  /*4c80*/  SHF.L.U32 R3, RZ, 0x1f, RZ ;  /* 0x0000001fff037819 */ /* 0x006fe200000006ff */
[----:B------:R-:W-:Y:S01]  /*4c90*/  UIADD3 UR4, UPT, UPT, UR31, 0x120, URZ ;  /* 0x000001201f047890 */ /* 0x000fe2000fffe0ff */
[----:B------:R-:W-:Y:S02]  /*4ca0*/  PLOP3.LUT P0, PT, PT, PT, UP0, 0x80, 0x8 ;  /* 0x000000000008781c */ /* 0x000fe40003f0f008 */
[----:B------:R-:W1:Y:S02]  /*4cb0*/  SYNCS.PHASECHK.TRANS64.TRYWAIT P1, [UR31+0x120], R3 ;  /* 0x00012003ff0075a7 */ /* 0x000e64000802111f */
[----:B-1----:R-:W-:Y:S09]  /*4cc0*/  @!P1 BRA `(.L_x_86) ;  /* 0x0000006000049947 */ /* 0x002ff20003800000 */
.L_x_185:
[----:B------:R-:W-:Y:S01]  /*4cd0*/  @!UP0 UPRMT UR4, UR60, 0x654, UR4 ;  /* 0x000006543c048896 */ /* 0x000fe20008000004 */
[----:B------:R-:W-:Y:S01]  /*4ce0*/  UMOV UR5, 0xffff ;  /* 0x0000ffff00057882 */ /* 0x000fe20000000000 */
[----:B------:R-:W-:-:S07]  /*4cf0*/  UMOV UR6, 0x1 ;  /* 0x0000000100067882 */ /* 0x000fce0000000000 */
[----:B------:R-:W-:Y:S01]  /*4d00*/  @!P0 SYNCS.ARRIVE.TRANS64.RED.A1T0 RZ, [UR4], RZ ;  /* 0x000000ffffff89a7 */ /* 0x000fe20008100404 */
[----:B------:R-:W-:Y:S01]  /*4d10*/  NOP ;  /* 0x0000000000007918 */ /* 0x000fe20000000000 */
[----:B-1----:R-:W1:Y:S01]  /*4d20*/  LDS R0, [UR8+0x14] ;  /* 0x00001408ff007984 */ /* 0x002e620008000800 */
[----:B------:R-:W-:-:S04]  /*4d30*/  ULOP3.LUT UR4, UR32, 0xffff, URZ, 0xc0, !UPT ;  /* 0x0000ffff20047892 */ /* 0x000fc8000f8ec0ff */
[----:B------:R-:W-:-:S04]  /*4d40*/  USHF.R.U32.HI UR4, URZ, 0x5, UR4 ;  /* 0x00000005ff047899 */ /* 0x000fc80008011604 */
[----:B------:R-:W-:Y:S02]  /*4d50*/  USHF.L.U32 UR5, UR5, UR4, URZ ;  /* 0x0000000405057299 */ /* 0x000fe400080006ff */
[----:B------:R-:W-:-:S04]  /*4d60*/  USHF.L.U32 UR4, UR6, UR4, URZ ;  /* 0x0000000406047299 */ /* 0x000fc800080006ff */
[----:B-1----:R-:W-:-:S04]  /*4d70*/  LOP3.LUT R0, R0, UR5, RZ, 0xc0, !PT ;  /* 0x0000000500007c12 */ /* 0x002fc8000f8ec0ff */
[----:B------:R-:W-:-:S13]  /*4d80*/  ISETP.NE.AND P0, PT, R0, UR5, PT ;  /* 0x0000000500007c0c */ /* 0x000fda000bf05270 */
[----:B------:R-:W-:Y:S05]  /*4d90*/  @P0 BRA `(.L_x_87) ;  /* 0x0000000000580947 */ /* 0x000fea0003800000 */
[----:B------:R-:W1:Y:S02]  /*4da0*/  LDS R0, [UR8+0x18] ;  /* 0x00001808ff007984 */ /* 0x000e640008000800 */
[----:B-1----:R-:W-:-:S04]  /*4db0*/  LOP3.LUT R0, R0, UR4, RZ, 0xc0, !PT ;  /* 0x0000000400007c12 */ /* 0x002fc8000f8ec0ff */
[----:B------:R-:W-:-:S13]  /*4dc0*/  ISETP.NE.AND P0, PT, R0, UR4, PT ;  /* 0x0000000400007c0c */ /* 0x000fda000bf05270 */
[----:B------:R-:W-:Y:S05]  /*4dd0*/  @P0 BRA `(.L_x_88) ;  /* 0x00000000003c0947 */ /* 0x000fea0003800000 */
[----:B------:R-:W1:Y:S01]  /*4de0*/  S2R R2, SR_LANEID ;  /* 0x0000000000027919 */ /* 0x000e620000000000 */
[----:B------:R-:W-:Y:S01]  /*4df0*/  ULOP3.LUT UR5, URZ, UR5, URZ, 0x33, !UPT ;  /* 0x00000005ff057292 */ /* 0x000fe2000f8e33ff */
[----:B------:R-:W-:Y:S01]  /*4e00*/  LOP3.LUT R4, RZ, UR4, RZ, 0x33, !PT ;  /* 0x00000004ff047c12 */ /* 0x000fe2000f8e33ff */
[----:B------:R-:W-:Y:S02]  /*4e10*/  VOTEU.ANY UR4, UPT, PT ;  /* 0x0000000000047886 */ /* 0x000fe400038e0100 */
[----:B------:R-:W-:Y:S01]  /*4e20*/  UFLO.U32 UR4, UR4 ;  /* 0x00000004000472bd */ /* 0x000fe200080e0000 */
[----:B------:R-:W2:Y:S01]  /*4e30*/  REDUX UR6, R4 ;  /* 0x00000000040673c4 */ /* 0x000ea20000000000 */
[----:B------:R-:W-:-:S06]  /*4e40*/  IMAD.U32 R0, RZ, RZ, UR5 ;  /* 0x00000005ff007e24 */ /* 0x000fcc000f8e00ff */
[----:B------:R4:W-:Y:S01]  /*4e50*/  UTCATOMSWS.AND URZ, UR5 ;  /* 0x0000000500ff79e3 */ /* 0x0009e20008000000 */
[----:B------:R-:W3:Y:S01]  /*4e60*/  REDUX UR7, R0 ;  /* 0x00000000000773c4 */ /* 0x000ee20000000000 */
[----:B-1----:R-:W-:Y:S01]  /*4e70*/  ISETP.EQ.U32.AND P0, PT, R2, UR4, PT ;  /* 0x0000000402007c0c */ /* 0x002fe2000bf02070 */
[----:B--2---:R-:W-:Y:S01]  /*4e80*/  IMAD.U32 R2, RZ, RZ, UR6 ;  /* 0x00000006ff027e24 */ /* 0x004fe2000f8e00ff */
[----:B---3--:R-:W-:-:S11]  /*4e90*/  MOV R3, UR7 ;  /* 0x0000000700037c02 */ /* 0x008fd60008000f00 */
[----:B------:R4:W-:Y:S04]  /*4ea0*/  @P0 ATOMS.AND RZ, [UR8+0x14], R3 ;  /* 0x00001403ffff098c */ /* 0x0009e8000a800008 */
[----:B------:R4:W-:Y:S01]  /*4eb0*/  @P0 ATOMS.AND RZ, [UR8+0x18], R2 ;  /* 0x00001802ffff098c */ /* 0x0009e2000a800008 */
[----:B------:R-:W-:Y:S05]  /*4ec0*/  BRA `(.L_x_89) ;  /* 0x0000000000147947 */ /* 0x000fea0003800000 */
.L_x_88:
[----:B------:R-:W-:Y:S02]  /*4ed0*/  MOV R2, 0x4ef0 ;  /* 0x00004ef000027802 */ /* 0x000fe40000000f00 */
[----:B---3-5:R-:W-:Y:S05]  /*4ee0*/  CALL.REL.NOINC `($__internal_0_$__cuda_sm10x_tcgen05_guardrail_trap_col_being_dealloced_not_returned_by_alloc) ;  /* 0x0000006000e47944 */ /* 0x028fea0003c00000 */
[----:B------:R-:W-:Y:S05]  /*4ef0*/  BRA `(.L_x_89) ;  /* 0x0000000000087947 */ /* 0x000fea0003800000 */
.L_x_87:
[----:B------:R-:W-:Y:S02]  /*4f00*/  MOV R2, 0x4f20 ;  /* 0x00004f2000027802 */ /* 0x000fe40000000f00 */
[----:B---3-5:R-:W-:Y:S05]  /*4f10*/  CALL.REL.NOINC `($__internal_2_$__cuda_sm10x_tcgen05_guardrail_trap_unallocated_columns_being_dealloced) ;  /* 0x0000006000f07944 */ /* 0x028fea0003c00000 */
.L_x_89:
[----:B------:R-:W-:Y:S01]  /*4f20*/  NOP ;  /* 0x0000000000007918 */ /* 0x000fe20000000000 */
[----:B----4-:R-:W-:Y:S05]  /*4f30*/  EXIT ;  /* 0x000000000000794d */ /* 0x010fea0003800000 */
.L_x_62:
[----:B------:R-:W-:-:S09]  /*4f40*/  UISETP.NE.OR UP0, UPT, UR27, 0x3, !UP3 ;  /* 0x000000031b00788c */ /* 0x000fd2000df05670 */
[----:B------:R-:W-:Y:S05]  /*4f50*/  BRA.U UP0, `(.L_x_90) ;  /* 0x0000001100607547 */ /* 0x000fea000b800000 */
[----:B------:R-:W1:Y:S01]  /*4f60*/  S2UR UR10, SR_CgaCtaId ;  /* 0x00000000000a79c3 */ /* 0x000e620000008800 */
[----:B------:R-:W2:Y:S01]  /*4f70*/  LDCU UR45, c[0x0][0x370] ;  /* 0x00006e00ff2d77ac */ /* 0x000ea20008000800 */
[----:B------:R-:W-:Y:S02]  /*4f80*/  HFMA2 R13, -RZ, RZ, 0, 0 ;  /* 0x00000000ff0d7431 */ /* 0x000fe400000001ff */
[----:B------:R-:W-:Y:S01]  /*4f90*/  IMAD.MOV.U32 R15, RZ, RZ, 0x1 ;  /* 0x00000001ff0f7424 */ /* 0x000fe200078e00ff */
[----:B------:R-:W-:Y:S01]  /*4fa0*/  MOV R7, 0x2000 ;  /* 0x0000200000077802 */ /* 0x000fe20000000f00 */
[----:B------:R-:W2:Y:S01]  /*4fb0*/  LDCU.128 UR40, c[0x0][0xf10] ;  /* 0x0001e200ff2877ac */ /* 0x000ea20008000c00 */
[----:B------:R-:W-:Y:S01]  /*4fc0*/  IMAD.MOV.U32 R14, RZ, RZ, RZ ;  /* 0x000000ffff0e7224 */ /* 0x000fe200078e00ff */
[----:B------:R-:W3:Y:S01]  /*4fd0*/  LDC.64 R16, c[0x0][0x348] ;  /* 0x0000d200ff107b82 */ /* 0x000ee20000000a00 */
[----:B------:R-:W4:Y:S01]  /*4fe0*/  LDCU UR38, c[0x0][0x374] ;  /* 0x00006e80ff2677ac */ /* 0x000f220008000800 */
[----:B------:R-:W1:Y:S06]  /*4ff0*/  LDCU UR15, c[0x0][0xf0c] ;  /* 0x0001e180ff0f77ac */ /* 0x000e6c0008000800 */
[----:B------:R-:W3:Y:S01]  /*5000*/  LDC.64 R2, c[0x0][0xc88] ;  /* 0x00032200ff027b82 */ /* 0x000ee20000000a00 */
[----:B------:R-:W3:Y:S01]  /*5010*/  LDCU UR53, c[0x0][0xf20] ;  /* 0x0001e400ff3577ac */ /* 0x000ee20008000800 */
[----:B------:R-:W3:Y:S06]  /*5020*/  LDCU UR4, c[0x0][0xf30] ;  /* 0x0001e600ff0477ac */ /* 0x000eec0008000800 */
[----:B------:R-:W3:Y:S01]  /*5030*/  LDC.64 R4, c[0x0][0xc90] ;  /* 0x00032400ff047b82 */ /* 0x000ee20000000a00 */
[----:B------:R-:W-:Y:S01]  /*5040*/  UMOV UR21, 0x400 ;  /* 0x0000040000157882 */ /* 0x000fe20000000000 */
[----:B--2---:R-:W-:-:S02]  /*5050*/  UIMAD.WIDE.U32 UR6, UR45, UR40, URZ ;  /* 0x000000282d0672a5 */ /* 0x004fc4000f8e00ff */
[----:B----4-:R-:W-:Y:S02]  /*5060*/  UIMAD.WIDE.U32 UR8, UR38, UR43, URZ ;  /* 0x0000002b260872a5 */ /* 0x010fe4000f8e00ff */
[----:B-1----:R-:W-:Y:S02]  /*5070*/  ULEA UR21, UR10, UR21, 0x18 ;  /* 0x000000150a157291 */ /* 0x002fe4000f8ec0ff */
[----:B------:R-:W-:Y:S02]  /*5080*/  UPLOP3.LUT UP3, UPT, UPT, UPT, UPT, 0x40, 0x4 ;  /* 0x000000000004789c */ /* 0x000fe40003f6e870 */
[----:B------:R-:W-:Y:S02]  /*5090*/  UIADD3 UR46, UPT, UPT, UR21, 0x88, URZ ;  /* 0x00000088152e7890 */ /* 0x000fe4000fffe0ff */
[----:B------:R-:W-:Y:S02]  /*50a0*/  UIADD3 UR33, UPT, UPT, UR21, 0x70, URZ ;  /* 0x0000007015217890 */ /* 0x000fe4000fffe0ff */
[----:B------:R-:W-:-:S02]  /*50b0*/  UIADD3 UR25, UPT, UPT, UR21, 0x78, URZ ;  /* 0x0000007815197890 */ /* 0x000fc4000fffe0ff */
[----:B------:R-:W-:Y:S01]  /*50c0*/  UIADD3 UR17, UPT, UPT, UR21, 0x80, URZ ;  /* 0x0000008015117890 */ /* 0x000fe2000fffe0ff */
[----:B------:R-:W-:Y:S01]  /*50d0*/  UMOV UR6, UR7 ;  /* 0x0000000700067c82 */ /* 0x000fe20008000000 */
[----:B------:R-:W-:Y:S01]  /*50e0*/  UMOV UR50, UR9 ;  /* 0x0000000900327c82 */ /* 0x000fe20008000000 */
[----:B------:R-:W-:Y:S02]  /*50f0*/  UISETP.GE.AND UP0, UPT, UR39, 0x1, UPT ;  /* 0x000000012700788c */ /* 0x000fe4000bf06270 */
[----:B------:R-:W-:Y:S01]  /*5100*/  UISETP.NE.AND UP4, UPT, UR39, 0x1, UPT ;  /* 0x000000012700788c */ /* 0x000fe2000bf85270 */
[----:B------:R-:W1:Y:S01]  /*5110*/  LDCU.64 UR22, c[0x0][0xf28] ;  /* 0x0001e500ff1677ac */ /* 0x000e620008000a00 */
[----:B------:R-:W-:Y:S02]  /*5120*/  UISETP.NE.AND UP6, UPT, UR15, 0x1, UPT ;  /* 0x000000010f00788c */ /* 0x000fe4000bfc5270 */
[----:B------:R-:W-:Y:S02]  /*5130*/  UISETP.NE.AND UP5, UPT, UR42, 0x1, UPT ;  /* 0x000000012a00788c */ /* 0x000fe4000bfa5270 */
[----:B------:R-:W-:-:S02]  /*5140*/  UPRMT UR46, UR10, 0x654, UR46 ;  /* 0x000006540a2e7896 */ /* 0x000fc4000800002e */
[----:B------:R-:W-:Y:S02]  /*5150*/  USHF.R.U32.HI UR51, URZ, UR41, UR6 ;  /* 0x00000029ff337299 */ /* 0x000fe40008011606 */
[----:B------:R-:W-:Y:S02]  /*5160*/  UPRMT UR49, UR10, 0x654, UR33 ;  /* 0x000006540a317896 */ /* 0x000fe40008000021 */
[----:B------:R-:W-:Y:S02]  /*5170*/  UPRMT UR48, UR10, 0x654, UR25 ;  /* 0x000006540a307896 */ /* 0x000fe40008000019 */
[----:B------:R-:W-:Y:S02]  /*5180*/  UPRMT UR47, UR10, 0x654, UR17 ;  /* 0x000006540a2f7896 */ /* 0x000fe40008000011 */
[----:B---3--:R-:W-:Y:S02]  /*5190*/  USHF.R.U32.HI UR50, URZ, UR53, UR50 ;  /* 0x00000035ff327299 */ /* 0x008fe40008011632 */
[----:B------:R-:W-:-:S11]  /*51a0*/  UISETP.NE.AND UP2, UPT, UR4, 0x1, UPT ;  /* 0x000000010400788c */ /* 0x000fd6000bf45270 */
.L_x_101:
[C---:B------:R-:W-:Y:S02]  /*51b0*/  LEA R12, R14.reuse, UR21, 0x3 ;  /* 0x000000150e0c7c11 */ /* 0x040fe4000f8e18ff */
[----:B------:R-:W-:Y:S02]  /*51c0*/  SHF.L.U32 R9, R13, 0x1f, RZ ;  /* 0x0000001f0d097819 */ /* 0x000fe400000006ff */
[----:B------:R-:W-:Y:S02]  /*51d0*/  LEA R10, R14, UR21, 0x4 ;  /* 0x000000150e0a7c11 */ /* 0x000fe4000f8e20ff */
[----:B------:R-:W2:Y:S02]  /*51e0*/  SYNCS.PHASECHK.TRANS64.TRYWAIT P0, [R12+URZ+0xc0], R9 ;  /* 0x0000c0090c0075a7 */ /* 0x000ea400080011ff */
[----:B--23--:R-:W-:Y:S05]  /*51f0*/  @!P0 BRA `(.L_x_91) ;  /* 0x0000005800d08947 */ /* 0x00cfea0003800000 */
.L_x_186:
[----:B--2---:R-:W2:Y:S01]  /*5200*/  LDS.128 R8, [R10+0x130] ;  /* 0x000130000a087984 */ /* 0x004ea20000000c00 */
[----:B------:R-:W-:Y:S01]  /*5210*/  UISETP.GE.AND UP0, UPT, UR39, 0x1, UPT ;  /* 0x000000012700788c */ /* 0x000fe2000bf06270 */
[----:B------:R-:W-:Y:S01]  /*5220*/  @!PT LDS RZ, [RZ] ;  /* 0x00000000fffff984 */ /* 0x000fe20000000800 */
[----:B------:R-:W-:Y:S01]  /*5230*/  @!PT LDS RZ, [RZ] ;  /* 0x00000000fffff984 */ /* 0x000fe20000000800 */
[----:B------:R-:W-:Y:S01]  /*5240*/  @!PT LDS RZ, [RZ] ;  /* 0x00000000fffff984 */ /* 0x000fe20000000800 */
[----:B------:R-:W-:Y:S01]  /*5250*/  @!PT LDS RZ, [RZ] ;  /* 0x00000000fffff984 */ /* 0x000fe20000000800 */
[----:B------:R3:W-:Y:S06]  /*5260*/  MEMBAR.ALL.CTA ;  /* 0x0000000000007992 */ /* 0x0007ec0000008000 */
[----:B---3--:R-:W3:Y:S01]  /*5270*/  FENCE.VIEW.ASYNC.S ;  /* 0x00000000000073c6 */ /* 0x008ee20000000000 */
[----:B--2---:R-:W-:Y:S11]  /*5280*/  LOP3.LUT P0, RZ, R10, 0x1, RZ, 0xc0, !PT ;  /* 0x000000010aff7812 */ /* 0x004ff6000780c0ff */
[----:B------:R-:W-:Y:S02]  /*5290*/  @!UPT UIADD3 URZ, UPT, UPT, URZ, URZ, URZ ;  /* 0x000000fffffff290 */ /* 0x000fe4000fffe0ff */
[----:B---3--:R-:W-:Y:S01]  /*52a0*/  VOTEU.ANY UP1, P0 ;  /* 0x0000000000ff7886 */ /* 0x008fe20000020100 */
[----:B------:R-:W-:Y:S11]  /*52b0*/  PLOP3.LUT P0, PT, PT, PT, UP1, 0x80, 0x8 ;  /* 0x000000000008781c */ /* 0x000ff60003f0f018 */
[----:B------:R-:W-:Y:S02]  /*52c0*/  @!UPT UIADD3 URZ, UPT, UPT, URZ, URZ, URZ ;  /* 0x000000fffffff290 */ /* 0x000fe4000fffe0ff */
[----:B------:R-:W-:Y:S02]  /*52d0*/  @P0 SHF.R.U32.HI R0, RZ, 0x10, R9 ;  /* 0x00000010ff000819 */ /* 0x000fe40000011609 */
[----:B------:R-:W-:Y:S02]  /*52e0*/  @P0 MOV R6, R8 ;  /* 0x0000000800060202 */ /* 0x000fe40000000f00 */
[----:B------:R-:W-:Y:S01]  /*52f0*/  @P0 R2UR UR4, R0 ;  /* 0x00000000000402ca */ /* 0x000fe200000e0000 */
[----:B------:R-:W-:Y:S01]  /*5300*/  VIADD R0, R12, 0xd0 ;  /* 0x000000d00c007836 */ /* 0x000fe20000000000 */
[----:B------:R-:W-:Y:S02]  /*5310*/  @P0 LOP3.LUT R8, R9, 0xffff, RZ, 0xc0, !PT ;  /* 0x0000ffff09080812 */ /* 0x000fe400078ec0ff */
[----:B------:R-:W-:Y:S02]  /*5320*/  @P0 R2UR UR6, R6 ;  /* 0x00000000060602ca */ /* 0x000fe400000e0000 */
[----:B------:R-:W-:Y:S02]  /*5330*/  PRMT R0, RZ, 0x654, R0 ;  /* 0x00000654ff007816 */ /* 0x000fe40000000000 */
[----:B------:R-:W-:Y:S02]  /*5340*/  @P0 R2UR UR5, R8 ;  /* 0x00000000080502ca */ /* 0x000fe400000e0000 */
[----:B------:R2:W-:Y:S03]  /*5350*/  SYNCS.ARRIVE.TRANS64.RED.A1T0 RZ, [R0+URZ], RZ ;  /* 0x000000ff00ff79a7 */ /* 0x0005e600081004ff */
[----:B------:R-:W-:Y:S04]  /*5360*/  @UP1 UMOV UR37, UR4 ;  /* 0x0000000400251c82 */ /* 0x000fe80008000000 */
[----:B------:R-:W-:Y:S04]  /*5370*/  @UP1 UMOV UR14, UR6 ;  /* 0x00000006000e1c82 */ /* 0x000fe80008000000 */
[----:B------:R-:W-:Y:S01]  /*5380*/  @UP1 UMOV UR13, UR5 ;  /* 0x00000005000d1c82 */ /* 0x000fe20008000000 */
[----:B------:R-:W-:Y:S05]  /*5390*/  BRA.U !UP0, `(.L_x_92) ;  /* 0x0000000108a47547 */ /* 0x000fea000b800000 */
[----:B------:R-:W-:Y:S02]  /*53a0*/  UIMAD.WIDE.U32 UR26, UR13, UR43, URZ ;  /* 0x0000002b0d1a72a5 */ /* 0x000fe4000f8e00ff */
[----:B------:R-:W-:Y:S02]  /*53b0*/  UIMAD.WIDE.U32 UR28, UR14, UR40, URZ ;  /* 0x000000280e1c72a5 */ /* 0x000fe4000f8e00ff */
[----:B------:R-:W-:Y:S02]  /*53c0*/  USEL UR4, UR38, UR50, !UP5 ;  /* 0x0000003226047287 */ /* 0x000fe4000e800000 */
[----:B------:R-:W-:Y:S02]  /*53d0*/  USEL UR7, UR45, UR51, !UP6 ;  /* 0x000000332d077287 */ /* 0x000fe4000f000000 */
[----:B-1----:R-:W-:Y:S02]  /*53e0*/  UIMAD.WIDE.U32 UR8, UR4, UR22, URZ ;  /* 0x00000016040872a5 */ /* 0x002fe4000f8e00ff */
[----:B------:R-:W-:Y:S01]  /*53f0*/  UIMAD.WIDE.U32 UR18, UR7, UR22, URZ ;  /* 0x00000016071272a5 */ /* 0x000fe2000f8e00ff */
[----:B------:R-:W-:Y:S02]  /*5400*/  UMOV UR5, UR27 ;  /* 0x0000001b00057c82 */ /* 0x000fe40008000000 */
[----:B------:R-:W-:Y:S03]  /*5410*/  USHF.R.U32.HI UR6, URZ, UR53, UR5 ;  /* 0x00000035ff067299 */ /* 0x000fe60008011605 */
[----:B------:R-:W-:Y:S01]  /*5420*/  UMOV UR5, UR29 ;  /* 0x0000001d00057c82 */ /* 0x000fe20008000000 */
[----:B------:R-:W-:Y:S02]  /*5430*/  USEL UR6, UR13, UR6, !UP5 ;  /* 0x000000060d067287 */ /* 0x000fe4000e800000 */
[----:B------:R-:W-:Y:S03]  /*5440*/  USHF.R.U32.HI UR10, URZ, UR41, UR5 ;  /* 0x00000029ff0a7299 */ /* 0x000fe60008011605 */
[----:B------:R-:W-:Y:S02]  /*5450*/  UMOV UR5, UR9 ;  /* 0x0000000900057c82 */ /* 0x000fe40008000000 */
[----:B------:R-:W-:Y:S03]  /*5460*/  @UP4 USHF.R.U32.HI UR4, URZ, UR23, UR5 ;  /* 0x00000017ff044299 */ /* 0x000fe60008011605 */
[----:B------:R-:W-:Y:S01]  /*5470*/  UMOV UR5, UR19 ;  /* 0x0000001300057c82 */ /* 0x000fe20008000000 */
[----:B------:R-:W-:Y:S02]  /*5480*/  UIMAD UR4, UR39, UR4, URZ ;  /* 0x00000004270472a4 */ /* 0x000fe4000f8e02ff */
[----:B------:R-:W-:Y:S02]  /*5490*/  @UP4 USHF.R.U32.HI UR7, URZ, UR23, UR5 ;  /* 0x00000017ff074299 */ /* 0x000fe40008011605 */
[----:B------:R-:W-:Y:S02]  /*54a0*/  UIMAD.WIDE.U32 UR18, UR6, UR22, URZ ;  /* 0x00000016061272a5 */ /* 0x000fe4000f8e00ff */
[----:B------:R-:W-:Y:S02]  /*54b0*/  USEL UR5, UR14, UR10, !UP6 ;  /* 0x0000000a0e057287 */ /* 0x000fe4000f000000 */
[----:B------:R-:W-:Y:S02]  /*54c0*/  UIMAD UR8, UR39, UR7, URZ ;  /* 0x00000007270872a4 */ /* 0x000fe4000f8e02ff */
[----:B------:R-:W-:Y:S03]  /*54d0*/  UISETP.GE.AND UP0, UPT, UR6, UR4, UPT ;  /* 0x000000040600728c */ /* 0x000fe6000bf06270 */
[----:B------:R-:W-:Y:S01]  /*54e0*/  UMOV UR4, UR19 ;  /* 0x0000001300047c82 */ /* 0x000fe20008000000 */
[----:B------:R-:W-:Y:S02]  /*54f0*/  UISETP.GE.OR UP0, UPT, UR5, UR8, UP0 ;  /* 0x000000080500728c */ /* 0x000fe40008706670 */
[----:B------:R-:W-:Y:S02]  /*5500*/  USHF.R.U32.HI UR4, URZ, UR23, UR4 ;  /* 0x00000017ff047299 */ /* 0x000fe40008011604 */
[----:B------:R-:W-:Y:S02]  /*5510*/  UIMAD.WIDE.U32 UR8, UR5, UR22, URZ ;  /* 0x00000016050872a5 */ /* 0x000fe4000f8e00ff */
[----:B------:R-:W-:Y:S04]  /*5520*/  USEL UR10, UR6, UR4, !UP4 ;  /* 0x00000004060a7287 */ /* 0x000fe8000e000000 */
[----:B------:R-:W-:Y:S01]  /*5530*/  UIADD3 UR12, UPT, UPT, -UR10, URZ, URZ ;  /* 0x000000ff0a0c7290 */ /* 0x000fe2000fffe1ff */
[----:B------:R-:W-:Y:S02]  /*5540*/  @!UP0 UMOV UR4, UR9 ;  /* 0x0000000900048c82 */ /* 0x000fe40008000000 */
[----:B------:R-:W-:Y:S02]  /*5550*/  @!UP0 USHF.R.U32.HI UR4, URZ, UR23, UR4 ;  /* 0x00000017ff048299 */ /* 0x000fe40008011604 */
[----:B------:R-:W-:Y:S02]  /*5560*/  UIMAD UR8, UR39, UR12, UR6 ;  /* 0x0000000c270872a4 */ /* 0x000fe4000f8e0206 */
[----:B------:R-:W-:Y:S04]  /*5570*/  @!UP0 USEL UR4, UR5, UR4, !UP4 ;  /* 0x0000000405048287 */ /* 0x000fe8000e000000 */
[----:B------:R-:W-:Y:S02]  /*5580*/  @!UP0 UIMAD UR8, UR7, UR8, UR4 ;  /* 0x00000008070882a4 */ /* 0x000fe4000f8e0204 */
[----:B------:R-:W-:Y:S02]  /*5590*/  @!UP0 UIADD3 UR9, UPT, UPT, UR10, -UR4, URZ ;  /* 0x800000040a098290 */ /* 0x000fe4000fffe0ff */
[----:B------:R-:W-:Y:S02]  /*55a0*/  UIADD3 UR4, UPT, UPT, -UR5, URZ, URZ ;  /* 0x000000ff05047290 */ /* 0x000fe4000fffe1ff */
[----:B------:R-:W-:Y:S02]  /*55b0*/  UIADD3 UR7, UPT, UPT, -UR6, URZ, URZ ;  /* 0x000000ff06077290 */ /* 0x000fe4000fffe1ff */
[----:B------:R-:W-:Y:S02]  /*55c0*/  @!UP0 UIMAD UR6, UR9, UR39, UR5 ;  /* 0x00000027090682a4 */ /* 0x000fe4000f8e0205 */
[----:B------:R-:W-:Y:S02]  /*55d0*/  UIMAD UR14, UR15, UR4, UR14 ;  /* 0x000000040f0e72a4 */ /* 0x000fe4000f8e020e */
[----:B------:R-:W-:Y:S01]  /*55e0*/  UIMAD UR13, UR42, UR7, UR13 ;  /* 0x000000072a0d72a4 */ /* 0x000fe2000f8e020d */
[----:B------:R-:W-:Y:S02]  /*55f0*/  @!UP0 UMOV UR5, UR8 ;  /* 0x0000000800058c82 */ /* 0x000fe40008000000 */
[----:B------:R-:W-:Y:S02]  /*5600*/  UIMAD UR14, UR5, UR15, UR14 ;  /* 0x0000000f050e72a4 */ /* 0x000fe4000f8e020e */
[----:B------:R-:W-:Y:S11]  /*5610*/  UIMAD UR13, UR6, UR42, UR13 ;  /* 0x0000002a060d72a4 */ /* 0x000ff6000f8e020d */
[----:B------:R-:W-:Y:S01]  /*5620*/  @!UPT UIADD3 URZ, UPT, UPT, URZ, URZ, URZ ;  /* 0x000000fffffff290 */ /* 0x000fe2000fffe0ff */
.L_x_92:
[----:B------:R-:W3:Y:S01]  /*5630*/  @!UP2 LDCU.128 UR28, c[0x0][0xf10] ;  /* 0x0001e200ff1ca7ac */ /* 0x000ee20008000c00 */
[C---:B------:R-:W-:Y:S02]  /*5640*/  ISETP.NE.U32.AND P1, PT, R4.reuse, RZ, PT ;  /* 0x000000ff0400720c */ /* 0x040fe40003f25070 */
[----:B------:R-:W-:Y:S02]  /*5650*/  ISETP.NE.U32.AND P0, PT, R4, RZ, PT ;  /* 0x000000ff0400720c */ /* 0x000fe40003f05070 */
[C---:B------:R-:W-:Y:S02]  /*5660*/  ISETP.NE.AND.EX P1, PT, R5.reuse, RZ, PT, P1 ;  /* 0x000000ff0500720c */ /* 0x040fe40003f25310 */
[----:B------:R-:W-:Y:S01]  /*5670*/  ISETP.NE.AND.EX P0, PT, R5, RZ, PT, P0 ;  /* 0x000000ff0500720c */ /* 0x000fe20003f05300 */
[----:B------:R-:W4:Y:S01]  /*5680*/  @!UP2 LDCU UR5, c[0x0][0xf0c] ;  /* 0x0001e180ff05a7ac */ /* 0x000f220008000800 */
[----:B------:R-:W-:Y:S01]  /*5690*/  SHF.L.U32 R9, R15, 0x1f, RZ ;  /* 0x0000001f0f097819 */ /* 0x000fe200000006ff */
[----:B------:R-:W-:Y:S02]  /*56a0*/  USHF.L.U32 UR35, UR16, 0x7, URZ ;  /* 0x0000000710237899 */ /* 0x000fe400080006ff */
[----:B------:R-:W-:Y:S02]  /*56b0*/  USHF.L.U32 UR34, UR11, 0x7, URZ ;  /* 0x000000070b227899 */ /* 0x000fe400080006ff */
[----:B---3--:R-:W-:Y:S07]  /*56c0*/  UIMAD.WIDE.U32 UR6, UR14, UR28, URZ ;  /* 0x0000001c0e0672a5 */ /* 0x008fee000f8e00ff */
[----:B------:R-:W-:Y:S01]  /*56d0*/  @!UP2 UMOV UR4, UR7 ;  /* 0x000000070004ac82 */ /* 0x000fe20008000000 */
[----:B----4-:R-:W-:Y:S02]  /*56e0*/  @!UP2 UISETP.NE.AND UP0, UPT, UR5, 0x1, UPT ;  /* 0x000000010500a88c */ /* 0x010fe4000bf05270 */
[----:B------:R-:W-:Y:S02]  /*56f0*/  @!UP2 USHF.R.U32.HI UR4, URZ, UR29, UR4 ;  /* 0x0000001dff04a299 */ /* 0x000fe40008011604 */
[----:B------:R-:W-:Y:S02]  /*5700*/  UIMAD.WIDE.U32 UR6, UR13, UR31, URZ ;  /* 0x0000001f0d0672a5 */ /* 0x000fe4000f8e00ff */
[----:B------:R-:W-:Y:S02]  /*5710*/  @!UP2 USEL UR8, UR14, UR4, !UP0 ;  /* 0x000000040e08a287 */ /* 0x000fe4000c000000 */
[----:B------:R-:W-:Y:S03]  /*5720*/  @!UP2 UISETP.NE.AND UP0, UPT, UR30, 0x1, UPT ;  /* 0x000000011e00a88c */ /* 0x000fe6000bf05270 */
[----:B------:R-:W-:Y:S02]  /*5730*/  @!UP2 UMOV UR6, UR7 ;  /* 0x000000070006ac82 */ /* 0x000fe40008000000 */
[----:B------:R-:W3:Y:S02]  /*5740*/  @!UP2 LDCU UR4, c[0x0][0xf20] ;  /* 0x0001e400ff04a7ac */ /* 0x000ee40008000800 */
[----:B---3--:R-:W-:Y:S04]  /*5750*/  @!UP2 USHF.R.U32.HI UR6, URZ, UR4, UR6 ;  /* 0x00000004ff06a299 */ /* 0x008fe80008011606 */
[----:B------:R-:W-:Y:S04]  /*5760*/  @!UP2 USEL UR6, UR13, UR6, !UP0 ;  /* 0x000000060d06a287 */ /* 0x000fe8000c000000 */
[----:B------:R-:W-:Y:S02]  /*5770*/  @!UP2 UIADD3 UR4, UPT, UPT, -UR8, UR6, URZ ;  /* 0x000000060804a290 */ /* 0x000fe4000fffe1ff */
[----:B------:R-:W-:Y:S02]  /*5780*/  @!UP2 UIADD3 UR6, UPT, UPT, UR8, -UR6, URZ ;  /* 0x800000060806a290 */ /* 0x000fe4000fffe0ff */
[----:B------:R-:W-:Y:S02]  /*5790*/  @!UP2 UIMAD UR14, UR4, UR5, UR14 ;  /* 0x00000005040ea2a4 */ /* 0x000fe4000f8e020e */
[----:B------:R-:W-:Y:S01]  /*57a0*/  @!UP2 UIMAD UR13, UR6, UR30, UR13 ;  /* 0x0000001e060da2a4 */ /* 0x000fe2000f8e020d */
[----:B------:R-:W-:Y:S11]  /*57b0*/  BRA.U UP3, `(.L_x_93) ;  /* 0x0000000103107547 */ /* 0x000ff6000b800000 */
[----:B--2---:R-:W-:Y:S04]  /*57c0*/  MOV R0, UR52 ;  /* 0x0000003400007c02 */ /* 0x004fe80008000f00 */
[----:B------:R-:W-:Y:S04]  /*57d0*/  SHF.L.U32 R11, R0, 0x1f, RZ ;  /* 0x0000001f000b7819 */ /* 0x000fe800000006ff */
[----:B------:R-:W2:Y:S02]  /*57e0*/  SYNCS.PHASECHK.TRANS64.TRYWAIT P2, [UR21+0xb8], R11 ;  /* 0x0000b80bff0075a7 */ /* 0x000ea40008041115 */
[----:B--2---:R-:W-:Y:S05]  /*57f0*/  @!P2 BRA `(.L_x_94) ;  /* 0x000000540064a947 */ /* 0x004fea0003800000 */
.L_x_93:
[----:B------:R-:W-:Y:S05]  /*5800*/  @!P1 BRA `(.L_x_95) ;  /* 0x0000000000309947 */ /* 0x000fea0003800000 */
[----:B------:R-:W-:Y:S01]  /*5810*/  ISETP.NE.U32.AND P1, PT, R2, RZ, PT ;  /* 0x000000ff0200720c */ /* 0x000fe20003f25070 */
[----:B------:R-:W3:Y:S01]  /*5820*/  LDCU.64 UR4, c[0x0][0x358] ;  /* 0x00006b00ff0477ac */ /* 0x000ee20008000a00 */
[----:B------:R-:W-:Y:S02]  /*5830*/  IMAD.MOV.U32 R84, RZ, RZ, 0x1 ;  /* 0x00000001ff547424 */ /* 0x000fe400078e00ff */
[----:B------:R-:W-:Y:S11]  /*5840*/  ISETP.NE.AND.EX P1, PT, R3, RZ, PT, P1 ;  /* 0x000000ff0300720c */ /* 0x000ff60003f25310 */
[----:B------:R-:W-:Y:S02]  /*5850*/  @!UPT UIADD3 URZ, UPT, UPT, URZ, URZ, URZ ;  /* 0x000000fffffff290 */ /* 0x000fe4000fffe0ff */
[----:B--2---:R-:W2:Y:S01]  /*5860*/  @P1 LDC.64 R10, c[0x0][0xc88] ;  /* 0x00032200ff0a1b82 */ /* 0x004ea20000000a00 */
[----:B------:R-:W-:Y:S04]  /*5870*/  @P1 IMAD R0, R4, UR44, RZ ;  /* 0x0000002c04001c24 */ /* 0x000fe8000f8e02ff */
[----:B--2---:R-:W-:Y:S04]  /*5880*/  @P1 IMAD.WIDE R10, R0, 0x4, R10 ;  /* 0x00000004000a1825 */ /* 0x004fe800078e020a */
[----:B------:R-:W-:Y:S01]  /*5890*/  HFMA2 R0, -RZ, RZ, 0, 5.9604644775390625e-08 ;  /* 0x00000001ff007431 */ /* 0x000fe200000001ff */
[----:B---3-5:R3:W5:Y:S04]  /*58a0*/  @P1 LDG.E R41, desc[UR4][R10.64] ;  /* 0x000000040a291981 */ /* 0x028768000c1e1900 */
[----:B------:R-:W-:Y:S01]  /*58b0*/  @!P1 PRMT R84, R0, 0x7610, R84 ;  /* 0x0000761000549816 */ /* 0x000fe20000000054 */
[----:B---3--:R-:W4:Y:S06]  /*58c0*/  @!P1 LDC R41, c[0x0][0xc80] ;  /* 0x00032000ff299b82 */ /* 0x008f2c0000000800 */
.L_x_95:
[----:B----45:R-:W-:Y:S01]  /*58d0*/  @!P0 FSETP.EQ.AND P1, PT, R41, RZ, PT ;  /* 0x000000ff2900820b */ /* 0x030fe20003f22000 */
[----:B------:R-:W-:Y:S01]  /*58e0*/  @!UPT UIADD3 URZ, UPT, UPT, URZ, URZ, URZ ;  /* 0x000000fffffff290 */ /* 0x000fe2000fffe0ff */
[----:B------:R-:W-:Y:S11]  /*58f0*/  @!P0 BRA `(.L_x_96) ;  /* 0x0000000000188947 */ /* 0x000ff60003800000 */
[----:B------:R-:W-:Y:S02]  /*5900*/  LOP3.LUT P0, RZ, R84, 0xff, RZ, 0xc0, !PT ;  /* 0x000000ff54ff7812 */ /* 0x000fe4000780c0ff */
[----:B------:R-:W-:Y:S04]  /*5910*/  ISETP.NE.U32.AND P1, PT, R2, RZ, PT ;  /* 0x000000ff0200720c */ /* 0x000fe80003f25070 */
[----:B------:R-:W-:Y:S04]  /*5920*/  ISETP.NE.AND.EX P1, PT, R3, RZ, PT, P1 ;  /* 0x000000ff0300720c */ /* 0x000fe80003f25310 */
[----:B------:R-:W-:Y:S03]  /*5930*/  PLOP3.LUT P1, PT, P1, PT, PT, 0x8, 0x80 ;  /* 0x000000000080781c */ /* 0x000fe60000f2e170 */
[----:B------:R-:W-:Y:S11]  /*5940*/  @P0 FSETP.EQ.AND P1, PT, R41, RZ, PT ;  /* 0x000000ff2900020b */ /* 0x000ff60003f22000 */
[----:B------:R-:W-:Y:S02]  /*5950*/  @!UPT UIADD3 URZ, UPT, UPT, URZ, URZ, URZ ;  /* 0x000000fffffff290 */ /* 0x000fe4000fffe0ff */
.L_x_96:
[----:B------:R-:W3:Y:S01]  /*5960*/  SYNCS.PHASECHK.TRANS64.TRYWAIT P2, [UR21+0x90], R9 ;  /* 0x00009009ff0075a7 */ /* 0x000ee20008041115 */
[----:B------:R-:W-:Y:S04]  /*5970*/  ELECT P0, URZ, PT ;  /* 0x0000000000ff782f */ /* 0x000fe80003800000 */
[----:B------:R-:W-:Y:S11]  /*5980*/  PLOP3.LUT P1, PT, P1, P0, PT, 0xf2, 0x2f ;  /* 0x00000000002f781c */ /* 0x000ff60000f21e72 */
[----:B------:R-:W-:Y:S02]  /*5990*/  @!UPT UIADD3 URZ, UPT, UPT, URZ, URZ, URZ ;  /* 0x000000fffffff290 */ /* 0x000fe4000fffe0ff */
[----:B------:R-:W-:Y:S05]  /*59a0*/  @!P1 IADD3 R8, P0, PT, R16, 0x980, RZ ;  /* 0x0000098010089810 */ /* 0x000fea0007f1e0ff */
[----:B------:R-:W-:Y:S01]  /*59b0*/  @!P1 IMAD.X R6, RZ, RZ, R17, P0 ;  /* 0x000000ffff069224 */ /* 0x000fe200000e0611 */
[----:B---3--:R-:W-:Y:S07]  /*59c0*/  @!P2 BRA `(.L_x_97) ;  /* 0x000000540008a947 */ /* 0x008fee0003800000 */
.L_x_189:
[----:B------:R-:W-:Y:S01]  /*59d0*/  @!P1 R2UR UR5, R8 ;  /* 0x00000000080592ca */ /* 0x000fe200000e0000 */
[----:B------:R-:W-:Y:S01]  /*59e0*/  VOTEU.ALL UP0, P1 ;  /* 0x0000000000ff7886 */ /* 0x000fe20000800000 */
[----:B------:R-:W-:Y:S01]  /*59f0*/  @!P1 R2UR UR4, R6 ;  /* 0x00000000060492ca */ /* 0x000fe200000e0000 */
[----:B--2---:R-:W-:Y:S01]  /*5a00*/  @!P1 IMAD.MOV.U32 R0, RZ, RZ, 0x2000 ;  /* 0x00002000ff009424 */ /* 0x004fe200078e00ff */
[----:B------:R-:W-:Y:S01]  /*5a10*/  UMOV UR6, 0x0 ;  /* 0x0000000000067882 */ /* 0x000fe20000000000 */
[----:B------:R-:W-:Y:S01]  /*5a20*/  UMOV UR7, 0x10000000 ;  /* 0x1000000000077882 */ /* 0x000fe20000000000 */
[----:B------:R-:W-:Y:S01]  /*5a30*/  @!UP0 UIADD3 UR32, UPT, UPT, UR21, 0x200, URZ ;  /* 0x0000020015208890 */ /* 0x000fe2000fffe0ff */
[----:B------:R-:W-:Y:S01]  /*5a40*/  @!P1 IADD3 R8, P0, PT, R16, 0x980, RZ ;  /* 0x0000098010089810 */ /* 0x000fe20007f1e0ff */
[----:B------:R-:W-:Y:S01]  /*5a50*/  VOTEU.ALL UP0, P1 ;  /* 0x0000000000ff7886 */ /* 0x000fe20000800000 */
[----:B------:R-:W-:Y:S03]  /*5a60*/  UMOV UR36, UR44 ;  /* 0x0000002c00247c82 */ /* 0x000fe60008000000 */
[----:B------:R-:W-:Y:S02]  /*5a70*/  @!P1 IMAD.X R6, RZ, RZ, R17, P0 ;  /* 0x000000ffff069224 */ /* 0x000fe400000e0611 */
[----:B------:R-:W-:Y:S02]  /*5a80*/  IMAD.U32 R10, RZ, RZ, UR5 ;  /* 0x00000005ff0a7e24 */ /* 0x000fe4000f8e00ff */
[----:B------:R-:W-:Y:S03]  /*5a90*/  IMAD.U32 R11, RZ, RZ, UR4 ;  /* 0x00000004ff0b7e24 */ /* 0x000fe6000f8e00ff */
[----:B------:R-:W-:Y:S02]  /*5aa0*/  @!P1 R2UR UR4, R10 ;  /* 0x000000000a0492ca */ /* 0x000fe400000e0000 */
[----:B------:R-:W-:Y:S11]  /*5ab0*/  @!P1 R2UR UR5, R11 ;  /* 0x000000000b0592ca */ /* 0x000ff600000e0000 */
[----:B------:R-:W-:Y:S02]  /*5ac0*/  @!UPT UIADD3 URZ, UPT, UPT, URZ, URZ, URZ ;  /* 0x000000fffffff290 */ /* 0x000fe4000fffe0ff */
[----:B------:R2:W-:Y:S01]  /*5ad0*/  @!UP0 UTMALDG.3D [UR32], [UR4], desc[UR6] ;  /* 0x00000620040085b4 */ /* 0x0005e20008011000 */
[----:B------:R2:W-:Y:S01]  /*5ae0*/  @!P1 SYNCS.ARRIVE.TRANS64.RED.A0TR RZ, [UR21+0x70], R0 ;  /* 0x00007000ffff99a7 */ /* 0x0005e20008300415 */
[----:B------:R-:W-:Y:S01]  /*5af0*/  SYNCS.ARRIVE.TRANS64.RED.A1T0 RZ, [UR49], RZ ;  /* 0x000000ffffff79a7 */ /* 0x000fe20008100431 */
[----:B------:R-:W3:Y:S02]  /*5b00*/  SYNCS.PHASECHK.TRANS64.TRYWAIT P2, [UR21+0x98], R9 ;  /* 0x00009809ff0075a7 */ /* 0x000ee40008041115 */
[----:B--23--:R-:W-:Y:S05]  /*5b10*/  @!P2 BRA `(.L_x_98) ;  /* 0x0000005000cca947 */ /* 0x00cfea0003800000 */
.L_x_191:
        /* <DEDUP_REMOVED lines=8> */
[----:B------:R-:W-:Y:S01]  /*5ba0*/  @!UP0 UIADD3 UR24, UPT, UPT, UR21, 0x2200, URZ ;  /* 0x0000220015188890 */ /* 0x000fe2000fffe0ff */
[----:B------:R-:W-:Y:S01]  /*5bb0*/  VOTEU.ALL UP0, P1 ;  /* 0x0000000000ff7886 */ /* 0x000fe20000800000 */
[----:B------:R-:W-:Y:S01]  /*5bc0*/  UMOV UR27, UR35 ;  /* 0x00000023001b7c82 */ /* 0x000fe20008000000 */
[----:B------:R-:W-:Y:S02]  /*5bd0*/  UMOV UR28, UR44 ;  /* 0x0000002c001c7c82 */ /* 0x000fe40008000000 */
[----:B------:R-:W-:Y:S02]  /*5be0*/  IMAD.U32 R10, RZ, RZ, UR5 ;  /* 0x00000005ff0a7e24 */ /* 0x000fe4000f8e00ff */
[----:B------:R-:W-:Y:S02]  /*5bf0*/  IMAD.U32 R11, RZ, RZ, UR4 ;  /* 0x00000004ff0b7e24 */ /* 0x000fe4000f8e00ff */
[----:B------:R-:W-:Y:S01]  /*5c00*/  @!P1 IMAD.X R6, RZ, RZ, R17, P0 ;  /* 0x000000ffff069224 */ /* 0x000fe200000e0611 */
        /* <DEDUP_REMOVED lines=8> */
.L_x_193:
[----:B------:R-:W-:Y:S01]  /*5c90*/  @!P1 R2UR UR5, R8 ;  /* 0x00000000080592ca */ /* 0x000fe200000e0000 */
[----:B------:R-:W-:Y:S01]  /*5ca0*/  VOTEU.ALL UP0, P1 ;  /* 0x0000000000ff7886 */ /* 0x000fe20000800000 */
[----:B------:R-:W-:Y:S01]  /*5cb0*/  @!P1 R2UR UR4, R6 ;  /* 0x00000000060492ca */ /* 0x000fe200000e0000 */
[----:B--2---:R-:W-:Y:S01]  /*5cc0*/  @!P1 IMAD.MOV.U32 R0, RZ, RZ, 0x2000 ;  /* 0x00002000ff009424 */ /* 0x004fe200078e00ff */
[----:B------:R-:W-:Y:S01]  /*5cd0*/  UMOV UR6, 0x0 ;  /* 0x0000000000067882 */ /* 0x000fe20000000000 */
[----:B------:R-:W-:Y:S01]  /*5ce0*/  UMOV UR7, 0x10000000 ;  /* 0x1000000000077882 */ /* 0x000fe20000000000 */
[----:B------:R-:W-:Y:S01]  /*5cf0*/  @!UP0 UIADD3 UR18, UPT, UPT, UR34, 0x40, URZ ;  /* 0x0000004022128890 */ /* 0x000fe2000fffe0ff */
[----:B------:R-:W-:Y:S01]  /*5d00*/  VIADD R14, R14, 0x1 ;  /* 0x000000010e0e7836 */ /* 0x000fe20000000000 */
[----:B------:R-:W-:Y:S01]  /*5d10*/  @!UP0 UIADD3 UR16, UPT, UPT, UR21, 0x4200, URZ ;  /* 0x0000420015108890 */ /* 0x000fe2000fffe0ff */
[----:B------:R-:W-:Y:S01]  /*5d20*/  VOTEU.ALL UP0, P1 ;  /* 0x0000000000ff7886 */ /* 0x000fe20000800000 */
[----:B------:R-:W-:Y:S01]  /*5d30*/  UMOV UR19, UR35 ;  /* 0x0000002300137c82 */ /* 0x000fe20008000000 */
[----:B------:R-:W-:Y:S02]  /*5d40*/  UMOV UR20, UR44 ;  /* 0x0000002c00147c82 */ /* 0x000fe40008000000 */
        /* <DEDUP_REMOVED lines=10> */
.L_x_195:
[----:B------:R-:W-:Y:S01]  /*5df0*/  @!P1 IADD3 R6, P0, PT, R16, 0x980, RZ ;  /* 0x0000098010069810 */ /* 0x000fe20007f1e0ff */
[----:B------:R-:W-:Y:S01]  /*5e00*/  VOTEU.ALL UP0, P1 ;  /* 0x0000000000ff7886 */ /* 0x000fe20000800000 */
[----:B------:R-:W-:Y:S01]  /*5e10*/  UMOV UR6, 0x0 ;  /* 0x0000000000067882 */ /* 0x000fe20000000000 */
[----:B------:R-:W-:Y:S01]  /*5e20*/  UMOV UR7, 0x10000000 ;  /* 0x1000000000077882 */ /* 0x000fe20000000000 */
[----:B------:R-:W-:Y:S01]  /*5e30*/  @!P1 R2UR UR5, R6 ;  /* 0x00000000060592ca */ /* 0x000fe200000e0000 */
[----:B--2---:R-:W-:Y:S01]  /*5e40*/  @!P1 IMAD.X R0, RZ, RZ, R17, P0 ;  /* 0x000000ffff009224 */ /* 0x004fe200000e0611 */
[----:B------:R-:W-:Y:S01]  /*5e50*/  @!UP0 UIADD3 UR10, UPT, UPT, UR34, 0x60, URZ ;  /* 0x00000060220a8890 */ /* 0x000fe2000fffe0ff */
[----:B------:R-:W-:Y:S01]  /*5e60*/  R2UR UR16, R87 ;  /* 0x00000000571072ca */ /* 0x000fe200000e0000 */
[----:B------:R-:W-:Y:S01]  /*5e70*/  @!UP0 UIADD3 UR8, UPT, UPT, UR21, 0x6200, URZ ;  /* 0x0000620015088890 */ /* 0x000fe2000fffe0ff */
[----:B------:R-:W-:Y:S01]  /*5e80*/  R2UR UR18, R86 ;  /* 0x00000000561272ca */ /* 0x000fe200000e0000 */
[----:B------:R-:W-:Y:S01]  /*5e90*/  @!UP0 UIADD3 UR9, UPT, UPT, UR21, 0x88, URZ ;  /* 0x0000008815098890 */ /* 0x000fe2000fffe0ff */
[----:B------:R-:W-:Y:S01]  /*5ea0*/  @!P1 R2UR UR4, R0 ;  /* 0x00000000000492ca */ /* 0x000fe200000e0000 */
[----:B------:R-:W-:Y:S01]  /*5eb0*/  VOTEU.ALL UP0, P1 ;  /* 0x0000000000ff7886 */ /* 0x000fe20000800000 */
[----:B------:R-:W-:Y:S01]  /*5ec0*/  UMOV UR11, UR35 ;  /* 0x00000023000b7c82 */ /* 0x000fe20008000000 */
[----:B------:R-:W-:Y:S01]  /*5ed0*/  UMOV UR12, UR44 ;  /* 0x0000002c000c7c82 */ /* 0x000fe20008000000 */
[C---:B------:R-:W-:Y:S01]  /*5ee0*/  ISETP.NE.AND P0, PT, R14.reuse, 0x2, PT ;  /* 0x000000020e00780c */ /* 0x040fe20003f05270 */
[----:B------:R-:W-:Y:S01]  /*5ef0*/  UPLOP3.LUT UP3, UPT, UPT, UPT, UPT, 0x80, 0x8 ;  /* 0x000000000008789c */ /* 0x000fe20003f6f070 */
[----:B------:R-:W-:Y:S01]  /*5f00*/  IMAD.U32 R8, RZ, RZ, UR5 ;  /* 0x00000005ff087e24 */ /* 0x000fe2000f8e00ff */
[----:B------:R-:W-:Y:S01]  /*5f10*/  LOP3.LUT R15, R15, 0x1, RZ, 0x3c, !PT ;  /* 0x000000010f0f7812 */ /* 0x000fe200078e3cff */
[----:B------:R-:W-:Y:S01]  /*5f20*/  UMOV UR44, UR37 ;  /* 0x00000025002c7c82 */ /* 0x000fe20008000000 */
[----:B------:R-:W-:Y:S01]  /*5f30*/  SEL R0, RZ, 0x1, P0 ;  /* 0x00000001ff007807 */ /* 0x000fe20000000000 */
[----:B------:R-:W-:Y:S01]  /*5f40*/  UIADD3 UR16, UPT, UPT, UR14, UR16, URZ ;  /* 0x000000100e107290 */ /* 0x000fe2000fffe0ff */
[----:B------:R-:W-:Y:S02]  /*5f50*/  SEL R14, R14, RZ, P0 ;  /* 0x000000ff0e0e7207 */ /* 0x000fe40000000000 */
[----:B------:R-:W-:Y:S01]  /*5f60*/  IMAD.U32 R9, RZ, RZ, UR4 ;  /* 0x00000004ff097e24 */ /* 0x000fe2000f8e00ff */
[----:B------:R-:W-:Y:S02]  /*5f70*/  @!P1 R2UR UR4, R8 ;  /* 0x00000000080492ca */ /* 0x000fe400000e0000 */
[----:B------:R-:W-:Y:S02]  /*5f80*/  LOP3.LUT R13, R13, R0, RZ, 0x3c, !PT ;  /* 0x000000000d0d7212 */ /* 0x000fe400078e3cff */
[----:B------:R-:W-:Y:S11]  /*5f90*/  @!P1 R2UR UR5, R9 ;  /* 0x00000000090592ca */ /* 0x000ff600000e0000 */
[----:B------:R-:W-:Y:S02]  /*5fa0*/  @!UPT UIADD3 URZ, UPT, UPT, URZ, URZ, URZ ;  /* 0x000000fffffff290 */ /* 0x000fe4000fffe0ff */
[----:B------:R2:W-:Y:S01]  /*5fb0*/  @!UP0 UTMALDG.3D [UR8], [UR4], desc[UR6] ;  /* 0x00000608040085b4 */ /* 0x0005e20008011000 */
[----:B------:R3:W-:Y:S01]  /*5fc0*/  @!P1 SYNCS.ARRIVE.TRANS64.RED.A0TR RZ, [UR21+0x88], R7 ;  /* 0x00008807ffff99a7 */ /* 0x0007e20008300415 */
[----:B------:R-:W-:Y:S01]  /*5fd0*/  SYNCS.ARRIVE.TRANS64.RED.A1T0 RZ, [UR46], RZ ;  /* 0x000000ffffff79a7 */ /* 0x000fe2000810042e */
[----:B--2---:R-:W-:Y:S01]  /*5fe0*/  UIADD3 UR11, UPT, UPT, UR13, UR18, URZ ;  /* 0x000000120d0b7290 */ /* 0x004fe2000fffe0ff */
[----:B------:R-:W-:Y:S11]  /*5ff0*/  BRA.U UP1, `(.L_x_101) ;  /* 0xfffffff1016c7547 */ /* 0x000ff6000b83ffff */
[----:B------:R-:W-:-:S04]  /*6000*/  SHF.L.U32 R3, R15, 0x1f, RZ ;  /* 0x0000001f0f037819 */ /* 0x000fc800000006ff */
[----:B------:R-:W2:Y:S02]  /*6010*/  SYNCS.PHASECHK.TRANS64.TRYWAIT P0, [UR21+0x90], R3 ;  /* 0x00009003ff0075a7 */ /* 0x000ea40008001115 */
[----:B--2---:R-:W-:Y:S05]  /*6020*/  @!P0 BRA `(.L_x_102) ;  /* 0x0000004c00d08947 */ /* 0x004fea0003800000 */
.L_x_197:
[----:B------:R-:W4:Y:S02]  /*6030*/  SYNCS.PHASECHK.TRANS64.TRYWAIT P0, [UR21+0x98], R3 ;  /* 0x00009803ff0075a7 */ /* 0x000f240008001115 */
[----:B----4-:R-:W-:Y:S05]  /*6040*/  @!P0 BRA `(.L_x_103) ;  /* 0x0000004c00e08947 */ /* 0x010fea0003800000 */
.L_x_199:
[----:B------:R-:W4:Y:S02]  /*6050*/  SYNCS.PHASECHK.TRANS64.TRYWAIT P0, [UR21+0xa0], R3 ;  /* 0x0000a003ff0075a7 */ /* 0x000f240008001115 */
[----:B----4-:R-:W-:Y:S05]  /*6060*/  @!P0 BRA `(.L_x_104) ;  /* 0x0000004c00f08947 */ /* 0x010fea0003800000 */
.L_x_201:
[----:B--2---:R-:W-:-:S07]  /*6070*/  MOV R0, UR21 ;  /* 0x0000001500007c02 */ /* 0x004fce0008000f00 */
.L_x_105:
[----:B--2---:R-:W-:-:S04]  /*6080*/  SHF.L.U32 R3, R15, 0x1f, RZ ;  /* 0x0000001f0f037819 */ /* 0x004fc800000006ff */
[----:B------:R2:W4:Y:S03]  /*6090*/  SYNCS.PHASECHK.TRANS64.TRYWAIT P0, [R0+URZ+0xa8], R3 ;  /* 0x0000a803000075a7 */ /* 0x00052600080011ff */
[----:B----4-:R-:W-:Y:S05]  /*60a0*/  @!P0 NANOSLEEP.SYNCS 0x989680 ;  /* 0x009896800000895d */ /* 0x010fea0003900000 */
[----:B------:R-:W4:Y:S02]  /*60b0*/  @!P0 SYNCS.PHASECHK.TRANS64 P0, [R0+URZ+0xa8], R3 ;  /* 0x0000a803000085a7 */ /* 0x000f2400080010ff */
[----:B-1--4-:R-:W-:Y:S05]  /*60c0*/  @P0 EXIT ;  /* 0x000000000000094d */ /* 0x012fea0003800000 */
[----:B------:R-:W-:Y:S05]  /*60d0*/  BRA `(.L_x_105) ;  /* 0xfffffffc00e87947 */ /* 0x000fea000383ffff */
.L_x_90:
[----:B------:R-:W-:-:S06]  /*60e0*/  UISETP.GE.AND UP0, UPT, UR27, 0x4, UPT ;  /* 0x000000041b00788c */ /* 0x000fcc000bf06270 */
[----:B------:R-:W-:-:S13]  /*60f0*/  PLOP3.LUT P0, PT, PT, PT, UP0, 0x80, 0x8 ;  /* 0x000000000008781c */ /* 0x000fda0003f0f008 */
[----:B------:R-:W-:Y:S05]  /*6100*/  @!P0 EXIT ;  /* 0x000000000000894d */ /* 0x000fea0003800000 */
[----:B------:R-:W1:Y:S08]  /*6110*/  S2UR UR4, SR_CgaCtaId ;  /* 0x00000000000479c3 */ /* 0x000e700000008800 */
[----:B------:R-:W-:Y:S01]  /*6120*/  BAR.SYNC.DEFER_BLOCKING 0x6, 0xa0 ;  /* 0x0182800000007b1d */ /* 0x000fe20000010000 */
[C---:B------:R-:W-:Y:S01]  /*6130*/  IMAD.SHL.U32 R4, R98.reuse, 0x20, RZ ;  /* 0x0000002062047824 */ /* 0x040fe200078e00ff */
[C---:B------:R-:W-:Y:S01]  /*6140*/  LOP3.LUT R99, R98.reuse, 0x60, RZ, 0xc0, !PT ;  /* 0x0000006062637812 */ /* 0x040fe200078ec0ff */
[C---:B------:R-:W-:Y:S01]  /*6150*/  IMAD.SHL.U32 R97, R98.reuse, 0x4, RZ ;  /* 0x0000000462617824 */ /* 0x040fe200078e00ff */
[C---:B------:R-:W-:Y:S01]  /*6160*/  LOP3.LUT R96, R98.reuse, 0x2, RZ, 0xc0, !PT ;  /* 0x0000000262607812 */ /* 0x040fe200078ec0ff */
[----:B------:R-:W-:Y:S01]  /*6170*/  IMAD.U32 R37, R98, 0x10000, RZ ;  /* 0x0001000062257824 */ /* 0x000fe200078e00ff */
[----:B------:R-:W-:-:S02]  /*6180*/  UMOV UR43, 0x400 ;  /* 0x00000400002b7882 */ /* 0x000fc40000000000 */
[----:B------:R-:W2:Y:S01]  /*6190*/  LDC.64 R80, c[0x0][0xc88] ;  /* 0x00032200ff507b82 */ /* 0x000ea20000000a00 */
[----:B------:R-:W-:Y:S01]  /*61a0*/  LOP3.LUT R6, R4, 0xc0, RZ, 0xc0, !PT ;  /* 0x000000c004067812 */ /* 0x000fe200078ec0ff */
[----:B------:R-:W-:Y:S01]  /*61b0*/  HFMA2 R90, -RZ, RZ, 0, 0 ;  /* 0x00000000ff5a7431 */ /* 0x000fe200000001ff */
[----:B------:R-:W-:Y:S01]  /*61c0*/  LOP3.LUT R98, R98, 0x4, RZ, 0xc0, !PT ;  /* 0x0000000462627812 */ /* 0x000fe200078ec0ff */
[----:B------:R-:W-:Y:S01]  /*61d0*/  IMAD.MOV.U32 R94, RZ, RZ, 0x1 ;  /* 0x00000001ff5e7424 */ /* 0x000fe200078e00ff */
[----:B------:R-:W-:Y:S01]  /*61e0*/  LOP3.LUT R97, R6, 0x18, R97, 0xf8, !PT ;  /* 0x0000001806617812 */ /* 0x000fe200078ef861 */
[----:B------:R-:W-:Y:S01]  /*61f0*/  IMAD.MOV.U32 R36, RZ, RZ, RZ ;  /* 0x000000ffff247224 */ /* 0x000fe200078e00ff */
[----:B------:R-:W-:Y:S01]  /*6200*/  LOP3.LUT R37, R37, 0x600000, RZ, 0xc0, !PT ;  /* 0x0060000025257812 */ /* 0x000fe200078ec0ff */
[----:B------:R-:W3:Y:S01]  /*6210*/  LDC.64 R82, c[0x0][0xc90] ;  /* 0x00032400ff527b82 */ /* 0x000ee20000000a00 */
[----:B------:R-:W-:Y:S02]  /*6220*/  LOP3.LUT R97, R97, 0xf20, R4, 0xf8, !PT ;  /* 0x00000f2061617812 */ /* 0x000fe400078ef804 */
[----:B------:R-:W-:Y:S01]  /*6230*/  CS2R R92, SRZ ;  /* 0x00000000005c7805 */ /* 0x000fe2000001ff00 */
[----:B------:R-:W4:Y:S01]  /*6240*/  LDCU UR59, c[0x0][0x370] ;  /* 0x00006e00ff3b77ac */ /* 0x000f220008000800 */
[----:B------:R-:W2:Y:S03]  /*6250*/  LDCU.64 UR62, c[0x0][0x348] ;  /* 0x00006900ff3e77ac */ /* 0x000ea60008000a00 */
[----:B------:R-:W2:Y:S01]  /*6260*/  LDC.64 R78, c[0x0][0xcb0] ;  /* 0x00032c00ff4e7b82 */ /* 0x000ea20000000a00 */
[----:B-1----:R-:W-:Y:S01]  /*6270*/  ULEA UR43, UR4, UR43, 0x18 ;  /* 0x0000002b042b7291 */ /* 0x002fe2000f8ec0ff */
[----:B------:R-:W1:Y:S06]  /*6280*/  LDCU UR42, c[0x0][0xf0c] ;  /* 0x0001e180ff2a77ac */ /* 0x000e6c0008000800 */
[----:B------:R-:W1:Y:S01]  /*6290*/  LDC.64 R76, c[0x0][0xca8] ;  /* 0x00032a00ff4c7b82 */ /* 0x000e620000000a00 */
[----:B------:R-:W-:Y:S01]  /*62a0*/  UIADD3 UR4, UPT, UPT, UR43, 0x200, URZ ;  /* 0x000002002b047890 */ /* 0x000fe2000fffe0ff */
[----:B------:R-:W1:Y:S01]  /*62b0*/  LDCU UR38, c[0x0][0xf30] ;  /* 0x0001e600ff2677ac */ /* 0x000e620008000800 */
[----:B------:R-:W4:Y:S04]  /*62c0*/  LDS R0, [UR43+0x150] ;  /* 0x0001502bff007984 */ /* 0x000f280008000800 */
[----:B------:R-:W-:Y:S01]  /*62d0*/  IMAD.U32 R88, RZ, RZ, UR4 ;  /* 0x00000004ff587e24 */ /* 0x000fe2000f8e00ff */
[----:B------:R-:W1:Y:S04]  /*62e0*/  LDCU.64 UR56, c[0x0][0xc88] ;  /* 0x00019100ff3877ac */ /* 0x000e680008000a00 */
[----:B------:R-:W-:Y:S01]  /*62f0*/  LEA R97, R97, R88, 0x1 ;  /* 0x0000005861617211 */ /* 0x000fe200078e08ff */
[----:B------:R-:W1:Y:S04]  /*6300*/  LDCU.64 UR40, c[0x0][0xf28] ;  /* 0x0001e500ff2877ac */ /* 0x000e680008000a00 */
[--C-:B------:R-:W-:Y:S01]  /*6310*/  IMAD R96, R96, -0x10, R97.reuse ;  /* 0xfffffff060607824 */ /* 0x100fe200078e0261 */
[----:B------:R-:W1:Y:S01]  /*6320*/  LDCU.128 UR52, c[0x0][0xf10] ;  /* 0x0001e200ff3477ac */ /* 0x000e620008000c00 */
[----:B------:R-:W-:Y:S01]  /*6330*/  IMAD R95, R98, -0x10, R97 ;  /* 0xfffffff0625f7824 */ /* 0x000fe200078e0261 */
[----:B------:R-:W1:Y:S01]  /*6340*/  LDCU UR58, c[0x0][0x374] ;  /* 0x00006e80ff3a77ac */ /* 0x000e620008000800 */
[----:B------:R-:W-:Y:S01]  /*6350*/  UMOV UR47, URZ ;  /* 0x000000ff002f7c82 */ /* 0x000fe20008000000 */
[----:B------:R-:W-:Y:S01]  /*6360*/  UMOV UR46, URZ ;  /* 0x000000ff002e7c82 */ /* 0x000fe20008000000 */
[----:B--234-:R-:W-:-:S07]  /*6370*/  IADD3 R37, PT, PT, R0, R37, RZ ;  /* 0x0000002500257210 */ /* 0x01cfce0007ffe0ff */
.L_x_149:
[----:B------:R-:W-:Y:S02]  /*6380*/  LEA R3, R90, UR43, 0x3 ;  /* 0x0000002b5a037c11 */ /* 0x000fe4000f8e18ff */
[----:B------:R-:W-:Y:S02]  /*6390*/  SHF.L.U32 R0, R92, 0x1f, RZ ;  /* 0x0000001f5c007819 */ /* 0x000fe400000006ff */
[----:B------:R-:W-:Y:S02]  /*63a0*/  LEA R5, R90, UR43, 0x4 ;  /* 0x0000002b5a057c11 */ /* 0x000fe4000f8e20ff */
[----:B--2---:R-:W2:Y:S02]  /*63b0*/  SYNCS.PHASECHK.TRANS64.TRYWAIT P0, [R3+URZ+0xc0], R0 ;  /* 0x0000c000030075a7 */ /* 0x004ea400080011ff */
[----:B-12---:R-:W-:Y:S05]  /*63c0*/  @!P0 BRA `(.L_x_106) ;  /* 0x0000004c00308947 */ /* 0x006fea0003800000 */
.L_x_202:
[----:B------:R-:W3:Y:S01]  /*63d0*/  LDS.128 R4, [R5+0x130] ;  /* 0x0001300005047984 */ /* 0x000ee20000000c00 */
[----:B------:R-:W-:Y:S01]  /*63e0*/  UISETP.GE.AND UP0, UPT, UR39, 0x1, UPT ;  /* 0x000000012700788c */ /* 0x000fe2000bf06270 */
[----:B------:R-:W-:Y:S01]  /*63f0*/  @!PT LDS RZ, [RZ] ;  /* 0x00000000fffff984 */ /* 0x000fe20000000800 */
[----:B------:R-:W-:Y:S01]  /*6400*/  @!PT LDS RZ, [RZ] ;  /* 0x00000000fffff984 */ /* 0x000fe20000000800 */
[----:B------:R-:W-:Y:S01]  /*6410*/  @!PT LDS RZ, [RZ] ;  /* 0x00000000fffff984 */ /* 0x000fe20000000800 */
[----:B------:R-:W-:Y:S01]  /*6420*/  @!PT LDS RZ, [RZ] ;  /* 0x00000000fffff984 */ /* 0x000fe20000000800 */
[----:B------:R4:W-:Y:S06]  /*6430*/  MEMBAR.ALL.CTA ;  /* 0x0000000000007992 */ /* 0x0009ec0000008000 */
[----:B----4-:R-:W4:Y:S01]  /*6440*/  FENCE.VIEW.ASYNC.S ;  /* 0x00000000000073c6 */ /* 0x010f220000000000 */
[----:B---3--:R-:W-:Y:S11]  /*6450*/  LOP3.LUT P0, RZ, R6, 0x1, RZ, 0xc0, !PT ;  /* 0x0000000106ff7812 */ /* 0x008ff6000780c0ff */
[----:B------:R-:W-:Y:S02]  /*6460*/  @!UPT UIADD3 URZ, UPT, UPT, URZ, URZ, URZ ;  /* 0x000000fffffff290 */ /* 0x000fe4000fffe0ff */
[----:B----4-:R-:W-:Y:S01]  /*6470*/  VOTEU.ANY UP1, P0 ;  /* 0x0000000000ff7886 */ /* 0x010fe20000020100 */
[----:B------:R-:W-:Y:S01]  /*6480*/  PLOP3.LUT P0, PT, PT, PT, UP1, 0x80, 0x8 ;  /* 0x000000000008781c */ /* 0x000fe20003f0f018 */
[----:B------:R-:W-:Y:S11]  /*6490*/  UP2UR UR61, UPR, URZ, 0x2 ;  /* 0x00000002ff3d7883 */ /* 0x000ff60008000000 */
[----:B------:R-:W-:Y:S01]  /*64a0*/  @!UPT UIADD3 URZ, UPT, UPT, URZ, URZ, URZ ;  /* 0x000000fffffff290 */ /* 0x000fe2000fffe0ff */
[----:B--2---:R-:W-:Y:S02]  /*64b0*/  @P0 SHF.R.U32.HI R0, RZ, 0x10, R5 ;  /* 0x00000010ff000819 */ /* 0x004fe40000011605 */
        /* <DEDUP_REMOVED lines=12> */
[----:B------:R-:W3:Y:S01]  /*6580*/  LDCU UR10, c[0x0][0xf20] ;  /* 0x0001e400ff0a77ac */ /* 0x000ee20008000800 */
[----:B-1----:R-:W-:Y:S02]  /*6590*/  UIMAD.WIDE.U32 UR4, UR58, UR55, URZ ;  /* 0x000000373a0472a5 */ /* 0x002fe4000f8e00ff */
[----:B------:R-:W-:Y:S02]  /*65a0*/  UIMAD.WIDE.U32 UR6, UR59, UR52, URZ ;  /* 0x000000343b0672a5 */ /* 0x000fe4000f8e00ff */
[----:B------:R-:W-:Y:S02]  /*65b0*/  UISETP.NE.AND UP0, UPT, UR54, 0x1, UPT ;  /* 0x000000013600788c */ /* 0x000fe4000bf05270 */
[----:B------:R-:W-:Y:S02]  /*65c0*/  UIMAD.WIDE.U32 UR8, UR36, UR55, URZ ;  /* 0x00000037240872a5 */ /* 0x000fe4000f8e00ff */
[----:B------:R-:W-:Y:S02]  /*65d0*/  UIMAD.WIDE.U32 UR12, UR37, UR52, URZ ;  /* 0x00000034250c72a5 */ /* 0x000fe4000f8e00ff */
[----:B------:R-:W-:Y:S02]  /*65e0*/  UISETP.NE.AND UP1, UPT, UR42, 0x1, UPT ;  /* 0x000000012a00788c */ /* 0x000fe4000bf25270 */
[----:B------:R-:W-:Y:S01]  /*65f0*/  UISETP.NE.AND UP2, UPT, UR39, 0x1, UPT ;  /* 0x000000012700788c */ /* 0x000fe2000bf45270 */
[----:B------:R-:W-:Y:S02]  /*6600*/  UMOV UR4, UR5 ;  /* 0x0000000500047c82 */ /* 0x000fe40008000000 */
[----:B---3--:R-:W-:Y:S03]  /*6610*/  USHF.R.U32.HI UR5, URZ, UR10, UR4 ;  /* 0x0000000aff057299 */ /* 0x008fe60008011604 */
[----:B------:R-:W-:Y:S02]  /*6620*/  UMOV UR4, UR7 ;  /* 0x0000000700047c82 */ /* 0x000fe40008000000 */
[----:B------:R-:W-:Y:S02]  /*6630*/  USHF.R.U32.HI UR7, URZ, UR53, UR4 ;  /* 0x00000035ff077299 */ /* 0x000fe40008011604 */
[----:B------:R-:W-:Y:S02]  /*6640*/  USEL UR4, UR58, UR5, !UP0 ;  /* 0x000000053a047287 */ /* 0x000fe4000c000000 */
[----:B------:R-:W-:Y:S01]  /*6650*/  USEL UR7, UR59, UR7, !UP1 ;  /* 0x000000073b077287 */ /* 0x000fe2000c800000 */
[----:B------:R-:W-:Y:S01]  /*6660*/  UMOV UR5, UR9 ;  /* 0x0000000900057c82 */ /* 0x000fe20008000000 */
[----:B------:R-:W-:Y:S02]  /*6670*/  UIMAD.WIDE.U32 UR8, UR4, UR40, URZ ;  /* 0x00000028040872a5 */ /* 0x000fe4000f8e00ff */
[----:B------:R-:W-:Y:S03]  /*6680*/  USHF.R.U32.HI UR6, URZ, UR10, UR5 ;  /* 0x0000000aff067299 */ /* 0x000fe60008011605 */
[----:B------:R-:W-:Y:S01]  /*6690*/  UMOV UR5, UR13 ;  /* 0x0000000d00057c82 */ /* 0x000fe20008000000 */
[----:B------:R-:W-:Y:S02]  /*66a0*/  UIMAD.WIDE.U32 UR12, UR7, UR40, URZ ;  /* 0x00000028070c72a5 */ /* 0x000fe4000f8e00ff */
[----:B------:R-:W-:Y:S02]  /*66b0*/  USHF.R.U32.HI UR10, URZ, UR53, UR5 ;  /* 0x00000035ff0a7299 */ /* 0x000fe40008011605 */
[----:B------:R-:W-:Y:S01]  /*66c0*/  USEL UR6, UR36, UR6, !UP0 ;  /* 0x0000000624067287 */ /* 0x000fe2000c000000 */
[----:B------:R-:W-:Y:S02]  /*66d0*/  UMOV UR5, UR9 ;  /* 0x0000000900057c82 */ /* 0x000fe40008000000 */
[----:B------:R-:W-:Y:S01]  /*66e0*/  UMOV UR8, UR13 ;  /* 0x0000000d00087c82 */ /* 0x000fe20008000000 */
[----:B------:R-:W-:Y:S02]  /*66f0*/  @UP2 USHF.R.U32.HI UR4, URZ, UR41, UR5 ;  /* 0x00000029ff042299 */ /* 0x000fe40008011605 */
[----:B------:R-:W-:Y:S02]  /*6700*/  @UP2 USHF.R.U32.HI UR7, URZ, UR41, UR8 ;  /* 0x00000029ff072299 */ /* 0x000fe40008011608 */
[----:B------:R-:W-:Y:S02]  /*6710*/  UIMAD UR4, UR39, UR4, URZ ;  /* 0x00000004270472a4 */ /* 0x000fe4000f8e02ff */
        /* <DEDUP_REMOVED lines=8> */
[----:B------:R-:W-:Y:S02]  /*67a0*/  USEL UR12, UR6, UR4, !UP2 ;  /* 0x00000004060c7287 */ /* 0x000fe4000d000000 */
[----:B------:R-:W-:Y:S02]  /*67b0*/  UIADD3 UR8, UPT, UPT, -UR5, URZ, URZ ;  /* 0x000000ff05087290 */ /* 0x000fe4000fffe1ff */
[----:B------:R-:W-:Y:S01]  /*67c0*/  UIADD3 UR10, UPT, UPT, -UR12, URZ, URZ ;  /* 0x000000ff0c0a7290 */ /* 0x000fe2000fffe1ff */
[----:B------:R-:W-:Y:S01]  /*67d0*/  @!UP0 UMOV UR4, UR9 ;  /* 0x0000000900048c82 */ /* 0x000fe20008000000 */
[----:B------:R-:W-:Y:S02]  /*67e0*/  UIADD3 UR9, UPT, UPT, -UR6, URZ, URZ ;  /* 0x000000ff06097290 */ /* 0x000fe4000fffe1ff */
[----:B------:R-:W-:Y:S02]  /*67f0*/  @!UP0 USHF.R.U32.HI UR4, URZ, UR41, UR4 ;  /* 0x00000029ff048299 */ /* 0x000fe40008011604 */
[----:B------:R-:W-:Y:S02]  /*6800*/  UIMAD UR10, UR39, UR10, UR6 ;  /* 0x0000000a270a72a4 */ /* 0x000fe4000f8e0206 */
[----:B------:R-:W-:Y:S04]  /*6810*/  @!UP0 USEL UR4, UR5, UR4, !UP2 ;  /* 0x0000000405048287 */ /* 0x000fe8000d000000 */
[----:B------:R-:W-:Y:S02]  /*6820*/  @!UP0 UIMAD UR10, UR7, UR10, UR4 ;  /* 0x0000000a070a82a4 */ /* 0x000fe4000f8e0204 */
[----:B------:R-:W-:Y:S02]  /*6830*/  @!UP0 UIADD3 UR12, UPT, UPT, UR12, -UR4, URZ ;  /* 0x800000040c0c8290 */ /* 0x000fe4000fffe0ff */
[----:B------:R-:W-:Y:S02]  /*6840*/  UIMAD UR7, UR42, UR8, UR37 ;  /* 0x000000082a0772a4 */ /* 0x000fe4000f8e0225 */
[----:B------:R-:W-:Y:S02]  /*6850*/  @!UP0 UIMAD UR6, UR12, UR39, UR5 ;  /* 0x000000270c0682a4 */ /* 0x000fe4000f8e0205 */
[----:B------:R-:W-:Y:S01]  /*6860*/  UIMAD UR4, UR54, UR9, UR36 ;  /* 0x00000009360472a4 */ /* 0x000fe2000f8e0224 */
[----:B------:R-:W-:Y:S02]  /*6870*/  @!UP0 UMOV UR5, UR10 ;  /* 0x0000000a00058c82 */ /* 0x000fe40008000000 */
[----:B------:R-:W-:Y:S02]  /*6880*/  UIMAD UR37, UR5, UR42, UR7 ;  /* 0x0000002a052572a4 */ /* 0x000fe4000f8e0207 */
[----:B------:R-:W-:Y:S11]  /*6890*/  UIMAD UR36, UR6, UR54, UR4 ;  /* 0x00000036062472a4 */ /* 0x000ff6000f8e0204 */
[----:B------:R-:W-:Y:S01]  /*68a0*/  @!UPT UIADD3 URZ, UPT, UPT, URZ, URZ, URZ ;  /* 0x000000fffffff290 */ /* 0x000fe2000fffe0ff */
.L_x_107:
[----:B-1----:R-:W-:Y:S01]  /*68b0*/  UISETP.NE.AND UP0, UPT, UR38, 0x1, UPT ;  /* 0x000000012600788c */ /* 0x002fe2000bf05270 */
[----:B------:R-:W-:Y:S01]  /*68c0*/  LOP3.LUT P0, RZ, R88, 0x1b0, RZ, 0xc0, !PT ;  /* 0x000001b058ff7812 */ /* 0x000fe2000780c0ff */
[----:B------:R-:W-:Y:S01]  /*68d0*/  USHF.L.U32 UR49, UR11, 0x7, URZ ;  /* 0x000000070b317899 */ /* 0x000fe200080006ff */
[----:B------:R-:W-:Y:S01]  /*68e0*/  BSSY.RECONVERGENT B6, `(.L_x_108) ;  /* 0x0000034000067945 */ /* 0x000fe20003800200 */
[----:B------:R-:W-:Y:S01]  /*68f0*/  USHF.L.U32 UR50, UR16, 0x7, URZ ;  /* 0x0000000710327899 */ /* 0x000fe200080006ff */
[----:B------:R-:W-:Y:S06]  /*6900*/  IADD3 R90, PT, PT, R90, 0x1, RZ ;  /* 0x000000015a5a7810 */ /* 0x000fec0007ffe0ff */
[----:B------:R-:W1:Y:S01]  /*6910*/  @!UP0 LDCU.128 UR12, c[0x0][0xf10] ;  /* 0x0001e200ff0c87ac */ /* 0x000e620008000c00 */
[----:B------:R-:W3:Y:S01]  /*6920*/  @!UP0 LDCU UR5, c[0x0][0xf0c] ;  /* 0x0001e180ff0587ac */ /* 0x000ee20008000800 */
[----:B------:R-:W4:Y:S01]  /*6930*/  @!UP0 LDCU UR10, c[0x0][0xf20] ;  /* 0x0001e400ff0a87ac */ /* 0x000f220008000800 */
[----:B-1----:R-:W-:Y:S02]  /*6940*/  UIMAD.WIDE.U32 UR8, UR37, UR12, URZ ;  /* 0x0000000c250872a5 */ /* 0x002fe4000f8e00ff */
[----:B------:R-:W-:Y:S02]  /*6950*/  UIMAD.WIDE.U32 UR6, UR36, UR15, URZ ;  /* 0x0000000f240672a5 */ /* 0x000fe4000f8e00ff */
[----:B------:R-:W-:Y:S03]  /*6960*/  @!UP0 UISETP.NE.AND UP1, UPT, UR14, 0x1, UPT ;  /* 0x000000010e00888c */ /* 0x000fe6000bf25270 */
[----:B------:R-:W-:Y:S01]  /*6970*/  @!UP0 UMOV UR4, UR9 ;  /* 0x0000000900048c82 */ /* 0x000fe20008000000 */
[----:B---3--:R-:W-:Y:S02]  /*6980*/  @!UP0 UISETP.NE.AND UP2, UPT, UR5, 0x1, UPT ;  /* 0x000000010500888c */ /* 0x008fe4000bf45270 */
[----:B------:R-:W-:Y:S01]  /*6990*/  @!UP0 USHF.R.U32.HI UR4, URZ, UR13, UR4 ;  /* 0x0000000dff048299 */ /* 0x000fe20008011604 */
[----:B------:R-:W-:Y:S02]  /*69a0*/  @!UP0 UMOV UR6, UR7 ;  /* 0x0000000700068c82 */ /* 0x000fe40008000000 */
[----:B----4-:R-:W-:Y:S02]  /*69b0*/  @!UP0 USHF.R.U32.HI UR6, URZ, UR10, UR6 ;  /* 0x0000000aff068299 */ /* 0x010fe40008011606 */
[----:B------:R-:W-:Y:S02]  /*69c0*/  @!UP0 USEL UR7, UR37, UR4, !UP2 ;  /* 0x0000000425078287 */ /* 0x000fe4000d000000 */
[----:B------:R-:W-:Y:S04]  /*69d0*/  @!UP0 USEL UR6, UR36, UR6, !UP1 ;  /* 0x0000000624068287 */ /* 0x000fe8000c800000 */
[----:B------:R-:W-:Y:S02]  /*69e0*/  @!UP0 UIADD3 UR4, UPT, UPT, -UR7, UR6, URZ ;  /* 0x0000000607048290 */ /* 0x000fe4000fffe1ff */
[----:B------:R-:W-:Y:S02]  /*69f0*/  @!UP0 UIADD3 UR6, UPT, UPT, UR7, -UR6, URZ ;  /* 0x8000000607068290 */ /* 0x000fe4000fffe0ff */
[----:B------:R-:W-:Y:S02]  /*6a00*/  @!UP0 UIMAD UR37, UR4, UR5, UR37 ;  /* 0x00000005042582a4 */ /* 0x000fe4000f8e0225 */
[----:B------:R-:W-:Y:S01]  /*6a10*/  @!UP0 UIMAD UR36, UR6, UR14, UR36 ;  /* 0x0000000e062482a4 */ /* 0x000fe2000f8e0224 */
[----:B------:R-:W-:Y:S11]  /*6a20*/  @!P0 BRA `(.L_x_109) ;  /* 0x00000000007c8947 */ /* 0x000ff60003800000 */
[----:B------:R-:W1:Y:S01]  /*6a30*/  LDCU.64 UR8, c[0x4][0x80] ;  /* 0x01001000ff0877ac */ /* 0x000e620008000a00 */
[----:B------:R-:W-:Y:S01]  /*6a40*/  MOV R2, 0x0 ;  /* 0x0000000000027802 */ /* 0x000fe20000000f00 */
[----:B------:R-:W-:Y:S02]  /*6a50*/  HFMA2 R12, -RZ, RZ, 0, 5.9604644775390625e-08 ;  /* 0x00000001ff0c7431 */ /* 0x000fe400000001ff */
[----:B------:R-:W-:Y:S01]  /*6a60*/  IMAD.MOV.U32 R8, RZ, RZ, 0x70 ;  /* 0x00000070ff087424 */ /* 0x000fe200078e00ff */
[----:B------:R3:W4:Y:S01]  /*6a70*/  LDC.64 R14, c[0x4][R2] ;  /* 0x01000000020e7b82 */ /* 0x0007220000000a00 */
[----:B------:R-:W2:Y:S01]  /*6a80*/  LDCU.64 UR6, c[0x4][0x88] ;  /* 0x01001100ff0677ac */ /* 0x000ea20008000a00 */
[----:B------:R-:W-:Y:S01]  /*6a90*/  IMAD.MOV.U32 R13, RZ, RZ, RZ ;  /* 0x000000ffff0d7224 */ /* 0x000fe200078e00ff */
[----:B------:R-:W2:Y:S01]  /*6aa0*/  LDCU.64 UR4, c[0x4][0x8] ;  /* 0x01000100ff0477ac */ /* 0x000ea20008000a00 */
[----:B-1----:R-:W-:Y:S01]  /*6ab0*/  MOV R5, UR9 ;  /* 0x0000000900057c02 */ /* 0x002fe20008000f00 */
[----:B------:R-:W-:Y:S01]  /*6ac0*/  IMAD.U32 R4, RZ, RZ, UR8 ;  /* 0x00000008ff047e24 */ /* 0x000fe2000f8e00ff */
[----:B--2---:R-:W-:Y:S01]  /*6ad0*/  MOV R7, UR7 ;  /* 0x0000000700077c02 */ /* 0x004fe20008000f00 */
[----:B------:R-:W-:Y:S01]  /*6ae0*/  IMAD.U32 R6, RZ, RZ, UR6 ;  /* 0x00000006ff067e24 */ /* 0x000fe2000f8e00ff */
[----:B------:R-:W-:Y:S01]  /*6af0*/  MOV R11, UR5 ;  /* 0x00000005000b7c02 */ /* 0x000fe20008000f00 */
[----:B------:R-:W-:Y:S02]  /*6b00*/  IMAD.U32 R10, RZ, RZ, UR4 ;  /* 0x00000004ff0a7e24 */ /* 0x000fe4000f8e00ff */
[----:B------:R-:W-:Y:S07]  /*6b10*/  LEPC R20, `(.L_x_110) ;  /* 0x000000001014794e */ /* 0x000fee0000000000 */
[----:B---345:R-:W-:Y:S05]  /*6b20*/  CALL.ABS.NOINC R14 ;  /* 0x000000000e007343 */ /* 0x038fea0003c00000 */
.L_x_110:
[----:B------:R-:W1:Y:S01]  /*6b30*/  LDCU.64 UR8, c[0x4][0x80] ;  /* 0x01001000ff0877ac */ /* 0x000e620008000a00 */
[----:B------:R-:W2:Y:S01]  /*6b40*/  LDC.64 R2, c[0x4][R2] ;  /* 0x0100000002027b82 */ /* 0x000ea20000000a00 */
[----:B------:R-:W-:Y:S02]  /*6b50*/  HFMA2 R12, -RZ, RZ, 0, 5.9604644775390625e-08 ;  /* 0x00000001ff0c7431 */ /* 0x000fe400000001ff */
[----:B------:R-:W-:Y:S02]  /*6b60*/  IMAD.MOV.U32 R8, RZ, RZ, 0x70 ;  /* 0x00000070ff087424 */ /* 0x000fe400078e00ff */
[----:B------:R-:W-:Y:S01]  /*6b70*/  IMAD.MOV.U32 R13, RZ, RZ, RZ ;  /* 0x000000ffff0d7224 */ /* 0x000fe200078e00ff */
[----:B------:R-:W3:Y:S01]  /*6b80*/  LDCU.64 UR6, c[0x4][0x88] ;  /* 0x01001100ff0677ac */ /* 0x000ee20008000a00 */
[----:B------:R-:W4:Y:S01]  /*6b90*/  LDCU.64 UR4, c[0x4][0x8] ;  /* 0x01000100ff0477ac */ /* 0x000f220008000a00 */
[----:B-1----:R-:W-:Y:S02]  /*6ba0*/  MOV R4, UR8 ;  /* 0x0000000800047c02 */ /* 0x002fe40008000f00 */
[----:B------:R-:W-:Y:S02]  /*6bb0*/  MOV R5, UR9 ;  /* 0x0000000900057c02 */ /* 0x000fe40008000f00 */
[----:B---3--:R-:W-:Y:S01]  /*6bc0*/  MOV R7, UR7 ;  /* 0x0000000700077c02 */ /* 0x008fe20008000f00 */
[----:B------:R-:W-:Y:S01]  /*6bd0*/  IMAD.U32 R6, RZ, RZ, UR6 ;  /* 0x00000006ff067e24 */ /* 0x000fe2000f8e00ff */
[----:B----4-:R-:W-:Y:S01]  /*6be0*/  MOV R11, UR5 ;  /* 0x00000005000b7c02 */ /* 0x010fe20008000f00 */
[----:B------:R-:W-:Y:S02]  /*6bf0*/  IMAD.U32 R10, RZ, RZ, UR4 ;  /* 0x00000004ff0a7e24 */ /* 0x000fe4000f8e00ff */
[----:B------:R-:W-:Y:S07]  /*6c00*/  LEPC R20, `(.L_x_109) ;  /* 0x000000001014794e */ /* 0x000fee0000000000 */
[----:B--2---:R-:W-:Y:S05]  /*6c10*/  CALL.ABS.NOINC R2 ;  /* 0x0000000002007343 */ /* 0x004fea0003c00000 */
.L_x_109:
[----:B------:R-:W-:Y:S05]  /*6c20*/  BSYNC.RECONVERGENT B6 ;  /* 0x0000000000067941 */ /* 0x000fea0003800200 */
.L_x_108:
[----:B------:R-:W-:Y:S02]  /*6c30*/  ISETP.NE.U32.AND P0, PT, RZ, UR56, PT ;  /* 0x00000038ff007c0c */ /* 0x000fe4000bf05070 */
[C---:B------:R-:W-:Y:S02]  /*6c40*/  ISETP.NE.U32.AND P1, PT, R82.reuse, RZ, PT ;  /* 0x000000ff5200720c */ /* 0x040fe40003f25070 */
[----:B------:R-:W-:Y:S02]  /*6c50*/  ISETP.NE.U32.AND P4, PT, R82, RZ, PT ;  /* 0x000000ff5200720c */ /* 0x000fe40003f85070 */
[----:B------:R-:W-:Y:S02]  /*6c60*/  ISETP.NE.AND.EX P0, PT, RZ, UR57, PT, P0 ;  /* 0x00000039ff007c0c */ /* 0x000fe4000bf05300 */
[C---:B------:R-:W-:Y:S02]  /*6c70*/  ISETP.NE.AND.EX P1, PT, R83.reuse, RZ, PT, P1 ;  /* 0x000000ff5300720c */ /* 0x040fe40003f25310 */
[----:B------:R-:W-:Y:S02]  /*6c80*/  ISETP.NE.AND.EX P4, PT, R83, RZ, P0, P4 ;  /* 0x000000ff5300720c */ /* 0x000fe40000785340 */
[----:B------:R-:W-:Y:S02]  /*6c90*/  ISETP.NE.U32.AND P5, PT, R78, RZ, PT ;  /* 0x000000ff4e00720c */ /* 0x000fe40003fa5070 */
[----:B------:R-:W-:Y:S02]  /*6ca0*/  ISETP.NE.U32.AND P3, PT, RZ, UR56, PT ;  /* 0x00000038ff007c0c */ /* 0x000fe4000bf65070 */
[----:B------:R-:W-:Y:S02]  /*6cb0*/  PLOP3.LUT P2, PT, PT, PT, PT, 0x8, 0x80 ;  /* 0x000000000080781c */ /* 0x000fe40003f4e170 */
[----:B------:R-:W-:Y:S02]  /*6cc0*/  ISETP.NE.AND.EX P5, PT, R79, RZ, PT, P5 ;  /* 0x000000ff4f00720c */ /* 0x000fe40003fa5350 */
[----:B------:R-:W-:Y:S03]  /*6cd0*/  ISETP.NE.AND.EX P3, PT, RZ, UR57, PT, P3 ;  /* 0x00000039ff007c0c */ /* 0x000fe6000bf65330 */
[----:B------:R-:W-:Y:S01]  /*6ce0*/  @!P4 PLOP3.LUT P2, PT, P1, PT, PT, 0x80, 0x8 ;  /* 0x000000000008c81c */ /* 0x000fe20000f4f070 */
[----:B------:R-:W-:Y:S01]  /*6cf0*/  @!UPT UIADD3 URZ, UPT, UPT, URZ, URZ, URZ ;  /* 0x000000fffffff290 */ /* 0x000fe2000fffe0ff */
[----:B------:R-:W-:Y:S11]  /*6d00*/  @!P1 BRA `(.L_x_111) ;  /* 0x0000000000309947 */ /* 0x000ff60003800000 */
[----:B------:R-:W-:Y:S01]  /*6d10*/  ISETP.NE.U32.AND P0, PT, R80, RZ, PT ;  /* 0x000000ff5000720c */ /* 0x000fe20003f05070 */
[----:B------:R-:W1:Y:S01]  /*6d20*/  LDCU.64 UR4, c[0x0][0x358] ;  /* 0x00006b00ff0477ac */ /* 0x000e620008000a00 */
[----:B------:R-:W-:Y:S02]  /*6d30*/  IMAD.MOV.U32 R84, RZ, RZ, 0x1 ;  /* 0x00000001ff547424 */ /* 0x000fe400078e00ff */
[----:B------:R-:W-:Y:S11]  /*6d40*/  ISETP.NE.AND.EX P0, PT, R81, RZ, PT, P0 ;  /* 0x000000ff5100720c */ /* 0x000ff60003f05300 */
[----:B------:R-:W-:Y:S02]  /*6d50*/  @!UPT UIADD3 URZ, UPT, UPT, URZ, URZ, URZ ;  /* 0x000000fffffff290 */ /* 0x000fe4000fffe0ff */
[----:B------:R-:W3:Y:S01]  /*6d60*/  @P0 LDC.64 R2, c[0x0][0xc88] ;  /* 0x00032200ff020b82 */ /* 0x000ee20000000a00 */
[----:B--2---:R-:W-:Y:S04]  /*6d70*/  @P0 IMAD R0, R82, UR44, RZ ;  /* 0x0000002c52000c24 */ /* 0x004fe8000f8e02ff */
[----:B---3--:R-:W-:Y:S04]  /*6d80*/  @P0 IMAD.WIDE R2, R0, 0x4, R2 ;  /* 0x0000000400020825 */ /* 0x008fe800078e0202 */
[----:B------:R-:W-:Y:S01]  /*6d90*/  HFMA2 R0, -RZ, RZ, 0, 5.9604644775390625e-08 ;  /* 0x00000001ff007431 */ /* 0x000fe200000001ff */
[----:B-1---5:R1:W5:Y:S04]  /*6da0*/  @P0 LDG.E R41, desc[UR4][R2.64] ;  /* 0x0000000402290981 */ /* 0x022368000c1e1900 */
[----:B------:R-:W-:Y:S01]  /*6db0*/  @!P0 PRMT R84, R0, 0x7610, R84 ;  /* 0x0000761000548816 */ /* 0x000fe20000000054 */
[----:B-1----:R-:W3:Y:S06]  /*6dc0*/  @!P0 LDC R41, c[0x0][0xc80] ;  /* 0x00032000ff298b82 */ /* 0x002eec0000000800 */
.L_x_111:
[----:B------:R-:W-:Y:S05]  /*6dd0*/  @!P5 BRA `(.L_x_112) ;  /* 0x000000000024d947 */ /* 0x000fea0003800000 */
[----:B------:R-:W-:Y:S01]  /*6de0*/  ISETP.NE.U32.AND P0, PT, R76, RZ, PT ;  /* 0x000000ff4c00720c */ /* 0x000fe20003f05070 */
[----:B------:R-:W1:Y:S03]  /*6df0*/  LDCU.64 UR4, c[0x0][0x358] ;  /* 0x00006b00ff0477ac */ /* 0x000e660008000a00 */
[----:B------:R-:W-:Y:S11]  /*6e00*/  ISETP.NE.AND.EX P0, PT, R77, RZ, PT, P0 ;  /* 0x000000ff4d00720c */ /* 0x000ff60003f05300 */
[----:B------:R-:W-:Y:S02]  /*6e10*/  @!UPT UIADD3 URZ, UPT, UPT, URZ, URZ, URZ ;  /* 0x000000fffffff290 */ /* 0x000fe4000fffe0ff */
[----:B------:R-:W4:Y:S01]  /*6e20*/  @P0 LDC.64 R2, c[0x0][0xca8] ;  /* 0x00032a00ff020b82 */ /* 0x000f220000000a00 */
[----:B--2---:R-:W-:Y:S04]  /*6e30*/  @P0 IMAD R0, R78, UR44, RZ ;  /* 0x0000002c4e000c24 */ /* 0x004fe8000f8e02ff */
[----:B----4-:R-:W-:Y:S05]  /*6e40*/  @P0 IMAD.WIDE R2, R0, 0x4, R2 ;  /* 0x0000000400020825 */ /* 0x010fea00078e0202 */
[----:B-1---5:R1:W5:Y:S02]  /*6e50*/  @P0 LDG.E R38, desc[UR4][R2.64] ;  /* 0x0000000402260981 */ /* 0x022364000c1e1900 */
[----:B-1----:R-:W4:Y:S02]  /*6e60*/  @!P0 LDC R38, c[0x0][0xca0] ;  /* 0x00032800ff268b82 */ /* 0x002f240000000800 */
.L_x_112:
[----:B---3-5:R-:W-:Y:S01]  /*6e70*/  FSETP.NEU.AND P0, PT, R41, RZ, PT ;  /* 0x000000ff2900720b */ /* 0x028fe20003f0d000 */
[----:B------:R-:W-:Y:S01]  /*6e80*/  BSSY B1, `(.L_x_113) ;  /* 0x0000038000017945 */ /* 0x000fe20003800000 */
[----:B------:R-:W-:Y:S01]  /*6e90*/  SEL R3, RZ, 0xffffffff, P3 ;  /* 0xffffffffff037807 */ /* 0x000fe20001800000 */
[----:B------:R-:W-:Y:S01]  /*6ea0*/  IMAD.MOV.U32 R47, RZ, RZ, 0x1 ;  /* 0x00000001ff2f7424 */ /* 0x000fe200078e00ff */
[----:B------:R-:W-:Y:S01]  /*6eb0*/  @!P4 LOP3.LUT P3, RZ, R84, 0xff, RZ, 0xc0, !PT ;  /* 0x000000ff54ffc812 */ /* 0x000fe2000786c0ff */
[----:B------:R-:W-:Y:S01]  /*6ec0*/  IMAD R39, R36, 0x80, R37 ;  /* 0x0000008024277824 */ /* 0x000fe200078e0225 */
[----:B------:R-:W-:Y:S01]  /*6ed0*/  @!P4 SEL R2, RZ, 0xffffffff, P0 ;  /* 0xffffffffff02c807 */ /* 0x000fe20000000000 */
[----:B------:R-:W-:Y:S01]  /*6ee0*/  IMAD R91, R98, -0x10, R96 ;  /* 0xfffffff0625b7824 */ /* 0x000fe200078e0260 */
[----:B------:R-:W-:Y:S01]  /*6ef0*/  LOP3.LUT R94, R94, 0x1, RZ, 0x3c, !PT ;  /* 0x000000015e5e7812 */ /* 0x000fe200078e3cff */
[----:B------:R-:W-:Y:S01]  /*6f00*/  IMAD.MOV.U32 R46, RZ, RZ, RZ ;  /* 0x000000ffff2e7224 */ /* 0x000fe200078e00ff */
[----:B------:R-:W-:Y:S02]  /*6f10*/  @P2 SEL R2, R3, R2, !P3 ;  /* 0x0000000203022207 */ /* 0x000fe40005800000 */
[----:B------:R-:W-:Y:S02]  /*6f20*/  CS2R R74, SRZ ;  /* 0x00000000004a7805 */ /* 0x000fe4000001ff00 */
[----:B------:R-:W-:Y:S02]  /*6f30*/  LEA R101, R36, UR43, 0x3 ;  /* 0x0000002b24657c11 */ /* 0x000fe4000f8e18ff */
[----:B------:R-:W-:Y:S02]  /*6f40*/  CS2R R72, SRZ ;  /* 0x0000000000487805 */ /* 0x000fe4000001ff00 */
[----:B------:R-:W-:Y:S02]  /*6f50*/  @!P4 LOP3.LUT R2, R2, 0x1, RZ, 0xc0, !PT ;  /* 0x000000010202c812 */ /* 0x000fe400078ec0ff */
[----:B------:R-:W-:Y:S02]  /*6f60*/  CS2R R66, SRZ ;  /* 0x0000000000427805 */ /* 0x000fe4000001ff00 */
[----:B--2---:R-:W-:Y:S02]  /*6f70*/  SHF.L.U32 R0, R93, 0x1f, RZ ;  /* 0x0000001f5d007819 */ /* 0x004fe400000006ff */
[----:B------:R-:W-:Y:S02]  /*6f80*/  CS2R R64, SRZ ;  /* 0x0000000000407805 */ /* 0x000fe4000001ff00 */
[----:B------:R-:W-:Y:S02]  /*6f90*/  ISETP.NE.U32.OR P5, PT, R2, 0x1, P4 ;  /* 0x000000010200780c */ /* 0x000fe400027a5470 */
[----:B------:R-:W-:Y:S02]  /*6fa0*/  CS2R R58, SRZ ;  /* 0x00000000003a7805 */ /* 0x000fe4000001ff00 */
[----:B------:R-:W-:Y:S02]  /*6fb0*/  LOP3.LUT P4, R89, R84, 0xff, RZ, 0xc0, !PT ;  /* 0x000000ff54597812 */ /* 0x000fe4000788c0ff */
[----:B------:R-:W-:Y:S02]  /*6fc0*/  CS2R R56, SRZ ;  /* 0x0000000000387805 */ /* 0x000fe4000001ff00 */
[----:B------:R-:W-:Y:S02]  /*6fd0*/  SEL R2, RZ, 0xffffffff, P0 ;  /* 0xffffffffff027807 */ /* 0x000fe40000000000 */
[----:B------:R-:W-:Y:S02]  /*6fe0*/  CS2R R50, SRZ ;  /* 0x0000000000327805 */ /* 0x000fe4000001ff00 */
[----:B------:R-:W-:Y:S02]  /*6ff0*/  P2R R100, PR, RZ, 0x20 ;  /* 0x00000020ff647803 */ /* 0x000fe40000000000 */
[----:B------:R-:W-:Y:S02]  /*7000*/  CS2R R48, SRZ ;  /* 0x0000000000307805 */ /* 0x000fe4000001ff00 */
[----:B------:R-:W-:Y:S04]  /*7010*/  @P1 SEL R2, R3, R2, !P4 ;  /* 0x0000000203021207 */ /* 0x000fe80006000000 */
[----:B------:R-:W-:Y:S02]  /*7020*/  LOP3.LUT R2, R2, 0x1, RZ, 0xc0, !PT ;  /* 0x0000000102027812 */ /* 0x000fe400078ec0ff */
[----:B------:R-:W-:Y:S02]  /*7030*/  @P5 SHF.L.U32 R4, R94, 0x1f, RZ ;  /* 0x0000001f5e045819 */ /* 0x000fe400000006ff */
[----:B------:R-:W-:Y:S02]  /*7040*/  ISETP.NE.U32.AND P0, PT, R2, 0x1, PT ;  /* 0x000000010200780c */ /* 0x000fe40003f05070 */
[----:B------:R-:W1:Y:S02]  /*7050*/  @P5 SYNCS.PHASECHK.TRANS64.TRYWAIT P3, [UR43+0x70], R4 ;  /* 0x00007004ff0055a7 */ /* 0x000e64000806112b */
[----:B------:R-:W-:Y:S01]  /*7060*/  P2R R60, PR, RZ, 0x1 ;  /* 0x00000001ff3c7803 */ /* 0x000fe20000000000 */
[----:B------:R2:W3:Y:S01]  /*7070*/  SYNCS.PHASECHK.TRANS64.TRYWAIT P2, [R101+URZ+0xe0], R0 ;  /* 0x0000e000650075a7 */ /* 0x0004e200080411ff */
[----:B-1----:R-:W-:Y:S01]  /*7080*/  @P5 SEL R47, RZ, 0x1, !P3 ;  /* 0x00000001ff2f5807 */ /* 0x002fe20005800000 */
[----:B--2---:R-:W-:Y:S06]  /*7090*/  @!P5 BRA `(.L_x_114) ;  /* 0x000000000058d947 */ /* 0x004fec0003800000 */
[----:B------:R-:W-:Y:S01]  /*70a0*/  IMAD.MOV.U32 R75, RZ, RZ, RZ ;  /* 0x000000ffff4b7224 */ /* 0x000fe200078e00ff */
[----:B------:R-:W-:Y:S01]  /*70b0*/  ISETP.NE.AND P0, PT, R47, RZ, PT ;  /* 0x000000ff2f00720c */ /* 0x000fe20003f05270 */
[----:B------:R-:W-:Y:S01]  /*70c0*/  BSSY B0, `(.L_x_115) ;  /* 0x000000c000007945 */ /* 0x000fe20003800000 */
[----:B------:R-:W-:Y:S02]  /*70d0*/  CS2R R50, SRZ ;  /* 0x0000000000327805 */ /* 0x000fe4000001ff00 */
[----:B------:R-:W-:Y:S02]  /*70e0*/  CS2R R48, SRZ ;  /* 0x0000000000307805 */ /* 0x000fe4000001ff00 */
[----:B------:R-:W-:Y:S02]  /*70f0*/  CS2R R58, SRZ ;  /* 0x00000000003a7805 */ /* 0x000fe4000001ff00 */
[----:B------:R-:W-:Y:S02]  /*7100*/  CS2R R56, SRZ ;  /* 0x0000000000387805 */ /* 0x000fe4000001ff00 */
[----:B------:R-:W-:Y:S02]  /*7110*/  CS2R R66, SRZ ;  /* 0x0000000000427805 */ /* 0x000fe4000001ff00 */
[----:B------:R-:W-:Y:S02]  /*7120*/  CS2R R64, SRZ ;  /* 0x0000000000407805 */ /* 0x000fe4000001ff00 */
[----:B------:R-:W-:Y:S01]  /*7130*/  CS2R R72, SRZ ;  /* 0x0000000000487805 */ /* 0x000fe2000001ff00 */
[----:B------:R-:W-:Y:S06]  /*7140*/  @P0 BRA `(.L_x_116) ;  /* 0x00000000000c0947 */ /* 0x000fec0003800000 */
[----:B------:R-:W-:Y:S04]  /*7150*/  SHF.L.U32 R3, R94, 0x1f, RZ ;  /* 0x0000001f5e037819 */ /* 0x000fe800000006ff */
[----:B------:R-:W1:Y:S02]  /*7160*/  SYNCS.PHASECHK.TRANS64.TRYWAIT P0, [UR43+0x70], R3 ;  /* 0x00007003ff0075a7 */ /* 0x000e64000800112b */
[----:B-1----:R-:W-:Y:S05]  /*7170*/  @!P0 BRA `(.L_x_117) ;  /* 0x0000003c00d88947 */ /* 0x002fea0003800000 */
.L_x_116:
[----:B------:R-:W-:Y:S05]  /*7180*/  BSYNC B0 ;  /* 0x0000000000007941 */ /* 0x000fea0003800000 */
.L_x_115:
[----:B------:R-:W-:Y:S01]  /*7190*/  ISETP.NE.AND P0, PT, R60, RZ, PT ;  /* 0x000000ff3c00720c */ /* 0x000fe20003f05270 */
[----:B------:R-:W-:Y:S11]  /*71a0*/  HFMA2 R46, -RZ, RZ, 0, 5.9604644775390625e-08 ;  /* 0x00000001ff2e7431 */ /* 0x000ff600000001ff */
[----:B------:R-:W-:Y:S01]  /*71b0*/  @!UPT UIADD3 URZ, UPT, UPT, URZ, URZ, URZ ;  /* 0x000000fffffff290 */ /* 0x000fe2000fffe0ff */
[----:B------:R2:W1:Y:S04]  /*71c0*/  @P0 LDS.128 R48, [R97] ;  /* 0x0000000061300984 */ /* 0x0004680000000c00 */
[----:B------:R2:W1:Y:S04]  /*71d0*/  @P0 LDS.128 R56, [R96+0x10] ;  /* 0x0000100060380984 */ /* 0x0004680000000c00 */
[----:B------:R2:W1:Y:S04]  /*71e0*/  @P0 LDS.128 R64, [R95+0x20] ;  /* 0x000020005f400984 */ /* 0x0004680000000c00 */
[----:B------:R2:W1:Y:S02]  /*71f0*/  @P0 LDS.128 R72, [R91+0x30] ;  /* 0x000030005b480984 */ /* 0x0004640000000c00 */
.L_x_114:
[----:B------:R-:W-:Y:S05]  /*7200*/  BSYNC B1 ;  /* 0x0000000000017941 */ /* 0x000fea0003800000 */
.L_x_113:
[----:B-1----:R-:W-:Y:S04]  /*7210*/  SHF.R.U32.HI R2, RZ, 0x15, R39 ;  /* 0x00000015ff027819 */ /* 0x002fe80000011627 */
[----:B------:R-:W-:Y:S01]  /*7220*/  LOP3.LUT P0, RZ, R2, 0x3, R85, 0x48, !PT ;  /* 0x0000000302ff7812 */ /* 0x000fe20007804855 */
[----:B------:R-:W-:Y:S01]  /*7230*/  @!UPT UIADD3 URZ, UPT, UPT, URZ, URZ, URZ ;  /* 0x000000fffffff290 */ /* 0x000fe2000fffe0ff */
[----:B---3--:R-:W-:Y:S11]  /*7240*/  @P2 BRA `(.L_x_118) ;  /* 0x0000000000082947 */ /* 0x008ff60003800000 */
[----:B------:R-:W1:Y:S02]  /*7250*/  SYNCS.PHASECHK.TRANS64.TRYWAIT P1, [R101+URZ+0xe0], R0 ;  /* 0x0000e000650075a7 */ /* 0x000e6400080211ff */
[----:B-1----:R-:W-:Y:S05]  /*7260*/  @!P1 BRA `(.L_x_119) ;  /* 0x0000003c00b49947 */ /* 0x002fea0003800000 */
.L_x_118:
[----:B------:R-:W-:Y:S05]  /*7270*/  @!P0 BRA `(.L_x_120) ;  /* 0x0000000000408947 */ /* 0x000fea0003800000 */
[----:B------:R-:W3:Y:S01]  /*7280*/  LDCU.64 UR8, c[0x4][0x70] ;  /* 0x01000e00ff0877ac */ /* 0x000ee20008000a00 */
[----:B------:R-:W-:Y:S01]  /*7290*/  MOV R3, 0x0 ;  /* 0x0000000000037802 */ /* 0x000fe20000000f00 */
[----:B------:R-:W-:Y:S02]  /*72a0*/  HFMA2 R12, -RZ, RZ, 0, 5.9604644775390625e-08 ;  /* 0x00000001ff0c7431 */ /* 0x000fe400000001ff */
[----:B------:R-:W-:Y:S02]  /*72b0*/  IMAD.MOV.U32 R8, RZ, RZ, 0x192 ;  /* 0x00000192ff087424 */ /* 0x000fe400078e00ff */
[----:B------:R-:W-:Y:S01]  /*72c0*/  IMAD.MOV.U32 R13, RZ, RZ, RZ ;  /* 0x000000ffff0d7224 */ /* 0x000fe200078e00ff */
[----:B------:R-:W5:Y:S01]  /*72d0*/  LDCU.64 UR6, c[0x4][0x78] ;  /* 0x01000f00ff0677ac */ /* 0x000f620008000a00 */
[----:B------:R-:W1:Y:S01]  /*72e0*/  LDC.64 R2, c[0x4][R3] ;  /* 0x0100000003027b82 */ /* 0x000e620000000a00 */
[----:B------:R-:W2:Y:S01]  /*72f0*/  LDCU.64 UR4, c[0x4][0x10] ;  /* 0x01000200ff0477ac */ /* 0x000ea20008000a00 */
[----:B---3--:R-:W-:Y:S01]  /*7300*/  MOV R5, UR9 ;  /* 0x0000000900057c02 */ /* 0x008fe20008000f00 */
[----:B------:R-:W-:Y:S01]  /*7310*/  IMAD.U32 R4, RZ, RZ, UR8 ;  /* 0x00000008ff047e24 */ /* 0x000fe2000f8e00ff */
[----:B-----5:R-:W-:Y:S01]  /*7320*/  MOV R7, UR7 ;  /* 0x0000000700077c02 */ /* 0x020fe20008000f00 */
[----:B------:R-:W-:Y:S01]  /*7330*/  IMAD.U32 R6, RZ, RZ, UR6 ;  /* 0x00000006ff067e24 */ /* 0x000fe2000f8e00ff */
[----:B--2---:R-:W-:Y:S01]  /*7340*/  MOV R11, UR5 ;  /* 0x00000005000b7c02 */ /* 0x004fe20008000f00 */
[----:B------:R-:W-:Y:S02]  /*7350*/  IMAD.U32 R10, RZ, RZ, UR4 ;  /* 0x00000004ff0a7e24 */ /* 0x000fe4000f8e00ff */
[----:B------:R-:W-:Y:S07]  /*7360*/  LEPC R20, `(.L_x_120) ;  /* 0x000000001014794e */ /* 0x000fee0000000000 */
[----:B-1--4-:R-:W-:Y:S05]  /*7370*/  CALL.ABS.NOINC R2 ;  /* 0x0000000002007343 */ /* 0x012fea0003c00000 */
.L_x_120:
[C---:B------:R-:W-:Y:S01]  /*7380*/  SHF.L.U32 R40, R48.reuse, 0x10, RZ ;  /* 0x0000001030287819 */ /* 0x040fe200000006ff */
[----:B------:R-:W-:Y:S05]  /*7390*/  WARPSYNC.ALL ;  /* 0x0000000000007948 */ /* 0x000fea0003800000 */
[----:B------:R-:W-:Y:S01]  /*73a0*/  R2UR UR4, R39 ;  /* 0x00000000270472ca */ /* 0x000fe200000e0000 */
[----:B------:R-:W-:Y:S01]  /*73b0*/  BSSY.RECONVERGENT B0, `(.L_x_121) ;  /* 0x0000088000007945 */ /* 0x000fe20003800200 */
[----:B------:R-:W-:Y:S02]  /*73c0*/  LOP3.LUT R43, R48, 0xffff0000, RZ, 0xc0, !PT ;  /* 0xffff0000302b7812 */ /* 0x000fe400078ec0ff */
[----:B------:R-:W-:Y:S02]  /*73d0*/  SHF.L.U32 R42, R49, 0x10, RZ ;  /* 0x00000010312a7819 */ /* 0x000fe400000006ff */
[----:B------:R-:W-:Y:S02]  /*73e0*/  SHF.L.U32 R45, R51, 0x10, RZ ;  /* 0x00000010332d7819 */ /* 0x000fe400000006ff */
[----:B------:R-:W-:Y:S02]  /*73f0*/  LOP3.LUT R44, R75, 0xffff0000, RZ, 0xc0, !PT ;  /* 0xffff00004b2c7812 */ /* 0x000fe400078ec0ff */
[----:B------:R-:W-:Y:S03]  /*7400*/  ISETP.NE.AND P0, PT, R99, RZ, PT ;  /* 0x000000ff6300720c */ /* 0x000fe60003f05270 */
[----:B------:R-:W1:Y:S02]  /*7410*/  LDTM.x32 R4, tmem[UR4] ;  /* 0x00000004000479ee */ /* 0x000e6400082c0000 */
[C---:B-1--4-:R-:W-:Y:S01]  /*7420*/  FMUL R0, R38.reuse, R4 ;  /* 0x0000000426007220 */ /* 0x052fe20000400000 */
[C---:B------:R-:W-:Y:S01]  /*7430*/  FMUL R2, R38.reuse, R5 ;  /* 0x0000000526027220 */ /* 0x040fe20000400000 */
[C---:B------:R-:W-:Y:S01]  /*7440*/  FMUL R3, R38.reuse, R6 ;  /* 0x0000000626037220 */ /* 0x040fe20000400000 */
[----:B------:R-:W-:Y:S01]  /*7450*/  FMUL R7, R38, R7 ;  /* 0x0000000726077220 */ /* 0x000fe20000400000 */
[----:B------:R-:W-:Y:S01]  /*7460*/  FFMA R0, R41, R40, R0 ;  /* 0x0000002829007223 */ /* 0x000fe20000000000 */
[----:B------:R-:W-:Y:S01]  /*7470*/  LOP3.LUT R40, R49, 0xffff0000, RZ, 0xc0, !PT ;  /* 0xffff000031287812 */ /* 0x000fe200078ec0ff */
[C---:B------:R-:W-:Y:S01]  /*7480*/  FFMA R2, R41.reuse, R43, R2 ;  /* 0x0000002b29027223 */ /* 0x040fe20000000002 */
[C---:B------:R-:W-:Y:S01]  /*7490*/  SHF.L.U32 R43, R50.reuse, 0x10, RZ ;  /* 0x00000010322b7819 */ /* 0x040fe200000006ff */
[C---:B------:R-:W-:Y:S01]  /*74a0*/  FFMA R3, R41.reuse, R42, R3 ;  /* 0x0000002a29037223 */ /* 0x040fe20000000003 */
[----:B------:R-:W-:Y:S01]  /*74b0*/  LOP3.LUT R42, R50, 0xffff0000, RZ, 0xc0, !PT ;  /* 0xffff0000322a7812 */ /* 0x000fe200078ec0ff */
[----:B------:R-:W-:Y:S01]  /*74c0*/  FMUL R4, R38, R8 ;  /* 0x0000000826047220 */ /* 0x000fe20000400000 */
[----:B------:R-:W-:Y:S01]  /*74d0*/  F2FP.BF16.F32.PACK_AB R52, R2, R0 ;  /* 0x000000000234723e */ /* 0x000fe200000010ff */
[----:B------:R-:W-:Y:S01]  /*74e0*/  FFMA R7, R41, R40, R7 ;  /* 0x0000002829077223 */ /* 0x000fe20000000007 */
[----:B------:R-:W-:Y:S01]  /*74f0*/  LOP3.LUT R40, R51, 0xffff0000, RZ, 0xc0, !PT ;  /* 0xffff000033287812 */ /* 0x000fe200078ec0ff */
[C---:B------:R-:W-:Y:S01]  /*7500*/  FMUL R5, R38.reuse, R9 ;  /* 0x0000000926057220 */ /* 0x040fe20000400000 */
[C---:B------:R-:W-:Y:S01]  /*7510*/  FMUL R6, R38.reuse, R10 ;  /* 0x0000000a26067220 */ /* 0x040fe20000400000 */
[----:B------:R-:W-:Y:S01]  /*7520*/  FMUL R11, R38, R11 ;  /* 0x0000000b260b7220 */ /* 0x000fe20000400000 */
[----:B------:R-:W-:Y:S01]  /*7530*/  F2FP.BF16.F32.PACK_AB R53, R7, R3 ;  /* 0x000000030735723e */ /* 0x000fe200000010ff */
[C---:B------:R-:W-:Y:S01]  /*7540*/  FFMA R4, R41.reuse, R43, R4 ;  /* 0x0000002b29047223 */ /* 0x040fe20000000004 */
[C---:B------:R-:W-:Y:S01]  /*7550*/  SHF.L.U32 R43, R56.reuse, 0x10, RZ ;  /* 0x00000010382b7819 */ /* 0x040fe200000006ff */
[----:B------:R-:W-:Y:S01]  /*7560*/  FFMA R5, R41, R42, R5 ;  /* 0x0000002a29057223 */ /* 0x000fe20000000005 */
[----:B------:R-:W-:Y:S01]  /*7570*/  LOP3.LUT R42, R57, 0xffff0000, RZ, 0xc0, !PT ;  /* 0xffff0000392a7812 */ /* 0x000fe200078ec0ff */
[----:B------:R-:W-:Y:S01]  /*7580*/  FFMA R6, R41, R45, R6 ;  /* 0x0000002d29067223 */ /* 0x000fe20000000006 */
[----:B------:R-:W-:Y:S01]  /*7590*/  SHF.L.U32 R45, R57, 0x10, RZ ;  /* 0x00000010392d7819 */ /* 0x000fe200000006ff */
[----:B------:R-:W-:Y:S01]  /*75a0*/  FFMA R11, R41, R40, R11 ;  /* 0x00000028290b7223 */ /* 0x000fe2000000000b */
[----:B------:R-:W-:Y:S01]  /*75b0*/  LOP3.LUT R40, R56, 0xffff0000, RZ, 0xc0, !PT ;  /* 0xffff000038287812 */ /* 0x000fe200078ec0ff */
[C---:B------:R-:W-:Y:S01]  /*75c0*/  FMUL R8, R38.reuse, R12 ;  /* 0x0000000c26087220 */ /* 0x040fe20000400000 */
[----:B------:R-:W-:Y:S01]  /*75d0*/  F2FP.BF16.F32.PACK_AB R54, R5, R4 ;  /* 0x000000040536723e */ /* 0x000fe200000010ff */
[C---:B------:R-:W-:Y:S01]  /*75e0*/  FMUL R9, R38.reuse, R13 ;  /* 0x0000000d26097220 */ /* 0x040fe20000400000 */
[----:B------:R-:W-:Y:S01]  /*75f0*/  F2FP.BF16.F32.PACK_AB R55, R11, R6 ;  /* 0x000000060b37723e */ /* 0x000fe200000010ff */
[C---:B------:R-:W-:Y:S01]  /*7600*/  FMUL R10, R38.reuse, R14 ;  /* 0x0000000e260a7220 */ /* 0x040fe20000400000 */
[----:B------:R-:W-:Y:S01]  /*7610*/  FMUL R15, R38, R15 ;  /* 0x0000000f260f7220 */ /* 0x000fe20000400000 */
[----:B------:R-:W-:Y:S01]  /*7620*/  FFMA R8, R41, R43, R8 ;  /* 0x0000002b29087223 */ /* 0x000fe20000000008 */
[----:B------:R-:W-:Y:S01]  /*7630*/  SHF.L.U32 R43, R59, 0x10, RZ ;  /* 0x000000103b2b7819 */ /* 0x000fe200000006ff */
[C---:B------:R-:W-:Y:S01]  /*7640*/  FFMA R9, R41.reuse, R40, R9 ;  /* 0x0000002829097223 */ /* 0x040fe20000000009 */
[C---:B------:R-:W-:Y:S01]  /*7650*/  SHF.L.U32 R40, R58.reuse, 0x10, RZ ;  /* 0x000000103a287819 */ /* 0x040fe200000006ff */
        /* <DEDUP_REMOVED lines=8> */
[----:B------:R-:W-:Y:S01]  /*76e0*/  FMUL R14, R38, R18 ;  /* 0x00000012260e7220 */ /* 0x000fe20000400000 */
[----:B------:R-:W-:Y:S01]  /*76f0*/  FFMA R12, R41, R40, R12 ;  /* 0x00000028290c7223 */ /* 0x000fe2000000000c */
[----:B------:R-:W-:Y:S01]  /*7700*/  LOP3.LUT R40, R59, 0xffff0000, RZ, 0xc0, !PT ;  /* 0xffff00003b287812 */ /* 0x000fe200078ec0ff */
[C---:B------:R-:W-:Y:S01]  /*7710*/  FFMA R13, R41.reuse, R42, R13 ;  /* 0x0000002a290d7223 */ /* 0x040fe2000000000d */
[----:B------:R-:W-:Y:S01]  /*7720*/  LOP3.LUT R42, R64, 0xffff0000, RZ, 0xc0, !PT ;  /* 0xffff0000402a7812 */ /* 0x000fe200078ec0ff */
[----:B------:R-:W-:Y:S01]  /*7730*/  FMUL R19, R38, R19 ;  /* 0x0000001326137220 */ /* 0x000fe20000400000 */
[----:B------:R-:W-:Y:S01]  /*7740*/  FFMA R14, R41, R43, R14 ;  /* 0x0000002b290e7223 */ /* 0x000fe2000000000e */
[----:B------:R-:W-:Y:S01]  /*7750*/  SHF.L.U32 R43, R64, 0x10, RZ ;  /* 0x00000010402b7819 */ /* 0x000fe200000006ff */
[----:B------:R1:W-:Y:S01]  /*7760*/  STS.128 [R97], R52 ;  /* 0x0000003461007388 */ /* 0x0003e20000000c00 */
[----:B------:R-:W-:Y:S01]  /*7770*/  F2FP.BF16.F32.PACK_AB R70, R13, R12 ;  /* 0x0000000c0d46723e */ /* 0x000fe200000010ff */
[C---:B------:R-:W-:Y:S01]  /*7780*/  FMUL R16, R38.reuse, R20 ;  /* 0x0000001426107220 */ /* 0x040fe20000400000 */
        /* <DEDUP_REMOVED lines=8> */
[C---:B------:R-:W-:Y:S01]  /*7810*/  FFMA R17, R41.reuse, R42, R17 ;  /* 0x0000002a29117223 */ /* 0x040fe20000000011 */
[----:B------:R-:W-:Y:S01]  /*7820*/  FFMA R18, R41, R45, R18 ;  /* 0x0000002d29127223 */ /* 0x000fe20000000012 */
[----:B------:R1:W-:Y:S01]  /*7830*/  STS.128 [R96+0x10], R68 ;  /* 0x0000104460007388 */ /* 0x0003e20000000c00 */
[----:B------:R-:W-:Y:S01]  /*7840*/  SHF.L.U32 R45, R67, 0x10, RZ ;  /* 0x00000010432d7819 */ /* 0x000fe200000006ff */
[----:B------:R-:W-:Y:S01]  /*7850*/  FFMA R23, R41, R40, R23 ;  /* 0x0000002829177223 */ /* 0x000fe20000000017 */
[----:B------:R-:W-:Y:S01]  /*7860*/  LOP3.LUT R40, R66, 0xffff0000, RZ, 0xc0, !PT ;  /* 0xffff000042287812 */ /* 0x000fe200078ec0ff */
[C---:B------:R-:W-:Y:S01]  /*7870*/  FMUL R20, R38.reuse, R24 ;  /* 0x0000001826147220 */ /* 0x040fe20000400000 */
[----:B------:R-:W-:Y:S01]  /*7880*/  LOP3.LUT R42, R67, 0xffff0000, RZ, 0xc0, !PT ;  /* 0xffff0000432a7812 */ /* 0x000fe200078ec0ff */
[C---:B------:R-:W-:Y:S01]  /*7890*/  FMUL R21, R38.reuse, R25 ;  /* 0x0000001926157220 */ /* 0x040fe20000400000 */
[----:B------:R-:W-:Y:S01]  /*78a0*/  F2FP.BF16.F32.PACK_AB R104, R17, R16 ;  /* 0x000000101168723e */ /* 0x000fe200000010ff */
[C---:B------:R-:W-:Y:S01]  /*78b0*/  FMUL R22, R38.reuse, R26 ;  /* 0x0000001a26167220 */ /* 0x040fe20000400000 */
[----:B------:R-:W-:Y:S01]  /*78c0*/  FMUL R27, R38, R27 ;  /* 0x0000001b261b7220 */ /* 0x000fe20000400000 */
[C---:B------:R-:W-:Y:S01]  /*78d0*/  FFMA R20, R41.reuse, R43, R20 ;  /* 0x0000002b29147223 */ /* 0x040fe20000000014 */
[C---:B------:R-:W-:Y:S01]  /*78e0*/  FFMA R21, R41.reuse, R40, R21 ;  /* 0x0000002829157223 */ /* 0x040fe20000000015 */
[C---:B------:R-:W-:Y:S01]  /*78f0*/  FFMA R22, R41.reuse, R45, R22 ;  /* 0x0000002d29167223 */ /* 0x040fe20000000016 */
[----:B------:R-:W-:Y:S01]  /*7900*/  FFMA R27, R41, R42, R27 ;  /* 0x0000002a291b7223 */ /* 0x000fe2000000001b */
[----:B------:R-:W-:Y:S01]  /*7910*/  SHF.L.U32 R40, R72, 0x10, RZ ;  /* 0x0000001048287819 */ /* 0x000fe200000006ff */
[----:B------:R-:W-:Y:S01]  /*7920*/  FMUL R24, R38, R28 ;  /* 0x0000001c26187220 */ /* 0x000fe20000400000 */
[----:B------:R-:W-:Y:S01]  /*7930*/  LOP3.LUT R42, R72, 0xffff0000, RZ, 0xc0, !PT ;  /* 0xffff0000482a7812 */ /* 0x000fe200078ec0ff */
[C---:B------:R-:W-:Y:S01]  /*7940*/  FMUL R25, R38.reuse, R29 ;  /* 0x0000001d26197220 */ /* 0x040fe20000400000 */
[----:B------:R-:W-:Y:S01]  /*7950*/  SHF.L.U32 R43, R73, 0x10, RZ ;  /* 0x00000010492b7819 */ /* 0x000fe200000006ff */
[C---:B------:R-:W-:Y:S01]  /*7960*/  FMUL R26, R38.reuse, R30 ;  /* 0x0000001e261a7220 */ /* 0x040fe20000400000 */
[C---:B------:R-:W-:Y:S01]  /*7970*/  FFMA R24, R41.reuse, R40, R24 ;  /* 0x0000002829187223 */ /* 0x040fe20000000018 */
[----:B------:R-:W-:Y:S01]  /*7980*/  FFMA R25, R41, R42, R25 ;  /* 0x0000002a29197223 */ /* 0x000fe20000000019 */
[----:B------:R-:W-:Y:S01]  /*7990*/  LOP3.LUT R40, R73, 0xffff0000, RZ, 0xc0, !PT ;  /* 0xffff000049287812 */ /* 0x000fe200078ec0ff */
[----:B------:R-:W-:Y:S01]  /*79a0*/  FFMA R26, R41, R43, R26 ;  /* 0x0000002b291a7223 */ /* 0x000fe2000000001a */
[----:B------:R-:W-:Y:S01]  /*79b0*/  FMUL R31, R38, R31 ;  /* 0x0000001f261f7220 */ /* 0x000fe20000400000 */
[----:B------:R-:W-:Y:S01]  /*79c0*/  SHF.L.U32 R43, R74, 0x10, RZ ;  /* 0x000000104a2b7819 */ /* 0x000fe200000006ff */
[----:B------:R-:W-:Y:S01]  /*79d0*/  FMUL R28, R38, R32 ;  /* 0x00000020261c7220 */ /* 0x000fe20000400000 */
[----:B------:R-:W-:Y:S01]  /*79e0*/  LOP3.LUT R42, R74, 0xffff0000, RZ, 0xc0, !PT ;  /* 0xffff00004a2a7812 */ /* 0x000fe200078ec0ff */
[C---:B------:R-:W-:Y:S01]  /*79f0*/  FMUL R29, R38.reuse, R33 ;  /* 0x00000021261d7220 */ /* 0x040fe20000400000 */
[----:B------:R-:W-:Y:S01]  /*7a00*/  SHF.L.U32 R45, R75, 0x10, RZ ;  /* 0x000000104b2d7819 */ /* 0x000fe200000006ff */
[C---:B------:R-:W-:Y:S01]  /*7a10*/  FMUL R30, R38.reuse, R34 ;  /* 0x00000022261e7220 */ /* 0x040fe20000400000 */
[----:B------:R-:W-:Y:S01]  /*7a20*/  FFMA R31, R41, R40, R31 ;  /* 0x00000028291f7223 */ /* 0x000fe2000000001f */
[----:B------:R-:W-:Y:S01]  /*7a30*/  FMUL R35, R38, R35 ;  /* 0x0000002326237220 */ /* 0x000fe20000400000 */
[----:B------:R-:W-:Y:S01]  /*7a40*/  F2FP.BF16.F32.PACK_AB R105, R23, R18 ;  /* 0x000000121769723e */ /* 0x000fe200000010ff */
[----:B------:R-:W-:Y:S01]  /*7a50*/  FFMA R28, R41, R43, R28 ;  /* 0x0000002b291c7223 */ /* 0x000fe2000000001c */
[----:B------:R-:W-:Y:S01]  /*7a60*/  F2FP.BF16.F32.PACK_AB R106, R21, R20 ;  /* 0x00000014156a723e */ /* 0x000fe200000010ff */
[----:B------:R-:W-:Y:S01]  /*7a70*/  FFMA R29, R41, R42, R29 ;  /* 0x0000002a291d7223 */ /* 0x000fe2000000001d */
[----:B------:R-:W-:Y:S01]  /*7a80*/  F2FP.BF16.F32.PACK_AB R107, R27, R22 ;  /* 0x000000161b6b723e */ /* 0x000fe200000010ff */
[C---:B------:R-:W-:Y:S01]  /*7a90*/  FFMA R30, R41.reuse, R45, R30 ;  /* 0x0000002d291e7223 */ /* 0x040fe2000000001e */
[----:B------:R-:W-:Y:S01]  /*7aa0*/  FFMA R35, R41, R44, R35 ;  /* 0x0000002c29237223 */ /* 0x000fe20000000023 */
[----:B------:R-:W-:Y:S02]  /*7ab0*/  F2FP.BF16.F32.PACK_AB R108, R25, R24 ;  /* 0x00000018196c723e */ /* 0x000fe400000010ff */
[----:B------:R1:W-:Y:S01]  /*7ac0*/  STS.128 [R95+0x20], R104 ;  /* 0x000020685f007388 */ /* 0x0003e20000000c00 */
[----:B------:R-:W-:Y:S02]  /*7ad0*/  F2FP.BF16.F32.PACK_AB R109, R31, R26 ;  /* 0x0000001a1f6d723e */ /* 0x000fe400000010ff */
[----:B------:R-:W-:Y:S02]  /*7ae0*/  F2FP.BF16.F32.PACK_AB R110, R29, R28 ;  /* 0x0000001c1d6e723e */ /* 0x000fe400000010ff */
[----:B------:R-:W-:Y:S05]  /*7af0*/  F2FP.BF16.F32.PACK_AB R111, R35, R30 ;  /* 0x0000001e236f723e */ /* 0x000fea00000010ff */
[----:B------:R1:W-:Y:S01]  /*7b00*/  STS.128 [R91+0x30], R108 ;  /* 0x0000306c5b007388 */ /* 0x0003e20000000c00 */
[----:B------:R-:W-:Y:S01]  /*7b10*/  @!PT LDS RZ, [RZ] ;  /* 0x00000000fffff984 */ /* 0x000fe20000000800 */
[----:B------:R-:W-:Y:S01]  /*7b20*/  @!PT LDS RZ, [RZ] ;  /* 0x00000000fffff984 */ /* 0x000fe20000000800 */
[----:B------:R-:W-:Y:S01]  /*7b30*/  @!PT LDS RZ, [RZ] ;  /* 0x00000000fffff984 */ /* 0x000fe20000000800 */
[----:B------:R-:W-:Y:S01]  /*7b40*/  @!PT LDS RZ, [RZ] ;  /* 0x00000000fffff984 */ /* 0x000fe20000000800 */
[----:B------:R3:W-:Y:S07]  /*7b50*/  MEMBAR.ALL.CTA ;  /* 0x0000000000007992 */ /* 0x0007ee0000008000 */
[----:B---3--:R-:W3:Y:S02]  /*7b60*/  FENCE.VIEW.ASYNC.S ;  /* 0x00000000000073c6 */ /* 0x008ee40000000000 */
[----:B---3--:R-:W-:Y:S06]  /*7b70*/  BAR.SYNC.DEFER_BLOCKING 0x1, 0x80 ;  /* 0x0042000000007b1d */ /* 0x008fec0000010000 */
[----:B------:R-:W-:Y:S05]  /*7b80*/  @P0 BRA `(.L_x_122) ;  /* 0x0000000000280947 */ /* 0x000fea0003800000 */
[----:B------:R-:W-:Y:S01]  /*7b90*/  UIADD3 UR4, UPT, UPT, UR43, 0x200, URZ ;  /* 0x000002002b047890 */ /* 0x000fe2000fffe0ff */
[----:B------:R-:W-:Y:S05]  /*7ba0*/  UMOV UR51, UR44 ;  /* 0x0000002c00337c82 */ /* 0x000fea0008000000 */
[----:B------:R-:W-:Y:S01]  /*7bb0*/  MOV R88, UR4 ;  /* 0x0000000400587c02 */ /* 0x000fe20008000f00 */
[----:B------:R-:W-:Y:S03]  /*7bc0*/  UIADD3 UR4, UP0, UPT, UR62, 0xa80, URZ ;  /* 0x00000a803e047890 */ /* 0x000fe6000ff1e0ff */
[----:B------:R-:W-:Y:S01]  /*7bd0*/  R2UR UR48, R88 ;  /* 0x00000000583072ca */ /* 0x000fe200000e0000 */
[----:B------:R-:W-:Y:S11]  /*7be0*/  UIADD3.X UR5, UPT, UPT, URZ, UR63, URZ, UP0, !UPT ;  /* 0x0000003fff057290 */ /* 0x000ff600087fe4ff */
[----:B------:R-:W-:Y:S01]  /*7bf0*/  @!UPT UIADD3 URZ, UPT, UPT, URZ, URZ, URZ ;  /* 0x000000fffffff290 */ /* 0x000fe2000fffe0ff */
[----:B------:R3:W-:Y:S01]  /*7c00*/  UTMASTG.3D [UR48], [UR4] ;  /* 0x00000030040073b5 */ /* 0x0007e20008010000 */
[----:B------:R0:W-:Y:S01]  /*7c10*/  UTMACMDFLUSH ;  /* 0x00000000000079b7 */ /* 0x0001e20000000000 */
[----:B---3--:R-:W-:Y:S04]  /*7c20*/  DEPBAR.LE SB0, 0x1 ;  /* 0x000080400000791a */ /* 0x008fe80000000000 */
.L_x_122:
[----:B------:R-:W-:Y:S05]  /*7c30*/  BSYNC.RECONVERGENT B0 ;  /* 0x0000000000007941 */ /* 0x000fea0003800200 */
.L_x_121:
[----:B------:R-:W-:Y:S01]  /*7c40*/  BAR.SYNC.DEFER_BLOCKING 0x1, 0x80 ;  /* 0x0042000000007b1d */ /* 0x000fe20000010000 */
[----:B------:R-:W-:Y:S01]  /*7c50*/  ISETP.NE.AND P1, PT, R100, RZ, PT ;  /* 0x000000ff6400720c */ /* 0x000fe20003f25270 */
[----:B------:R-:W-:Y:S01]  /*7c60*/  UISETP.NE.AND UP0, UPT, UR47, URZ, UPT ;  /* 0x000000ff2f00728c */ /* 0x000fe2000bf05270 */
[----:B------:R-:W-:Y:S11]  /*7c70*/  LEA R3, R46, UR43, 0x3 ;  /* 0x0000002b2e037c11 */ /* 0x000ff6000f8e18ff */
[----:B------:R-:W-:Y:S01]  /*7c80*/  @P1 SHF.L.U32 R4, R94, 0x1f, RZ ;  /* 0x0000001f5e041819 */ /* 0x000fe200000006ff */
[----:B------:R-:W-:Y:S06]  /*7c90*/  BRA.U !UP0, `(.L_x_123) ;  /* 0x0000000108247547 */ /* 0x000fec000b800000 */
[----:B------:R-:W3:Y:S01]  /*7ca0*/  S2R R0, SR_CgaCtaId ;  /* 0x0000000000007919 */ /* 0x000ee20000008800 */
[----:B------:R-:W-:Y:S01]  /*7cb0*/  IMAD.U32 R2, RZ, RZ, UR46 ;  /* 0x0000002eff027e24 */ /* 0x000fe2000f8e00ff */
[----:B------:R-:W-:Y:S04]  /*7cc0*/  UIADD3 UR4, UPT, UPT, UR46, 0x1, URZ ;  /* 0x000000012e047890 */ /* 0x000fe8000fffe0ff */
[----:B------:R-:W-:Y:S01]  /*7cd0*/  @P1 LEA R2, R2, UR43, 0x3 ;  /* 0x0000002b02021c11 */ /* 0x000fe2000f8e18ff */
[----:B------:R-:W-:Y:S04]  /*7ce0*/  UISETP.NE.AND UP0, UPT, UR4, 0x4, UPT ;  /* 0x000000040400788c */ /* 0x000fe8000bf05270 */
[----:B------:R-:W-:Y:S01]  /*7cf0*/  @P1 VIADD R5, R2, 0x90 ;  /* 0x0000009002051836 */ /* 0x000fe20000000000 */
[----:B------:R-:W-:Y:S04]  /*7d00*/  USEL UR46, UR4, URZ, UP0 ;  /* 0x000000ff042e7287 */ /* 0x000fe80008000000 */
[----:B---3--:R-:W-:Y:S04]  /*7d10*/  @P1 PRMT R0, R0, 0x654, R5 ;  /* 0x0000065400001816 */ /* 0x008fe80000000005 */
[----:B------:R3:W-:Y:S04]  /*7d20*/  @P1 SYNCS.ARRIVE.TRANS64.RED.A1T0 RZ, [R0+URZ], RZ ;  /* 0x000000ff00ff19a7 */ /* 0x0007e800081004ff */
.L_x_123:
[----:B------:R-:W4:Y:S01]  /*7d30*/  @P1 SYNCS.PHASECHK.TRANS64.TRYWAIT P0, [R3+URZ+0x70], R4 ;  /* 0x00007004030015a7 */ /* 0x000f2200080011ff */
[----:B------:R-:W-:Y:S01]  /*7d40*/  BSSY B1, `(.L_x_124) ;  /* 0x0000016000017945 */ /* 0x000fe20003800000 */
[----:B----4-:R-:W-:Y:S03]  /*7d50*/  @P1 SEL R47, RZ, 0x1, !P0 ;  /* 0x00000001ff2f1807 */ /* 0x010fe60004000000 */
[----:B------:R-:W-:Y:S05]  /*7d60*/  @!P1 BRA `(.L_x_125) ;  /* 0x00000000004c9947 */ /* 0x000fea0003800000 */
[----:B------:R-:W-:Y:S01]  /*7d70*/  ISETP.NE.AND P0, PT, R47, RZ, PT ;  /* 0x000000ff2f00720c */ /* 0x000fe20003f05270 */
[----:B------:R-:W-:Y:S01]  /*7d80*/  BSSY B0, `(.L_x_126) ;  /* 0x000000b000007945 */ /* 0x000fe20003800000 */
[----:B------:R-:W-:Y:S11]  /*7d90*/  ISETP.NE.AND P1, PT, R60, RZ, PT ;  /* 0x000000ff3c00720c */ /* 0x000ff60003f25270 */
[----:B------:R-:W-:Y:S02]  /*7da0*/  @!UPT UIADD3 URZ, UPT, UPT, URZ, URZ, URZ ;  /* 0x000000fffffff290 */ /* 0x000fe4000fffe0ff */
[C---:B------:R-:W-:Y:S01]  /*7db0*/  @P1 IMAD R6, R46.reuse, 0x2000, R97 ;  /* 0x000020002e061824 */ /* 0x040fe200078e0261 */
[C---:B------:R-:W-:Y:S01]  /*7dc0*/  @P1 LEA R4, R46.reuse, R95, 0xd ;  /* 0x0000005f2e041211 */ /* 0x040fe200078e68ff */
[C---:B------:R-:W-:Y:S02]  /*7dd0*/  @P1 IMAD R5, R46.reuse, 0x2000, R96 ;  /* 0x000020002e051824 */ /* 0x040fe400078e0260 */
[----:B------:R-:W-:Y:S01]  /*7de0*/  @P1 IMAD R2, R46, 0x2000, R91 ;  /* 0x000020002e021824 */ /* 0x000fe200078e025b */
[----:B------:R-:W-:Y:S06]  /*7df0*/  @P0 BRA `(.L_x_127) ;  /* 0x00000000000c0947 */ /* 0x000fec0003800000 */
[----:B---3--:R-:W-:Y:S04]  /*7e00*/  SHF.L.U32 R0, R94, 0x1f, RZ ;  /* 0x0000001f5e007819 */ /* 0x008fe800000006ff */
[----:B------:R-:W3:Y:S02]  /*7e10*/  SYNCS.PHASECHK.TRANS64.TRYWAIT P0, [R3+URZ+0x70], R0 ;  /* 0x00007000030075a7 */ /* 0x000ee400080011ff */
[----:B---3--:R-:W-:Y:S05]  /*7e20*/  @!P0 BRA `(.L_x_128) ;  /* 0x0000003000d88947 */ /* 0x008fea0003800000 */
.L_x_127:
[----:B------:R-:W-:Y:S05]  /*7e30*/  BSYNC B0 ;  /* 0x0000000000007941 */ /* 0x000fea0003800000 */
.L_x_126:
[----:B------:R-:W-:Y:S02]  /*7e40*/  ISETP.NE.AND P0, PT, R60, RZ, PT ;  /* 0x000000ff3c00720c */ /* 0x000fe40003f05270 */
[----:B------:R-:W-:Y:S11]  /*7e50*/  IADD3 R46, PT, PT, R46, 0x1, RZ ;  /* 0x000000012e2e7810 */ /* 0x000ff60007ffe0ff */
[----:B------:R4:W1:Y:S04]  /*7e60*/  @P0 LDS.128 R48, [R6] ;  /* 0x0000000006300984 */ /* 0x0008680000000c00 */
[----:B------:R4:W1:Y:S04]  /*7e70*/  @P0 LDS.128 R56, [R5+0x10] ;  /* 0x0000100005380984 */ /* 0x0008680000000c00 */
[----:B------:R4:W1:Y:S04]  /*7e80*/  @P0 LDS.128 R64, [R4+0x20] ;  /* 0x0000200004400984 */ /* 0x0008680000000c00 */
[----:B------:R4:W1:Y:S02]  /*7e90*/  @P0 LDS.128 R72, [R2+0x30] ;  /* 0x0000300002480984 */ /* 0x0008640000000c00 */
.L_x_125:
[----:B------:R-:W-:Y:S05]  /*7ea0*/  BSYNC B1 ;  /* 0x0000000000017941 */ /* 0x000fea0003800000 */
.L_x_124:
[----:B---3--:R-:W-:Y:S05]  /*7eb0*/  VIADD R0, R39, 0x20 ;  /* 0x0000002027007836 */ /* 0x008fea0000000000 */
[----:B------:R-:W-:Y:S04]  /*7ec0*/  SHF.R.U32.HI R0, RZ, 0x15, R0 ;  /* 0x00000015ff007819 */ /* 0x000fe80000011600 */
[----:B------:R-:W-:Y:S11]  /*7ed0*/  LOP3.LUT P0, RZ, R0, 0x3, R85, 0x48, !PT ;  /* 0x0000000300ff7812 */ /* 0x000ff60007804855 */
[----:B------:R-:W-:Y:S02]  /*7ee0*/  @!UPT UIADD3 URZ, UPT, UPT, URZ, URZ, URZ ;  /* 0x000000fffffff290 */ /* 0x000fe4000fffe0ff */
[----:B------:R-:W-:Y:S05]  /*7ef0*/  @!P0 BRA `(.L_x_129) ;  /* 0x0000000000408947 */ /* 0x000fea0003800000 */
[----:B------:R-:W3:Y:S01]  /*7f00*/  LDCU.64 UR8, c[0x4][0x70] ;  /* 0x01000e00ff0877ac */ /* 0x000ee20008000a00 */
[----:B------:R-:W-:Y:S01]  /*7f10*/  MOV R3, 0x0 ;  /* 0x0000000000037802 */ /* 0x000fe20000000f00 */
[----:B------:R-:W-:Y:S02]  /*7f20*/  HFMA2 R12, -RZ, RZ, 0, 5.9604644775390625e-08 ;  /* 0x00000001ff0c7431 */ /* 0x000fe400000001ff */
[----:B------:R-:W-:Y:S02]  /*7f30*/  IMAD.MOV.U32 R8, RZ, RZ, 0x192 ;  /* 0x00000192ff087424 */ /* 0x000fe400078e00ff */
[----:B------:R-:W-:Y:S01]  /*7f40*/  IMAD.MOV.U32 R13, RZ, RZ, RZ ;  /* 0x000000ffff0d7224 */ /* 0x000fe200078e00ff */
[----:B------:R-:W5:Y:S01]  /*7f50*/  LDCU.64 UR6, c[0x4][0x78] ;  /* 0x01000f00ff0677ac */ /* 0x000f620008000a00 */
[----:B----4-:R-:W4:Y:S01]  /*7f60*/  LDC.64 R2, c[0x4][R3] ;  /* 0x0100000003027b82 */ /* 0x010f220000000a00 */
        /* <DEDUP_REMOVED lines=9> */
.L_x_129:
[C---:B-1----:R-:W-:Y:S01]  /*8000*/  SHF.L.U32 R40, R48.reuse, 0x10, RZ ;  /* 0x0000001030287819 */ /* 0x042fe200000006ff */
[----:B------:R-:W-:Y:S05]  /*8010*/  WARPSYNC.ALL ;  /* 0x0000000000007948 */ /* 0x000fea0003800000 */
[----:B------:R-:W-:Y:S01]  /*8020*/  R2UR UR4, R39 ;  /* 0x00000000270472ca */ /* 0x000fe200000e0000 */
[----:B------:R-:W1:Y:S01]  /*8030*/  S2R R102, SR_CgaCtaId ;  /* 0x0000000000667919 */ /* 0x000e620000008800 */
[----:B------:R-:W-:Y:S01]  /*8040*/  LOP3.LUT R43, R48, 0xffff0000, RZ, 0xc0, !PT ;  /* 0xffff0000302b7812 */ /* 0x000fe200078ec0ff */
[----:B------:R-:W-:Y:S01]  /*8050*/  BSSY.RECONVERGENT B0, `(.L_x_130) ;  /* 0x000008d000007945 */ /* 0x000fe20003800200 */
[----:B------:R-:W-:Y:S02]  /*8060*/  LOP3.LUT R42, R49, 0xffff0000, RZ, 0xc0, !PT ;  /* 0xffff0000312a7812 */ /* 0x000fe400078ec0ff */
[----:B------:R-:W-:Y:S02]  /*8070*/  LOP3.LUT R44, R50, 0xffff0000, RZ, 0xc0, !PT ;  /* 0xffff0000322c7812 */ /* 0x000fe400078ec0ff */
[----:B------:R-:W-:Y:S02]  /*8080*/  SHF.L.U32 R45, R59, 0x10, RZ ;  /* 0x000000103b2d7819 */ /* 0x000fe400000006ff */
[----:B------:R-:W-:Y:S02]  /*8090*/  ISETP.NE.AND P6, PT, R100, RZ, PT ;  /* 0x000000ff6400720c */ /* 0x000fe40003fc5270 */
[----:B------:R-:W-:Y:S01]  /*80a0*/  ISETP.NE.AND P0, PT, R99, RZ, PT ;  /* 0x000000ff6300720c */ /* 0x000fe20003f05270 */
[----:B----4-:R-:W3:Y:S01]  /*80b0*/  LDTM.x32 R4, tmem[UR4+0x20] ;  /* 0x00002004000479ee */ /* 0x010ee200082c0000 */
[----:B------:R-:W-:Y:S02]  /*80c0*/  MOV R61, UR46 ;  /* 0x0000002e003d7c02 */ /* 0x000fe40008000f00 */
[----:B------:R-:W-:Y:S07]  /*80d0*/  LEA R62, R46, UR43, 0x3 ;  /* 0x0000002b2e3e7c11 */ /* 0x000fee000f8e18ff */
[----:B------:R-:W-:Y:S02]  /*80e0*/  @P6 LEA R61, R61, UR43, 0x3 ;  /* 0x0000002b3d3d6c11 */ /* 0x000fe4000f8e18ff */
[----:B------:R-:W-:Y:S02]  /*80f0*/  @P6 SHF.L.U32 R63, R94, 0x1f, RZ ;  /* 0x0000001f5e3f6819 */ /* 0x000fe400000006ff */
[----:B------:R-:W-:Y:S04]  /*8100*/  @P6 IADD3 R61, PT, PT, R61, 0x90, RZ ;  /* 0x000000903d3d6810 */ /* 0x000fe80007ffe0ff */
[----:B-1----:R-:W-:Y:S01]  /*8110*/  @P6 PRMT R61, R102, 0x654, R61 ;  /* 0x00000654663d6816 */ /* 0x002fe2000000003d */
[C---:B---3--:R-:W-:Y:S01]  /*8120*/  FMUL R0, R38.reuse, R4 ;  /* 0x0000000426007220 */ /* 0x048fe20000400000 */
[C---:B------:R-:W-:Y:S01]  /*8130*/  FMUL R2, R38.reuse, R5 ;  /* 0x0000000526027220 */ /* 0x040fe20000400000 */
[C---:B------:R-:W-:Y:S01]  /*8140*/  FMUL R3, R38.reuse, R6 ;  /* 0x0000000626037220 */ /* 0x040fe20000400000 */
[C---:B------:R-:W-:Y:S01]  /*8150*/  FMUL R7, R38.reuse, R7 ;  /* 0x0000000726077220 */ /* 0x040fe20000400000 */
[----:B------:R-:W-:Y:S01]  /*8160*/  FFMA R0, R41, R40, R0 ;  /* 0x0000002829007223 */ /* 0x000fe20000000000 */
[----:B------:R-:W-:Y:S01]  /*8170*/  SHF.L.U32 R40, R49, 0x10, RZ ;  /* 0x0000001031287819 */ /* 0x000fe200000006ff */
[----:B------:R-:W-:Y:S01]  /*8180*/  FFMA R2, R41, R43, R2 ;  /* 0x0000002b29027223 */ /* 0x000fe20000000002 */
[----:B------:R-:W-:Y:S01]  /*8190*/  SHF.L.U32 R43, R51, 0x10, RZ ;  /* 0x00000010332b7819 */ /* 0x000fe200000006ff */
[C---:B------:R-:W-:Y:S01]  /*81a0*/  FMUL R4, R38.reuse, R8 ;  /* 0x0000000826047220 */ /* 0x040fe20000400000 */
[----:B------:R-:W-:Y:S01]  /*81b0*/  FMUL R5, R38, R9 ;  /* 0x0000000926057220 */ /* 0x000fe20000400000 */
[C---:B------:R-:W-:Y:S01]  /*81c0*/  FFMA R3, R41.reuse, R40, R3 ;  /* 0x0000002829037223 */ /* 0x040fe20000000003 */
[----:B------:R-:W-:Y:S01]  /*81d0*/  SHF.L.U32 R40, R50, 0x10, RZ ;  /* 0x0000001032287819 */ /* 0x000fe200000006ff */
[----:B------:R-:W-:Y:S01]  /*81e0*/  FFMA R7, R41, R42, R7 ;  /* 0x0000002a29077223 */ /* 0x000fe20000000007 */
[----:B------:R-:W-:Y:S01]  /*81f0*/  LOP3.LUT R42, R51, 0xffff0000, RZ, 0xc0, !PT ;  /* 0xffff0000332a7812 */ /* 0x000fe200078ec0ff */
[----:B------:R-:W-:Y:S01]  /*8200*/  FMUL R6, R38, R10 ;  /* 0x0000000a26067220 */ /* 0x000fe20000400000 */
[----:B------:R-:W-:Y:S01]  /*8210*/  F2FP.BF16.F32.PACK_AB R52, R2, R0 ;  /* 0x000000000234723e */ /* 0x000fe200000010ff */
        /* <DEDUP_REMOVED lines=18> */
[C---:B------:R-:W-:Y:S01]  /*8340*/  LOP3.LUT R42, R58.reuse, 0xffff0000, RZ, 0xc0, !PT ;  /* 0xffff00003a2a7812 */ /* 0x040fe200078ec0ff */
[----:B------:R-:W-:Y:S01]  /*8350*/  FFMA R10, R41, R43, R10 ;  /* 0x0000002b290a7223 */ /* 0x000fe2000000000a */
[----:B------:R-:W-:Y:S01]  /*8360*/  SHF.L.U32 R43, R58, 0x10, RZ ;  /* 0x000000103a2b7819 */ /* 0x000fe200000006ff */
[C---:B------:R-:W-:Y:S01]  /*8370*/  FMUL R15, R38.reuse, R15 ;  /* 0x0000000f260f7220 */ /* 0x040fe20000400000 */
[----:B------:R-:W-:Y:S01]  /*8380*/  F2FP.BF16.F32.PACK_AB R68, R9, R8 ;  /* 0x000000080944723e */ /* 0x000fe200000010ff */
[C---:B------:R-:W-:Y:S01]  /*8390*/  FMUL R12, R38.reuse, R16 ;  /* 0x00000010260c7220 */ /* 0x040fe20000400000 */
[----:B------:R-:W-:Y:S01]  /*83a0*/  FMUL R13, R38, R17 ;  /* 0x00000011260d7220 */ /* 0x000fe20000400000 */
[----:B------:R-:W-:Y:S01]  /*83b0*/  FFMA R15, R41, R40, R15 ;  /* 0x00000028290f7223 */ /* 0x000fe2000000000f */
[----:B------:R-:W-:Y:S01]  /*83c0*/  LOP3.LUT R40, R59, 0xffff0000, RZ, 0xc0, !PT ;  /* 0xffff00003b287812 */ /* 0x000fe200078ec0ff */
[----:B------:R-:W-:Y:S01]  /*83d0*/  FFMA R12, R41, R43, R12 ;  /* 0x0000002b290c7223 */ /* 0x000fe2000000000c */
[----:B------:R-:W-:Y:S01]  /*83e0*/  SHF.L.U32 R43, R64, 0x10, RZ ;  /* 0x00000010402b7819 */ /* 0x000fe200000006ff */
[----:B------:R-:W-:Y:S01]  /*83f0*/  FMUL R14, R38, R18 ;  /* 0x00000012260e7220 */ /* 0x000fe20000400000 */
[----:B------:R-:W-:Y:S01]  /*8400*/  F2FP.BF16.F32.PACK_AB R69, R15, R10 ;  /* 0x0000000a0f45723e */ /* 0x000fe200000010ff */
[----:B------:R1:W-:Y:S01]  /*8410*/  STS.128 [R97+0x2000], R52 ;  /* 0x0020003461007388 */ /* 0x0003e20000000c00 */
[----:B------:R-:W-:Y:S01]  /*8420*/  FFMA R13, R41, R42, R13 ;  /* 0x0000002a290d7223 */ /* 0x000fe2000000000d */
[----:B------:R-:W-:Y:S01]  /*8430*/  LOP3.LUT R42, R64, 0xffff0000, RZ, 0xc0, !PT ;  /* 0xffff0000402a7812 */ /* 0x000fe200078ec0ff */
[C---:B------:R-:W-:Y:S01]  /*8440*/  FMUL R19, R38.reuse, R19 ;  /* 0x0000001326137220 */ /* 0x040fe20000400000 */
[C---:B------:R-:W-:Y:S01]  /*8450*/  FMUL R16, R38.reuse, R20 ;  /* 0x0000001426107220 */ /* 0x040fe20000400000 */
[C---:B------:R-:W-:Y:S01]  /*8460*/  FMUL R17, R38.reuse, R21 ;  /* 0x0000001526117220 */ /* 0x040fe20000400000 */
[----:B------:R-:W-:Y:S01]  /*8470*/  F2FP.BF16.F32.PACK_AB R70, R13, R12 ;  /* 0x0000000c0d46723e */ /* 0x000fe200000010ff */
[----:B------:R-:W-:Y:S01]  /*8480*/  FFMA R14, R41, R45, R14 ;  /* 0x0000002d290e7223 */ /* 0x000fe2000000000e */
[----:B------:R-:W-:Y:S01]  /*8490*/  SHF.L.U32 R45, R65, 0x10, RZ ;  /* 0x00000010412d7819 */ /* 0x000fe200000006ff */
[----:B------:R-:W-:Y:S01]  /*84a0*/  FFMA R19, R41, R40, R19 ;  /* 0x0000002829137223 */ /* 0x000fe20000000013 */
[----:B------:R-:W-:Y:S01]  /*84b0*/  LOP3.LUT R40, R65, 0xffff0000, RZ, 0xc0, !PT ;  /* 0xffff000041287812 */ /* 0x000fe200078ec0ff */
[----:B------:R-:W-:Y:S01]  /*84c0*/  FFMA R16, R41, R43, R16 ;  /* 0x0000002b29107223 */ /* 0x000fe20000000010 */
[----:B------:R-:W-:Y:S01]  /*84d0*/  SHF.L.U32 R43, R67, 0x10, RZ ;  /* 0x00000010432b7819 */ /* 0x000fe200000006ff */
[C---:B------:R-:W-:Y:S01]  /*84e0*/  FMUL R18, R38.reuse, R22 ;  /* 0x0000001626127220 */ /* 0x040fe20000400000 */
[----:B------:R-:W-:Y:S01]  /*84f0*/  F2FP.BF16.F32.PACK_AB R71, R19, R14 ;  /* 0x0000000e1347723e */ /* 0x000fe200000010ff */
[C---:B------:R-:W-:Y:S01]  /*8500*/  FFMA R17, R41.reuse, R42, R17 ;  /* 0x0000002a29117223 */ /* 0x040fe20000000011 */
[----:B------:R-:W-:Y:S01]  /*8510*/  FMUL R23, R38, R23 ;  /* 0x0000001726177220 */ /* 0x000fe20000400000 */
[----:B------:R-:W-:Y:S01]  /*8520*/  SHF.L.U32 R42, R66, 0x10, RZ ;  /* 0x00000010422a7819 */ /* 0x000fe200000006ff */
[----:B------:R-:W-:Y:S01]  /*8530*/  FMUL R20, R38, R24 ;  /* 0x0000001826147220 */ /* 0x000fe20000400000 */
[----:B------:R3:W-:Y:S01]  /*8540*/  STS.128 [R96+0x2010], R68 ;  /* 0x0020104460007388 */ /* 0x0007e20000000c00 */
[----:B------:R-:W-:Y:S01]  /*8550*/  FFMA R18, R41, R45, R18 ;  /* 0x0000002d29127223 */ /* 0x000fe20000000012 */
[----:B------:R-:W-:Y:S01]  /*8560*/  SHF.L.U32 R45, R75, 0x10, RZ ;  /* 0x000000104b2d7819 */ /* 0x000fe200000006ff */
[C---:B------:R-:W-:Y:S01]  /*8570*/  FFMA R23, R41.reuse, R40, R23 ;  /* 0x0000002829177223 */ /* 0x040fe20000000017 */
[----:B------:R-:W-:Y:S01]  /*8580*/  LOP3.LUT R40, R66, 0xffff0000, RZ, 0xc0, !PT ;  /* 0xffff000042287812 */ /* 0x000fe200078ec0ff */
[----:B------:R-:W-:Y:S01]  /*8590*/  FFMA R20, R41, R42, R20 ;  /* 0x0000002a29147223 */ /* 0x000fe20000000014 */
[----:B------:R-:W-:Y:S01]  /*85a0*/  LOP3.LUT R42, R67, 0xffff0000, RZ, 0xc0, !PT ;  /* 0xffff0000432a7812 */ /* 0x000fe200078ec0ff */
[C---:B------:R-:W-:Y:S01]  /*85b0*/  FMUL R21, R38.reuse, R25 ;  /* 0x0000001926157220 */ /* 0x040fe20000400000 */
[C---:B------:R-:W-:Y:S01]  /*85c0*/  FMUL R22, R38.reuse, R26 ;  /* 0x0000001a26167220 */ /* 0x040fe20000400000 */
[C---:B------:R-:W-:Y:S01]  /*85d0*/  FMUL R27, R38.reuse, R27 ;  /* 0x0000001b261b7220 */ /* 0x040fe20000400000 */
[----:B------:R-:W-:Y:S01]  /*85e0*/  FMUL R24, R38, R28 ;  /* 0x0000001c26187220 */ /* 0x000fe20000400000 */
        /* <DEDUP_REMOVED lines=8> */
[----:B------:R-:W-:Y:S01]  /*8670*/  FFMA R24, R41, R40, R24 ;  /* 0x0000002829187223 */ /* 0x000fe20000000018 */
[----:B------:R-:W-:Y:S01]  /*8680*/  LOP3.LUT R40, R73, 0xffff0000, RZ, 0xc0, !PT ;  /* 0xffff000049287812 */ /* 0x000fe200078ec0ff */
[C---:B------:R-:W-:Y:S01]  /*8690*/  FFMA R25, R41.reuse, R42, R25 ;  /* 0x0000002a29197223 */ /* 0x040fe20000000019 */
[----:B------:R-:W-:Y:S01]  /*86a0*/  FMUL R31, R38, R31 ;  /* 0x0000001f261f7220 */ /* 0x000fe20000400000 */
[C---:B------:R-:W-:Y:S01]  /*86b0*/  FFMA R26, R41.reuse, R43, R26 ;  /* 0x0000002b291a7223 */ /* 0x040fe2000000001a */
[----:B------:R-:W-:Y:S01]  /*86c0*/  SHF.L.U32 R43, R74, 0x10, RZ ;  /* 0x000000104a2b7819 */ /* 0x000fe200000006ff */
[----:B------:R-:W-:Y:S01]  /*86d0*/  FMUL R28, R38, R32 ;  /* 0x00000020261c7220 */ /* 0x000fe20000400000 */
[----:B------:R-:W-:Y:S01]  /*86e0*/  LOP3.LUT R42, R74, 0xffff0000, RZ, 0xc0, !PT ;  /* 0xffff00004a2a7812 */ /* 0x000fe200078ec0ff */
[C---:B------:R-:W-:Y:S01]  /*86f0*/  FMUL R29, R38.reuse, R33 ;  /* 0x00000021261d7220 */ /* 0x040fe20000400000 */
[C---:B------:R-:W-:Y:S01]  /*8700*/  FMUL R30, R38.reuse, R34 ;  /* 0x00000022261e7220 */ /* 0x040fe20000400000 */
[----:B------:R-:W-:Y:S01]  /*8710*/  FFMA R31, R41, R40, R31 ;  /* 0x00000028291f7223 */ /* 0x000fe2000000001f */
[----:B------:R-:W-:Y:S01]  /*8720*/  FMUL R35, R38, R35 ;  /* 0x0000002326237220 */ /* 0x000fe20000400000 */
[----:B-1----:R-:W-:Y:S01]  /*8730*/  F2FP.BF16.F32.PACK_AB R52, R17, R16 ;  /* 0x000000101134723e */ /* 0x002fe200000010ff */
[----:B------:R-:W-:Y:S01]  /*8740*/  FFMA R28, R41, R43, R28 ;  /* 0x0000002b291c7223 */ /* 0x000fe2000000001c */
[----:B------:R-:W-:Y:S01]  /*8750*/  F2FP.BF16.F32.PACK_AB R53, R23, R18 ;  /* 0x000000121735723e */ /* 0x000fe200000010ff */
[----:B------:R-:W-:Y:S01]  /*8760*/  FFMA R29, R41, R42, R29 ;  /* 0x0000002a291d7223 */ /* 0x000fe2000000001d */
[----:B------:R-:W-:Y:S01]  /*8770*/  F2FP.BF16.F32.PACK_AB R54, R21, R20 ;  /* 0x000000141536723e */ /* 0x000fe200000010ff */
[----:B------:R-:W-:Y:S01]  /*8780*/  FFMA R30, R41, R45, R30 ;  /* 0x0000002d291e7223 */ /* 0x000fe2000000001e */
[----:B------:R-:W-:Y:S01]  /*8790*/  F2FP.BF16.F32.PACK_AB R55, R27, R22 ;  /* 0x000000161b37723e */ /* 0x000fe200000010ff */
[----:B------:R-:W-:Y:S01]  /*87a0*/  FFMA R35, R41, R44, R35 ;  /* 0x0000002c29237223 */ /* 0x000fe20000000023 */
[----:B------:R-:W-:Y:S02]  /*87b0*/  F2FP.BF16.F32.PACK_AB R104, R25, R24 ;  /* 0x000000181968723e */ /* 0x000fe400000010ff */
[----:B------:R-:W-:Y:S01]  /*87c0*/  F2FP.BF16.F32.PACK_AB R105, R31, R26 ;  /* 0x0000001a1f69723e */ /* 0x000fe200000010ff */
[----:B------:R3:W-:Y:S01]  /*87d0*/  STS.128 [R95+0x2020], R52 ;  /* 0x002020345f007388 */ /* 0x0007e20000000c00 */
        /* <DEDUP_REMOVED lines=8> */
[----:B-1----:R-:W1:Y:S02]  /*8860*/  FENCE.VIEW.ASYNC.S ;  /* 0x00000000000073c6 */ /* 0x002e640000000000 */
[----:B-1----:R-:W-:Y:S06]  /*8870*/  BAR.SYNC.DEFER_BLOCKING 0x1, 0x80 ;  /* 0x0042000000007b1d */ /* 0x002fec0000010000 */
[----:B------:R-:W-:Y:S05]  /*8880*/  @P0 BRA `(.L_x_131) ;  /* 0x0000000000240947 */ /* 0x000fea0003800000 */
[----:B------:R-:W-:Y:S02]  /*8890*/  UIADD3 UR4, UP0, UPT, UR62, 0xa80, URZ ;  /* 0x00000a803e047890 */ /* 0x000fe4000ff1e0ff */
[----:B------:R-:W-:Y:S02]  /*88a0*/  UIADD3 UR9, UPT, UPT, UR49, 0x20, URZ ;  /* 0x0000002031097890 */ /* 0x000fe4000fffe0ff */
[----:B------:R-:W-:Y:S02]  /*88b0*/  UIADD3 UR8, UPT, UPT, UR43, 0x2200, URZ ;  /* 0x000022002b087890 */ /* 0x000fe4000fffe0ff */
[----:B------:R-:W-:Y:S01]  /*88c0*/  UIADD3.X UR5, UPT, UPT, URZ, UR63, URZ, UP0, !UPT ;  /* 0x0000003fff057290 */ /* 0x000fe200087fe4ff */
[----:B------:R-:W-:Y:S01]  /*88d0*/  UMOV UR10, UR50 ;  /* 0x00000032000a7c82 */ /* 0x000fe20008000000 */
[----:B------:R-:W-:Y:S07]  /*88e0*/  UMOV UR11, UR44 ;  /* 0x0000002c000b7c82 */ /* 0x000fee0008000000 */
[----:B------:R1:W-:Y:S01]  /*88f0*/  UTMASTG.3D [UR8], [UR4] ;  /* 0x00000008040073b5 */ /* 0x0003e20008010000 */
[----:B------:R0:W-:Y:S01]  /*8900*/  UTMACMDFLUSH ;  /* 0x00000000000079b7 */ /* 0x0001e20000000000 */
[----:B-1----:R-:W-:Y:S04]  /*8910*/  DEPBAR.LE SB0, 0x1 ;  /* 0x000080400000791a */ /* 0x002fe80000000000 */
.L_x_131:
[----:B------:R-:W-:Y:S05]  /*8920*/  BSYNC.RECONVERGENT B0 ;  /* 0x0000000000007941 */ /* 0x000fea0003800200 */
.L_x_130:
[----:B------:R-:W-:Y:S01]  /*8930*/  BAR.SYNC.DEFER_BLOCKING 0x1, 0x80 ;  /* 0x0042000000007b1d */ /* 0x000fe20000010000 */
[----:B------:R-:W-:Y:S04]  /*8940*/  UIADD3 UR4, UPT, UPT, UR46, 0x1, URZ ;  /* 0x000000012e047890 */ /* 0x000fe8000fffe0ff */
[----:B------:R-:W-:Y:S04]  /*8950*/  UISETP.NE.AND UP0, UPT, UR4, 0x4, UPT ;  /* 0x000000040400788c */ /* 0x000fe8000bf05270 */
[----:B------:R-:W-:Y:S01]  /*8960*/  USEL UR45, UR4, URZ, UP0 ;  /* 0x000000ff042d7287 */ /* 0x000fe20008000000 */
[----:B------:R1:W-:Y:S01]  /*8970*/  @P6 SYNCS.ARRIVE.TRANS64.RED.A1T0 RZ, [R61+URZ], RZ ;  /* 0x000000ff3dff69a7 */ /* 0x0003e200081004ff */
[----:B------:R-:W-:Y:S01]  /*8980*/  BSSY B1, `(.L_x_132) ;  /* 0x0000017000017945 */ /* 0x000fe20003800000 */
[----:B------:R-:W4:Y:S02]  /*8990*/  @P6 SYNCS.PHASECHK.TRANS64.TRYWAIT P0, [R62+URZ+0x70], R63 ;  /* 0x0000703f3e0065a7 */ /* 0x000f2400080011ff */
[----:B----4-:R-:W-:Y:S01]  /*89a0*/  @P6 SEL R47, RZ, 0x1, !P0 ;  /* 0x00000001ff2f6807 */ /* 0x010fe20004000000 */
[----:B-1----:R-:W-:Y:S06]  /*89b0*/  @!P6 BRA `(.L_x_133) ;  /* 0x00000000004ce947 */ /* 0x002fec0003800000 */
        /* <DEDUP_REMOVED lines=9> */
[----:B------:R-:W-:Y:S04]  /*8a50*/  SHF.L.U32 R5, R94, 0x1f, RZ ;  /* 0x0000001f5e057819 */ /* 0x000fe800000006ff */
[----:B------:R-:W1:Y:S02]  /*8a60*/  SYNCS.PHASECHK.TRANS64.TRYWAIT P0, [R62+URZ+0x70], R5 ;  /* 0x000070053e0075a7 */ /* 0x000e6400080011ff */
[----:B-1----:R-:W-:Y:S05]  /*8a70*/  @!P0 BRA `(.L_x_136) ;  /* 0x0000002400d88947 */ /* 0x002fea0003800000 */
.L_x_135:
[----:B------:R-:W-:Y:S05]  /*8a80*/  BSYNC B0 ;  /* 0x0000000000007941 */ /* 0x000fea0003800000 */
.L_x_134:
[----:B------:R-:W-:Y:S02]  /*8a90*/  ISETP.NE.AND P0, PT, R60, RZ, PT ;  /* 0x000000ff3c00720c */ /* 0x000fe40003f05270 */
[----:B------:R-:W-:Y:S11]  /*8aa0*/  IADD3 R46, PT, PT, R46, 0x1, RZ ;  /* 0x000000012e2e7810 */ /* 0x000ff60007ffe0ff */
[----:B------:R4:W1:Y:S04]  /*8ab0*/  @P0 LDS.128 R48, [R4] ;  /* 0x0000000004300984 */ /* 0x0008680000000c00 */
[----:B------:R4:W1:Y:S04]  /*8ac0*/  @P0 LDS.128 R56, [R3+0x10] ;  /* 0x0000100003380984 */ /* 0x0008680000000c00 */
[----:B------:R4:W1:Y:S04]  /*8ad0*/  @P0 LDS.128 R64, [R2+0x20] ;  /* 0x0000200002400984 */ /* 0x0008680000000c00 */
[----:B------:R4:W1:Y:S02]  /*8ae0*/  @P0 LDS.128 R72, [R0+0x30] ;  /* 0x0000300000480984 */ /* 0x0008640000000c00 */
.L_x_133:
[----:B------:R-:W-:Y:S05]  /*8af0*/  BSYNC B1 ;  /* 0x0000000000017941 */ /* 0x000fea0003800000 */
.L_x_132:
[----:B----4-:R-:W-:Y:S05]  /*8b00*/  VIADD R0, R39, 0x40 ;  /* 0x0000004027007836 */ /* 0x010fea0000000000 */
[----:B------:R-:W-:Y:S04]  /*8b10*/  SHF.R.U32.HI R0, RZ, 0x15, R0 ;  /* 0x00000015ff007819 */ /* 0x000fe80000011600 */
[----:B------:R-:W-:Y:S11]  /*8b20*/  LOP3.LUT P0, RZ, R0, 0x3, R85, 0x48, !PT ;  /* 0x0000000300ff7812 */ /* 0x000ff60007804855 */
[----:B------:R-:W-:Y:S02]  /*8b30*/  @!UPT UIADD3 URZ, UPT, UPT, URZ, URZ, URZ ;  /* 0x000000fffffff290 */ /* 0x000fe4000fffe0ff */
[----:B------:R-:W-:Y:S05]  /*8b40*/  @!P0 BRA `(.L_x_137) ;  /* 0x0000000000408947 */ /* 0x000fea0003800000 */
[----:B------:R-:W1:Y:S01]  /*8b50*/  LDCU.64 UR8, c[0x4][0x70] ;  /* 0x01000e00ff0877ac */ /* 0x000e620008000a00 */
[----:B------:R-:W-:Y:S01]  /*8b60*/  MOV R3, 0x0 ;  /* 0x0000000000037802 */ /* 0x000fe20000000f00 */
[----:B------:R-:W-:Y:S02]  /*8b70*/  HFMA2 R12, -RZ, RZ, 0, 5.9604644775390625e-08 ;  /* 0x00000001ff0c7431 */ /* 0x000fe400000001ff */
[----:B------:R-:W-:Y:S02]  /*8b80*/  IMAD.MOV.U32 R8, RZ, RZ, 0x192 ;  /* 0x00000192ff087424 */ /* 0x000fe400078e00ff */
[----:B------:R-:W-:Y:S01]  /*8b90*/  IMAD.MOV.U32 R13, RZ, RZ, RZ ;  /* 0x000000ffff0d7224 */ /* 0x000fe200078e00ff */
[----:B------:R-:W4:Y:S01]  /*8ba0*/  LDCU.64 UR6, c[0x4][0x78] ;  /* 0x01000f00ff0677ac */ /* 0x000f220008000a00 */
[----:B------:R-:W2:Y:S01]  /*8bb0*/  LDC.64 R2, c[0x4][R3] ;  /* 0x0100000003027b82 */ /* 0x000ea20000000a00 */
[----:B------:R-:W5:Y:S01]  /*8bc0*/  LDCU.64 UR4, c[0x4][0x10] ;  /* 0x01000200ff0477ac */ /* 0x000f620008000a00 */
[----:B-1----:R-:W-:Y:S01]  /*8bd0*/  MOV R5, UR9 ;  /* 0x0000000900057c02 */ /* 0x002fe20008000f00 */
[----:B------:R-:W-:Y:S01]  /*8be0*/  IMAD.U32 R4, RZ, RZ, UR8 ;  /* 0x00000008ff047e24 */ /* 0x000fe2000f8e00ff */
[----:B----4-:R-:W-:Y:S01]  /*8bf0*/  MOV R7, UR7 ;  /* 0x0000000700077c02 */ /* 0x010fe20008000f00 */
[----:B------:R-:W-:Y:S01]  /*8c00*/  IMAD.U32 R6, RZ, RZ, UR6 ;  /* 0x00000006ff067e24 */ /* 0x000fe2000f8e00ff */
[----:B-----5:R-:W-:Y:S01]  /*8c10*/  MOV R11, UR5 ;  /* 0x00000005000b7c02 */ /* 0x020fe20008000f00 */
[----:B------:R-:W-:Y:S02]  /*8c20*/  IMAD.U32 R10, RZ, RZ, UR4 ;  /* 0x00000004ff0a7e24 */ /* 0x000fe4000f8e00ff */
[----:B------:R-:W-:Y:S07]  /*8c30*/  LEPC R20, `(.L_x_137) ;  /* 0x000000001014794e */ /* 0x000fee0000000000 */
[----:B--23--:R-:W-:Y:S05]  /*8c40*/  CALL.ABS.NOINC R2 ;  /* 0x0000000002007343 */ /* 0x00cfea0003c00000 */
.L_x_137:
[C---:B-1----:R-:W-:Y:S01]  /*8c50*/  SHF.L.U32 R40, R48.reuse, 0x10, RZ ;  /* 0x0000001030287819 */ /* 0x042fe200000006ff */
[----:B------:R-:W-:Y:S05]  /*8c60*/  WARPSYNC.ALL ;  /* 0x0000000000007948 */ /* 0x000fea0003800000 */
[----:B------:R-:W-:Y:S01]  /*8c70*/  R2UR UR4, R39 ;  /* 0x00000000270472ca */ /* 0x000fe200000e0000 */
[----:B------:R-:W-:Y:S01]  /*8c80*/  BSSY.RECONVERGENT B0, `(.L_x_138) ;  /* 0x000008e000007945 */ /* 0x000fe20003800200 */
[----:B------:R-:W-:Y:S02]  /*8c90*/  LOP3.LUT R43, R48, 0xffff0000, RZ, 0xc0, !PT ;  /* 0xffff0000302b7812 */ /* 0x000fe400078ec0ff */
[----:B------:R-:W-:Y:S02]  /*8ca0*/  SHF.L.U32 R42, R49, 0x10, RZ ;  /* 0x00000010312a7819 */ /* 0x000fe400000006ff */
[C---:B------:R-:W-:Y:S02]  /*8cb0*/  SHF.L.U32 R45, R51.reuse, 0x10, RZ ;  /* 0x00000010332d7819 */ /* 0x040fe400000006ff */
[----:B------:R-:W-:Y:S02]  /*8cc0*/  LOP3.LUT R44, R51, 0xffff0000, RZ, 0xc0, !PT ;  /* 0xffff0000332c7812 */ /* 0x000fe400078ec0ff */
[----:B------:R-:W-:Y:S02]  /*8cd0*/  ISETP.NE.AND P6, PT, R100, RZ, PT ;  /* 0x000000ff6400720c */ /* 0x000fe40003fc5270 */
[----:B------:R-:W-:Y:S01]  /*8ce0*/  ISETP.NE.AND P0, PT, R99, RZ, PT ;  /* 0x000000ff6300720c */ /* 0x000fe20003f05270 */
[----:B------:R-:W1:Y:S01]  /*8cf0*/  LDTM.x32 R4, tmem[UR4+0x40] ;  /* 0x00004004000479ee */ /* 0x000e6200082c0000 */
[----:B------:R-:W-:Y:S02]  /*8d00*/  MOV R61, UR45 ;  /* 0x0000002d003d7c02 */ /* 0x000fe40008000f00 */
[----:B------:R-:W-:Y:S07]  /*8d10*/  LEA R62, R46, UR43, 0x3 ;  /* 0x0000002b2e3e7c11 */ /* 0x000fee000f8e18ff */
[----:B------:R-:W-:Y:S02]  /*8d20*/  @P6 LEA R61, R61, UR43, 0x3 ;  /* 0x0000002b3d3d6c11 */ /* 0x000fe4000f8e18ff */
[----:B------:R-:W-:Y:S02]  /*8d30*/  @P6 SHF.L.U32 R63, R94, 0x1f, RZ ;  /* 0x0000001f5e3f6819 */ /* 0x000fe400000006ff */
[----:B------:R-:W-:Y:S04]  /*8d40*/  @P6 IADD3 R61, PT, PT, R61, 0x90, RZ ;  /* 0x000000903d3d6810 */ /* 0x000fe80007ffe0ff */
[----:B------:R-:W-:Y:S01]  /*8d50*/  @P6 PRMT R61, R102, 0x654, R61 ;  /* 0x00000654663d6816 */ /* 0x000fe2000000003d */
[C---:B-1----:R-:W-:Y:S01]  /*8d60*/  FMUL R0, R38.reuse, R4 ;  /* 0x0000000426007220 */ /* 0x042fe20000400000 */
        /* <DEDUP_REMOVED lines=10> */
[----:B---3--:R-:W-:Y:S01]  /*8e10*/  F2FP.BF16.F32.PACK_AB R68, R2, R0 ;  /* 0x000000000244723e */ /* 0x008fe200000010ff */
[----:B------:R-:W-:Y:S01]  /*8e20*/  FMUL R5, R38, R9 ;  /* 0x0000000926057220 */ /* 0x000fe20000400000 */
[C---:B------:R-:W-:Y:S01]  /*8e30*/  FFMA R7, R41.reuse, R40, R7 ;  /* 0x0000002829077223 */ /* 0x040fe20000000007 */
[----:B------:R-:W-:Y:S01]  /*8e40*/  SHF.L.U32 R40, R56, 0x10, RZ ;  /* 0x0000001038287819 */ /* 0x000fe200000006ff */
[C---:B------:R-:W-:Y:S01]  /*8e50*/  FMUL R6, R38.reuse, R10 ;  /* 0x0000000a26067220 */ /* 0x040fe20000400000 */
[C---:B------:R-:W-:Y:S01]  /*8e60*/  FMUL R11, R38.reuse, R11 ;  /* 0x0000000b260b7220 */ /* 0x040fe20000400000 */
[----:B------:R-:W-:Y:S01]  /*8e70*/  FFMA R4, R41, R43, R4 ;  /* 0x0000002b29047223 */ /* 0x000fe20000000004 */
[----:B------:R-:W-:Y:S01]  /*8e80*/  SHF.L.U32 R43, R57, 0x10, RZ ;  /* 0x00000010392b7819 */ /* 0x000fe200000006ff */
[----:B------:R-:W-:Y:S01]  /*8e90*/  FMUL R8, R38, R12 ;  /* 0x0000000c26087220 */ /* 0x000fe20000400000 */
[----:B------:R-:W-:Y:S01]  /*8ea0*/  F2FP.BF16.F32.PACK_AB R69, R7, R3 ;  /* 0x000000030745723e */ /* 0x000fe200000010ff */
[C---:B------:R-:W-:Y:S01]  /*8eb0*/  FFMA R5, R41.reuse, R42, R5 ;  /* 0x0000002a29057223 */ /* 0x040fe20000000005 */
[----:B------:R-:W-:Y:S01]  /*8ec0*/  LOP3.LUT R42, R56, 0xffff0000, RZ, 0xc0, !PT ;  /* 0xffff0000382a7812 */ /* 0x000fe200078ec0ff */
[----:B------:R-:W-:Y:S01]  /*8ed0*/  FFMA R6, R41, R45, R6 ;  /* 0x0000002d29067223 */ /* 0x000fe20000000006 */
[----:B------:R-:W-:Y:S01]  /*8ee0*/  SHF.L.U32 R45, R65, 0x10, RZ ;  /* 0x00000010412d7819 */ /* 0x000fe200000006ff */
[----:B------:R-:W-:Y:S01]  /*8ef0*/  FFMA R11, R41, R44, R11 ;  /* 0x0000002c290b7223 */ /* 0x000fe2000000000b */
[----:B------:R-:W-:Y:S01]  /*8f00*/  F2FP.BF16.F32.PACK_AB R70, R5, R4 ;  /* 0x000000040546723e */ /* 0x000fe200000010ff */
[----:B------:R-:W-:Y:S01]  /*8f10*/  FFMA R8, R41, R40, R8 ;  /* 0x0000002829087223 */ /* 0x000fe20000000008 */
[----:B------:R-:W-:Y:S01]  /*8f20*/  LOP3.LUT R40, R57, 0xffff0000, RZ, 0xc0, !PT ;  /* 0xffff000039287812 */ /* 0x000fe200078ec0ff */
[C---:B------:R-:W-:Y:S01]  /*8f30*/  FMUL R9, R38.reuse, R13 ;  /* 0x0000000d26097220 */ /* 0x040fe20000400000 */
[----:B------:R-:W-:Y:S01]  /*8f40*/  F2FP.BF16.F32.PACK_AB R71, R11, R6 ;  /* 0x000000060b47723e */ /* 0x000fe200000010ff */
[C---:B------:R-:W-:Y:S01]  /*8f50*/  FMUL R10, R38.reuse, R14 ;  /* 0x0000000e260a7220 */ /* 0x040fe20000400000 */
[----:B------:R-:W-:Y:S01]  /*8f60*/  LOP3.LUT R44, R75, 0xffff0000, RZ, 0xc0, !PT ;  /* 0xffff00004b2c7812 */ /* 0x000fe200078ec0ff */
[----:B------:R-:W-:Y:S01]  /*8f70*/  FMUL R15, R38, R15 ;  /* 0x0000000f260f7220 */ /* 0x000fe20000400000 */
        /* <DEDUP_REMOVED lines=8> */
[----:B------:R-:W-:Y:S01]  /*9000*/  FMUL R13, R38, R17 ;  /* 0x00000011260d7220 */ /* 0x000fe20000400000 */
[----:B------:R-:W-:Y:S01]  /*9010*/  F2FP.BF16.F32.PACK_AB R53, R15, R10 ;  /* 0x0000000a0f35723e */ /* 0x000fe200000010ff */
[C---:B------:R-:W-:Y:S01]  /*9020*/  FFMA R12, R41.reuse, R42, R12 ;  /* 0x0000002a290c7223 */ /* 0x040fe2000000000c */
[----:B------:R-:W-:Y:S01]  /*9030*/  LOP3.LUT R42, R64, 0xffff0000, RZ, 0xc0, !PT ;  /* 0xffff0000402a7812 */ /* 0x000fe200078ec0ff */
[C---:B------:R-:W-:Y:S01]  /*9040*/  FMUL R14, R38.reuse, R18 ;  /* 0x00000012260e7220 */ /* 0x040fe20000400000 */
[----:B------:R-:W-:Y:S01]  /*9050*/  FFMA R13, R41, R40, R13 ;  /* 0x00000028290d7223 */ /* 0x000fe2000000000d */
[----:B------:R-:W-:Y:S01]  /*9060*/  LOP3.LUT R40, R59, 0xffff0000, RZ, 0xc0, !PT ;  /* 0xffff00003b287812 */ /* 0x000fe200078ec0ff */
[----:B------:R1:W-:Y:S01]  /*9070*/  STS.128 [R97+0x4000], R68 ;  /* 0x0040004461007388 */ /* 0x0003e20000000c00 */
[----:B------:R-:W-:Y:S01]  /*9080*/  FMUL R19, R38, R19 ;  /* 0x0000001326137220 */ /* 0x000fe20000400000 */
[----:B------:R-:W-:Y:S01]  /*9090*/  FFMA R14, R41, R43, R14 ;  /* 0x0000002b290e7223 */ /* 0x000fe2000000000e */
[----:B------:R-:W-:Y:S01]  /*90a0*/  SHF.L.U32 R43, R64, 0x10, RZ ;  /* 0x00000010402b7819 */ /* 0x000fe200000006ff */
[C---:B------:R-:W-:Y:S01]  /*90b0*/  FMUL R16, R38.reuse, R20 ;  /* 0x0000001426107220 */ /* 0x040fe20000400000 */
        /* <DEDUP_REMOVED lines=18> */
[C---:B------:R-:W-:Y:S01]  /*91e0*/  FMUL R22, R38.reuse, R26 ;  /* 0x0000001a26167220 */ /* 0x040fe20000400000 */
[----:B------:R-:W-:Y:S01]  /*91f0*/  FMUL R27, R38, R27 ;  /* 0x0000001b261b7220 */ /* 0x000fe20000400000 */
[----:B------:R-:W-:Y:S01]  /*9200*/  FFMA R20, R41, R43, R20 ;  /* 0x0000002b29147223 */ /* 0x000fe20000000014 */
[----:B------:R-:W-:Y:S01]  /*9210*/  SHF.L.U32 R43, R73, 0x10, RZ ;  /* 0x00000010492b7819 */ /* 0x000fe200000006ff */
[C---:B------:R-:W-:Y:S01]  /*9220*/  FFMA R21, R41.reuse, R40, R21 ;  /* 0x0000002829157223 */ /* 0x040fe20000000015 */
[C---:B------:R-:W-:Y:S01]  /*9230*/  FFMA R22, R41.reuse, R45, R22 ;  /* 0x0000002d29167223 */ /* 0x040fe20000000016 */
[C---:B------:R-:W-:Y:S01]  /*9240*/  FFMA R27, R41.reuse, R42, R27 ;  /* 0x0000002a291b7223 */ /* 0x040fe2000000001b */
[----:B------:R-:W-:Y:S01]  /*9250*/  SHF.L.U32 R40, R72, 0x10, RZ ;  /* 0x0000001048287819 */ /* 0x000fe200000006ff */
[----:B------:R-:W-:Y:S01]  /*9260*/  FMUL R24, R38, R28 ;  /* 0x0000001c26187220 */ /* 0x000fe20000400000 */
[----:B------:R-:W-:Y:S01]  /*9270*/  LOP3.LUT R42, R72, 0xffff0000, RZ, 0xc0, !PT ;  /* 0xffff0000482a7812 */ /* 0x000fe200078ec0ff */
[C---:B------:R-:W-:Y:S01]  /*9280*/  FMUL R25, R38.reuse, R29 ;  /* 0x0000001d26197220 */ /* 0x040fe20000400000 */
[C---:B------:R-:W-:Y:S01]  /*9290*/  FMUL R26, R38.reuse, R30 ;  /* 0x0000001e261a7220 */ /* 0x040fe20000400000 */
[----:B------:R-:W-:Y:S01]  /*92a0*/  FFMA R24, R41, R40, R24 ;  /* 0x0000002829187223 */ /* 0x000fe20000000018 */
[----:B------:R-:W-:Y:S01]  /*92b0*/  LOP3.LUT R40, R73, 0xffff0000, RZ, 0xc0, !PT ;  /* 0xffff000049287812 */ /* 0x000fe200078ec0ff */
[C---:B------:R-:W-:Y:S01]  /*92c0*/  FFMA R25, R41.reuse, R42, R25 ;  /* 0x0000002a29197223 */ /* 0x040fe20000000019 */
        /* <DEDUP_REMOVED lines=41> */
.L_x_139:
[----:B------:R-:W-:Y:S05]  /*9560*/  BSYNC.RECONVERGENT B0 ;  /* 0x0000000000007941 */ /* 0x000fea0003800200 */
.L_x_138:
        /* <DEDUP_REMOVED lines=21> */
.L_x_143:
[----:B------:R-:W-:Y:S05]  /*96c0*/  BSYNC B0 ;  /* 0x0000000000007941 */ /* 0x000fea0003800000 */
.L_x_142:
[----:B------:R-:W-:Y:S11]  /*96d0*/  ISETP.NE.AND P0, PT, R60, RZ, PT ;  /* 0x000000ff3c00720c */ /* 0x000ff60003f05270 */
[----:B------:R-:W-:Y:S02]  /*96e0*/  @!UPT UIADD3 URZ, UPT, UPT, URZ, URZ, URZ ;  /* 0x000000fffffff290 */ /* 0x000fe4000fffe0ff */
[----:B------:R4:W1:Y:S04]  /*96f0*/  @P0 LDS.128 R48, [R3] ;  /* 0x0000000003300984 */ /* 0x0008680000000c00 */
[----:B------:R4:W1:Y:S04]  /*9700*/  @P0 LDS.128 R56, [R2+0x10] ;  /* 0x0000100002380984 */ /* 0x0008680000000c00 */
[----:B------:R4:W1:Y:S04]  /*9710*/  @P0 LDS.128 R64, [R0+0x20] ;  /* 0x0000200000400984 */ /* 0x0008680000000c00 */
[----:B------:R4:W1:Y:S02]  /*9720*/  @P0 LDS.128 R72, [R46+0x30] ;  /* 0x000030002e480984 */ /* 0x0008640000000c00 */
.L_x_141:
[----:B------:R-:W-:Y:S05]  /*9730*/  BSYNC B1 ;  /* 0x0000000000017941 */ /* 0x000fea0003800000 */
.L_x_140:
        /* <DEDUP_REMOVED lines=21> */
.L_x_145:
[----:B------:R-:W-:Y:S01]  /*9890*/  ISETP.NE.AND P0, PT, R99, RZ, PT ;  /* 0x000000ff6300720c */ /* 0x000fe20003f05270 */
[----:B------:R-:W-:Y:S05]  /*98a0*/  WARPSYNC.ALL ;  /* 0x0000000000007948 */ /* 0x000fea0003800000 */
[----:B------:R-:W-:Y:S01]  /*98b0*/  R2UR UR4, R39 ;  /* 0x00000000270472ca */ /* 0x000fe200000e0000 */
[----:B------:R-:W-:Y:S01]  /*98c0*/  BSSY.RECONVERGENT B0, `(.L_x_146) ;  /* 0x000008b000007945 */ /* 0x000fe20003800200 */
[C---:B-1----:R-:W-:Y:S02]  /*98d0*/  SHF.L.U32 R40, R48.reuse, 0x10, RZ ;  /* 0x0000001030287819 */ /* 0x042fe400000006ff */
[----:B------:R-:W-:Y:S02]  /*98e0*/  LOP3.LUT R42, R48, 0xffff0000, RZ, 0xc0, !PT ;  /* 0xffff0000302a7812 */ /* 0x000fe400078ec0ff */
[C---:B------:R-:W-:Y:S02]  /*98f0*/  SHF.L.U32 R43, R49.reuse, 0x10, RZ ;  /* 0x00000010312b7819 */ /* 0x040fe400000006ff */
[----:B------:R-:W-:Y:S02]  /*9900*/  LOP3.LUT R44, R49, 0xffff0000, RZ, 0xc0, !PT ;  /* 0xffff0000312c7812 */ /* 0x000fe400078ec0ff */
[C---:B------:R-:W-:Y:S02]  /*9910*/  SHF.L.U32 R45, R50.reuse, 0x10, RZ ;  /* 0x00000010322d7819 */ /* 0x040fe400000006ff */
[----:B------:R-:W-:Y:S01]  /*9920*/  LOP3.LUT R46, R50, 0xffff0000, RZ, 0xc0, !PT ;  /* 0xffff0000322e7812 */ /* 0x000fe200078ec0ff */
[----:B------:R-:W1:Y:S01]  /*9930*/  LDTM.x32 R4, tmem[UR4+0x60] ;  /* 0x00006004000479ee */ /* 0x000e6200082c0000 */
[C---:B------:R-:W-:Y:S01]  /*9940*/  SHF.L.U32 R47, R51.reuse, 0x10, RZ ;  /* 0x00000010332f7819 */ /* 0x040fe200000006ff */
[----:B------:R-:W-:Y:S01]  /*9950*/  NOP ;  /* 0x0000000000007918 */ /* 0x000fe20000000000 */
[----:B------:R-:W-:Y:S02]  /*9960*/  LOP3.LUT R48, R51, 0xffff0000, RZ, 0xc0, !PT ;  /* 0xffff000033307812 */ /* 0x000fe400078ec0ff */
[C---:B------:R-:W-:Y:S02]  /*9970*/  SHF.L.U32 R49, R56.reuse, 0x10, RZ ;  /* 0x0000001038317819 */ /* 0x040fe400000006ff */
[----:B------:R-:W-:Y:S02]  /*9980*/  LOP3.LUT R51, R56, 0xffff0000, RZ, 0xc0, !PT ;  /* 0xffff000038337812 */ /* 0x000fe400078ec0ff */
[C---:B------:R-:W-:Y:S02]  /*9990*/  SHF.L.U32 R50, R57.reuse, 0x10, RZ ;  /* 0x0000001039327819 */ /* 0x040fe400000006ff */
[----:B---3--:R-:W-:Y:S02]  /*99a0*/  LOP3.LUT R52, R57, 0xffff0000, RZ, 0xc0, !PT ;  /* 0xffff000039347812 */ /* 0x008fe400078ec0ff */
[C---:B------:R-:W-:Y:S02]  /*99b0*/  SHF.L.U32 R53, R58.reuse, 0x10, RZ ;  /* 0x000000103a357819 */ /* 0x040fe400000006ff */
[----:B------:R-:W-:Y:S02]  /*99c0*/  LOP3.LUT R54, R58, 0xffff0000, RZ, 0xc0, !PT ;  /* 0xffff00003a367812 */ /* 0x000fe400078ec0ff */
[----:B------:R-:W-:Y:S02]  /*99d0*/  SHF.L.U32 R55, R59, 0x10, RZ ;  /* 0x000000103b377819 */ /* 0x000fe400000006ff */
[----:B------:R-:W-:Y:S02]  /*99e0*/  IADD3 R101, PT, PT, R101, 0xf0, RZ ;  /* 0x000000f065657810 */ /* 0x000fe40007ffe0ff */
[----:B------:R-:W-:Y:S02]  /*99f0*/  LOP3.LUT R56, R59, 0xffff0000, RZ, 0xc0, !PT ;  /* 0xffff00003b387812 */ /* 0x000fe400078ec0ff */
[----:B------:R-:W-:Y:S01]  /*9a00*/  SHF.L.U32 R57, R64, 0x10, RZ ;  /* 0x0000001040397819 */ /* 0x000fe200000006ff */
[----:B-1----:R-:W-:Y:S01]  /*9a10*/  FMUL R4, R38, R4 ;  /* 0x0000000426047220 */ /* 0x002fe20000400000 */
[----:B------:R-:W-:Y:S01]  /*9a20*/  LOP3.LUT R58, R64, 0xffff0000, RZ, 0xc0, !PT ;  /* 0xffff0000403a7812 */ /* 0x000fe200078ec0ff */
[C---:B------:R-:W-:Y:S01]  /*9a30*/  FMUL R5, R38.reuse, R5 ;  /* 0x0000000526057220 */ /* 0x040fe20000400000 */
[----:B------:R-:W-:Y:S01]  /*9a40*/  LOP3.LUT R101, R101, 0xfefffff8, RZ, 0xc0, !PT ;  /* 0xfefffff865657812 */ /* 0x000fe200078ec0ff */
[C---:B------:R-:W-:Y:S01]  /*9a50*/  FFMA R4, R41.reuse, R40, R4 ;  /* 0x0000002829047223 */ /* 0x040fe20000000004 */
[C---:B------:R-:W-:Y:S01]  /*9a60*/  FMUL R6, R38.reuse, R6 ;  /* 0x0000000626067220 */ /* 0x040fe20000400000 */
[----:B------:R-:W-:Y:S01]  /*9a70*/  FFMA R5, R41, R42, R5 ;  /* 0x0000002a29057223 */ /* 0x000fe20000000005 */
[----:B------:R-:W-:Y:S01]  /*9a80*/  SHF.L.U32 R59, R65, 0x10, RZ ;  /* 0x00000010413b7819 */ /* 0x000fe200000006ff */
[----:B------:R1:W-:Y:S01]  /*9a90*/  SYNCS.ARRIVE.TRANS64.RED.A1T0 RZ, [R101+URZ], RZ ;  /* 0x000000ff65ff79a7 */ /* 0x0003e200081004ff */
[----:B------:R-:W-:Y:S01]  /*9aa0*/  FFMA R6, R41, R43, R6 ;  /* 0x0000002b29067223 */ /* 0x000fe20000000006 */
[C---:B------:R-:W-:Y:S01]  /*9ab0*/  FMUL R7, R38.reuse, R7 ;  /* 0x0000000726077220 */ /* 0x040fe20000400000 */
[----:B------:R-:W-:Y:S01]  /*9ac0*/  F2FP.BF16.F32.PACK_AB R104, R5, R4 ;  /* 0x000000040568723e */ /* 0x000fe200000010ff */
[C---:B------:R-:W-:Y:S01]  /*9ad0*/  FMUL R8, R38.reuse, R8 ;  /* 0x0000000826087220 */ /* 0x040fe20000400000 */
[----:B------:R-:W-:Y:S01]  /*9ae0*/  FMUL R9, R38, R9 ;  /* 0x0000000926097220 */ /* 0x000fe20000400000 */
[----:B------:R-:W-:Y:S01]  /*9af0*/  LOP3.LUT R60, R65, 0xffff0000, RZ, 0xc0, !PT ;  /* 0xffff0000413c7812 */ /* 0x000fe200078ec0ff */
[C---:B------:R-:W-:Y:S01]  /*9b00*/  FFMA R7, R41.reuse, R44, R7 ;  /* 0x0000002c29077223 */ /* 0x040fe20000000007 */
[C---:B------:R-:W-:Y:S01]  /*9b10*/  FFMA R8, R41.reuse, R45, R8 ;  /* 0x0000002d29087223 */ /* 0x040fe20000000008 */
[----:B------:R-:W-:Y:S01]  /*9b20*/  SHF.L.U32 R61, R66, 0x10, RZ ;  /* 0x00000010423d7819 */ /* 0x000fe200000006ff */
[----:B------:R-:W-:Y:S01]  /*9b30*/  FFMA R9, R41, R46, R9 ;  /* 0x0000002e29097223 */ /* 0x000fe20000000009 */
[C---:B------:R-:W-:Y:S01]  /*9b40*/  FMUL R10, R38.reuse, R10 ;  /* 0x0000000a260a7220 */ /* 0x040fe20000400000 */
[----:B------:R-:W-:Y:S01]  /*9b50*/  F2FP.BF16.F32.PACK_AB R105, R7, R6 ;  /* 0x000000060769723e */ /* 0x000fe200000010ff */
[C---:B------:R-:W-:Y:S01]  /*9b60*/  FMUL R11, R38.reuse, R11 ;  /* 0x0000000b260b7220 */ /* 0x040fe20000400000 */
[----:B------:R-:W-:Y:S01]  /*9b70*/  FMUL R0, R38, R12 ;  /* 0x0000000c26007220 */ /* 0x000fe20000400000 */
[----:B------:R-:W-:Y:S01]  /*9b80*/  F2FP.BF16.F32.PACK_AB R106, R9, R8 ;  /* 0x00000008096a723e */ /* 0x000fe200000010ff */
[C---:B------:R-:W-:Y:S01]  /*9b90*/  FFMA R10, R41.reuse, R47, R10 ;  /* 0x0000002f290a7223 */ /* 0x040fe2000000000a */
[C---:B------:R-:W-:Y:S01]  /*9ba0*/  FFMA R11, R41.reuse, R48, R11 ;  /* 0x00000030290b7223 */ /* 0x040fe2000000000b */
[----:B------:R-:W-:Y:S01]  /*9bb0*/  LOP3.LUT R62, R66, 0xffff0000, RZ, 0xc0, !PT ;  /* 0xffff0000423e7812 */ /* 0x000fe200078ec0ff */
[----:B------:R-:W-:Y:S01]  /*9bc0*/  FFMA R0, R41, R49, R0 ;  /* 0x0000003129007223 */ /* 0x000fe20000000000 */
[C---:B------:R-:W-:Y:S01]  /*9bd0*/  FMUL R2, R38.reuse, R13 ;  /* 0x0000000d26027220 */ /* 0x040fe20000400000 */
[----:B------:R-:W-:Y:S01]  /*9be0*/  SHF.L.U32 R63, R67, 0x10, RZ ;  /* 0x00000010433f7819 */ /* 0x000fe200000006ff */
[C---:B------:R-:W-:Y:S01]  /*9bf0*/  FMUL R3, R38.reuse, R14 ;  /* 0x0000000e26037220 */ /* 0x040fe20000400000 */
[----:B------:R-:W-:Y:S01]  /*9c00*/  F2FP.BF16.F32.PACK_AB R107, R11, R10 ;  /* 0x0000000a0b6b723e */ /* 0x000fe200000010ff */
[----:B------:R-:W-:Y:S01]  /*9c10*/  FFMA R2, R41, R51, R2 ;  /* 0x0000003329027223 */ /* 0x000fe20000000002 */
[C---:B------:R-:W-:Y:S01]  /*9c20*/  FMUL R15, R38.reuse, R15 ;  /* 0x0000000f260f7220 */ /* 0x040fe20000400000 */
[C---:B------:R-:W-:Y:S01]  /*9c30*/  FMUL R12, R38.reuse, R16 ;  /* 0x00000010260c7220 */ /* 0x040fe20000400000 */
[----:B------:R-:W-:Y:S01]  /*9c40*/  FMUL R13, R38, R17 ;  /* 0x00000011260d7220 */ /* 0x000fe20000400000 */
[----:B------:R1:W-:Y:S01]  /*9c50*/  STS.128 [R97+0x6000], R104 ;  /* 0x0060006861007388 */ /* 0x0003e20000000c00 */
[----:B------:R-:W-:Y:S01]  /*9c60*/  LOP3.LUT R64, R67, 0xffff0000, RZ, 0xc0, !PT ;  /* 0xffff000043407812 */ /* 0x000fe200078ec0ff */
[C---:B------:R-:W-:Y:S01]  /*9c70*/  FFMA R3, R41.reuse, R50, R3 ;  /* 0x0000003229037223 */ /* 0x040fe20000000003 */
[----:B------:R-:W-:Y:S01]  /*9c80*/  SHF.L.U32 R65, R72, 0x10, RZ ;  /* 0x0000001048417819 */ /* 0x000fe200000006ff */
[C---:B------:R-:W-:Y:S01]  /*9c90*/  FFMA R15, R41.reuse, R52, R15 ;  /* 0x00000034290f7223 */ /* 0x040fe2000000000f */
[----:B------:R-:W-:Y:S01]  /*9ca0*/  F2FP.BF16.F32.PACK_AB R108, R2, R0 ;  /* 0x00000000026c723e */ /* 0x000fe200000010ff */
[C---:B------:R-:W-:Y:S01]  /*9cb0*/  FFMA R12, R41.reuse, R53, R12 ;  /* 0x00000035290c7223 */ /* 0x040fe2000000000c */
[C---:B------:R-:W-:Y:S01]  /*9cc0*/  FFMA R13, R41.reuse, R54, R13 ;  /* 0x00000036290d7223 */ /* 0x040fe2000000000d */
[C---:B------:R-:W-:Y:S01]  /*9cd0*/  FMUL R14, R38.reuse, R18 ;  /* 0x00000012260e7220 */ /* 0x040fe20000400000 */
[C---:B------:R-:W-:Y:S01]  /*9ce0*/  FMUL R19, R38.reuse, R19 ;  /* 0x0000001326137220 */ /* 0x040fe20000400000 */
[C---:B------:R-:W-:Y:S01]  /*9cf0*/  FMUL R16, R38.reuse, R20 ;  /* 0x0000001426107220 */ /* 0x040fe20000400000 */
[C---:B------:R-:W-:Y:S01]  /*9d00*/  FMUL R17, R38.reuse, R21 ;  /* 0x0000001526117220 */ /* 0x040fe20000400000 */
[C---:B------:R-:W-:Y:S01]  /*9d10*/  FFMA R14, R41.reuse, R55, R14 ;  /* 0x00000037290e7223 */ /* 0x040fe2000000000e */
        /* <DEDUP_REMOVED lines=9> */
[----:B------:R-:W-:Y:S01]  /*9db0*/  FFMA R23, R41, R60, R23 ;  /* 0x0000003c29177223 */ /* 0x000fe20000000017 */
[C---:B------:R-:W-:Y:S01]  /*9dc0*/  FMUL R27, R38.reuse, R27 ;  /* 0x0000001b261b7220 */ /* 0x040fe20000400000 */
[----:B------:R-:W-:Y:S01]  /*9dd0*/  F2FP.BF16.F32.PACK_AB R109, R15, R3 ;  /* 0x000000030f6d723e */ /* 0x000fe200000010ff */
[----:B------:R-:W-:Y:S01]  /*9de0*/  FFMA R20, R41, R61, R20 ;  /* 0x0000003d29147223 */ /* 0x000fe20000000014 */
[----:B------:R-:W-:Y:S01]  /*9df0*/  F2FP.BF16.F32.PACK_AB R110, R13, R12 ;  /* 0x0000000c0d6e723e */ /* 0x000fe200000010ff */
[----:B------:R-:W-:Y:S01]  /*9e00*/  FMUL R24, R38, R28 ;  /* 0x0000001c26187220 */ /* 0x000fe20000400000 */
[----:B------:R-:W-:Y:S01]  /*9e10*/  F2FP.BF16.F32.PACK_AB R111, R19, R14 ;  /* 0x0000000e136f723e */ /* 0x000fe200000010ff */
[----:B------:R-:W-:Y:S01]  /*9e20*/  FFMA R21, R41, R62, R21 ;  /* 0x0000003e29157223 */ /* 0x000fe20000000015 */
[----:B------:R-:W-:Y:S01]  /*9e30*/  LOP3.LUT R66, R72, 0xffff0000, RZ, 0xc0, !PT ;  /* 0xffff000048427812 */ /* 0x000fe200078ec0ff */
[C---:B------:R-:W-:Y:S01]  /*9e40*/  FMUL R25, R38.reuse, R29 ;  /* 0x0000001d26197220 */ /* 0x040fe20000400000 */
[----:B------:R-:W-:Y:S01]  /*9e50*/  SHF.L.U32 R67, R73, 0x10, RZ ;  /* 0x0000001049437819 */ /* 0x000fe200000006ff */
[----:B------:R1:W-:Y:S01]  /*9e60*/  STS.128 [R96+0x6010], R108 ;  /* 0x0060106c60007388 */ /* 0x0003e20000000c00 */
[----:B------:R-:W-:Y:S01]  /*9e70*/  FFMA R22, R41, R63, R22 ;  /* 0x0000003f29167223 */ /* 0x000fe20000000016 */
[----:B------:R-:W-:Y:S01]  /*9e80*/  LOP3.LUT R68, R73, 0xffff0000, RZ, 0xc0, !PT ;  /* 0xffff000049447812 */ /* 0x000fe200078ec0ff */
[----:B------:R-:W-:Y:S01]  /*9e90*/  FMUL R26, R38, R30 ;  /* 0x0000001e261a7220 */ /* 0x000fe20000400000 */
[C---:B------:R-:W-:Y:S01]  /*9ea0*/  FFMA R27, R41.reuse, R64, R27 ;  /* 0x00000040291b7223 */ /* 0x040fe2000000001b */
[----:B------:R-:W-:Y:S01]  /*9eb0*/  SHF.L.U32 R69, R74, 0x10, RZ ;  /* 0x000000104a457819 */ /* 0x000fe200000006ff */
[----:B------:R-:W-:Y:S01]  /*9ec0*/  FMUL R31, R38, R31 ;  /* 0x0000001f261f7220 */ /* 0x000fe20000400000 */
[C---:B------:R-:W-:Y:S01]  /*9ed0*/  FFMA R24, R41.reuse, R65, R24 ;  /* 0x0000004129187223 */ /* 0x040fe20000000018 */
[----:B------:R-:W-:Y:S01]  /*9ee0*/  LOP3.LUT R70, R74, 0xffff0000, RZ, 0xc0, !PT ;  /* 0xffff00004a467812 */ /* 0x000fe200078ec0ff */
[C---:B------:R-:W-:Y:S01]  /*9ef0*/  FMUL R28, R38.reuse, R32 ;  /* 0x00000020261c7220 */ /* 0x040fe20000400000 */
[----:B------:R-:W-:Y:S01]  /*9f00*/  FFMA R25, R41, R66, R25 ;  /* 0x0000004229197223 */ /* 0x000fe20000000019 */
[----:B------:R-:W-:Y:S01]  /*9f10*/  SHF.L.U32 R71, R75, 0x10, RZ ;  /* 0x000000104b477819 */ /* 0x000fe200000006ff */
[C---:B------:R-:W-:Y:S01]  /*9f20*/  FMUL R29, R38.reuse, R33 ;  /* 0x00000021261d7220 */ /* 0x040fe20000400000 */
[----:B------:R-:W-:Y:S01]  /*9f30*/  FFMA R26, R41, R67, R26 ;  /* 0x00000043291a7223 */ /* 0x000fe2000000001a */
[----:B------:R-:W-:Y:S01]  /*9f40*/  LOP3.LUT R72, R75, 0xffff0000, RZ, 0xc0, !PT ;  /* 0xffff00004b487812 */ /* 0x000fe200078ec0ff */
        /* <DEDUP_REMOVED lines=33> */
[----:B---3--:R-:W-:Y:S04]  /*a160*/  DEPBAR.LE SB0, 0x1 ;  /* 0x000080400000791a */ /* 0x008fe80000000000 */
.L_x_147:
[----:B------:R-:W-:Y:S05]  /*a170*/  BSYNC.RECONVERGENT B0 ;  /* 0x0000000000007941 */ /* 0x000fea0003800200 */
.L_x_146:
[----:B------:R-:W-:Y:S01]  /*a180*/  BAR.SYNC.DEFER_BLOCKING 0x1, 0x80 ;  /* 0x0042000000007b1d */ /* 0x000fe20000010000 */
[----:B------:R-:W-:Y:S01]  /*a190*/  UISETP.NE.AND UP0, UPT, UR47, -0x4, UPT ;  /* 0xfffffffc2f00788c */ /* 0x000fe2000bf05270 */
[----:B------:R-:W-:Y:S08]  /*a1a0*/  IADD3 R0, PT, PT, R36, 0x1, RZ ;  /* 0x0000000124007810 */ /* 0x000ff00007ffe0ff */
[----:B------:R-:W-:Y:S05]  /*a1b0*/  BRA.U !UP0, `(.L_x_148) ;  /* 0x0000000108247547 */ /* 0x000fea000b800000 */
[----:B------:R-:W-:Y:S01]  /*a1c0*/  ISETP.NE.AND P0, PT, R100, RZ, PT ;  /* 0x000000ff6400720c */ /* 0x000fe20003f05270 */
[----:B------:R-:W-:Y:S01]  /*a1d0*/  IMAD.U32 R2, RZ, RZ, UR46 ;  /* 0x0000002eff027e24 */ /* 0x000fe2000f8e00ff */
[----:B------:R-:W-:Y:S04]  /*a1e0*/  UIADD3 UR4, UPT, UPT, UR46, 0x1, URZ ;  /* 0x000000012e047890 */ /* 0x000fe8000fffe0ff */
[----:B------:R-:W-:Y:S04]  /*a1f0*/  UISETP.NE.AND UP0, UPT, UR4, 0x4, UPT ;  /* 0x000000040400788c */ /* 0x000fe8000bf05270 */
[----:B------:R-:W-:Y:S03]  /*a200*/  USEL UR46, UR4, URZ, UP0 ;  /* 0x000000ff042e7287 */ /* 0x000fe60008000000 */
[----:B------:R-:W-:Y:S05]  /*a210*/  @P0 LEA R2, R2, UR43, 0x3 ;  /* 0x0000002b02020c11 */ /* 0x000fea000f8e18ff */
[----:B------:R-:W-:Y:S05]  /*a220*/  @P0 VIADD R3, R2, 0x90 ;  /* 0x0000009002030836 */ /* 0x000fea0000000000 */
[----:B------:R-:W-:Y:S04]  /*a230*/  @P0 PRMT R3, R102, 0x654, R3 ;  /* 0x0000065466030816 */ /* 0x000fe80000000003 */
[----:B------:R3:W-:Y:S03]  /*a240*/  @P0 SYNCS.ARRIVE.TRANS64.RED.A1T0 RZ, [R3+URZ], RZ ;  /* 0x000000ff03ff09a7 */ /* 0x0007e600081004ff */
.L_x_148:
[----:B------:R-:W-:Y:S01]  /*a250*/  R2UR UR5, R87 ;  /* 0x00000000570572ca */ /* 0x000fe200000e0000 */
[----:B------:R-:W-:Y:S01]  /*a260*/  UISETP.NE.AND UP0, UPT, UR61, URZ, UPT ;  /* 0x000000ff3d00728c */ /* 0x000fe2000bf05270 */
[----:B------:R-:W-:Y:S01]  /*a270*/  R2UR UR4, R86 ;  /* 0x00000000560472ca */ /* 0x000fe200000e0000 */
[----:B------:R-:W-:Y:S01]  /*a280*/  UIADD3 UR47, UPT, UPT, UR47, 0x4, URZ ;  /* 0x000000042f2f7890 */ /* 0x000fe2000fffe0ff */
[----:B------:R-:W-:Y:S01]  /*a290*/  ISETP.NE.AND P0, PT, R90, 0x2, PT ;  /* 0x000000025a00780c */ /* 0x000fe20003f05270 */
[----:B------:R-:W-:Y:S01]  /*a2a0*/  UMOV UR44, UR60 ;  /* 0x0000003c002c7c82 */ /* 0x000fe20008000000 */
[----:B------:R-:W-:Y:S02]  /*a2b0*/  ISETP.NE.AND P1, PT, R0, 0x2, PT ;  /* 0x000000020000780c */ /* 0x000fe40003f25270 */
[----:B---3--:R-:W-:Y:S02]  /*a2c0*/  SEL R3, RZ, 0x1, P0 ;  /* 0x00000001ff037807 */ /* 0x008fe40000000000 */
[----:B------:R-:W-:Y:S02]  /*a2d0*/  SEL R2, RZ, 0x1, P1 ;  /* 0x00000001ff027807 */ /* 0x000fe40000800000 */
[----:B------:R-:W-:Y:S01]  /*a2e0*/  LOP3.LUT R92, R92, R3, RZ, 0x3c, !PT ;  /* 0x000000035c5c7212 */ /* 0x000fe200078e3cff */
[----:B------:R-:W-:Y:S01]  /*a2f0*/  UIADD3 UR16, UPT, UPT, UR37, UR5, URZ ;  /* 0x0000000525107290 */ /* 0x000fe2000fffe0ff */
[----:B------:R-:W-:Y:S01]  /*a300*/  LOP3.LUT R93, R93, R2, RZ, 0x3c, !PT ;  /* 0x000000025d5d7212 */ /* 0x000fe200078e3cff */
[----:B------:R-:W-:Y:S01]  /*a310*/  UIADD3 UR11, UPT, UPT, UR36, UR4, URZ ;  /* 0x00000004240b7290 */ /* 0x000fe2000fffe0ff */
[----:B------:R-:W-:Y:S02]  /*a320*/  SEL R90, R90, RZ, P0 ;  /* 0x000000ff5a5a7207 */ /* 0x000fe40000000000 */
[----:B------:R-:W-:Y:S01]  /*a330*/  SEL R36, R0, RZ, P1 ;  /* 0x000000ff00247207 */ /* 0x000fe20000800000 */
[----:B------:R-:W-:Y:S08]  /*a340*/  BRA.U UP0, `(.L_x_149) ;  /* 0xffffffc1000c7547 */ /* 0x000ff0000b83ffff */
[----:B------:R-:W3:Y:S01]  /*a350*/  LDCU.64 UR4, c[0x0][0xc88] ;  /* 0x00019100ff0477ac */ /* 0x000ee20008000a00 */
[----:B------:R-:W4:Y:S01]  /*a360*/  LDCU.64 UR6, c[0x0][0xc90] ;  /* 0x00019200ff0677ac */ /* 0x000f220008000a00 */
[----:B---3--:R-:W-:Y:S02]  /*a370*/  ISETP.NE.U32.AND P2, PT, RZ, UR4, PT ;  /* 0x00000004ff007c0c */ /* 0x008fe4000bf45070 */
[----:B----4-:R-:W-:Y:S02]  /*a380*/  ISETP.NE.U32.AND P1, PT, RZ, UR6, PT ;  /* 0x00000006ff007c0c */ /* 0x010fe4000bf25070 */
[----:B------:R-:W-:Y:S02]  /*a390*/  ISETP.NE.AND.EX P2, PT, RZ, UR5, PT, P2 ;  /* 0x00000005ff007c0c */ /* 0x000fe4000bf45320 */
[----:B------:R-:W-:-:S13]  /*a3a0*/  ISETP.NE.AND.EX P0, PT, RZ, UR7, PT, P1 ;  /* 0x00000007ff007c0c */ /* 0x000fda000bf05310 */
[----:B------:R-:W-:Y:S05]  /*a3b0*/  @P2 BRA P0, `(.L_x_150) ;  /* 0x00000000003c2947 */ /* 0x000fea0000000000 */
[----:B------:R-:W-:-:S13]  /*a3c0*/  ISETP.NE.AND.EX P1, PT, RZ, UR7, PT, P1 ;  /* 0x00000007ff007c0c */ /* 0x000fda000bf25310 */
[----:B------:R-:W-:Y:S05]  /*a3d0*/  @P1 BRA `(.L_x_151) ;  /* 0x00000000000c1947 */ /* 0x000fea0003800000 */
[----:B------:R-:W-:-:S13]  /*a3e0*/  FSETP.NEU.AND P0, PT, R41, RZ, PT ;  /* 0x000000ff2900720b */ /* 0x000fda0003f0d000 */
[----:B------:R-:W-:Y:S05]  /*a3f0*/  @!P0 EXIT ;  /* 0x000000000000894d */ /* 0x000fea0003800000 */
[----:B------:R-:W-:Y:S05]  /*a400*/  BRA `(.L_x_150) ;  /* 0x0000000000287947 */ /* 0x000fea0003800000 */
.L_x_151:
[----:B------:R-:W-:Y:S01]  /*a410*/  ISETP.NE.AND P0, PT, R89, RZ, PT ;  /* 0x000000ff5900720c */ /* 0x000fe20003f05270 */
[----:B------:R-:W-:-:S12]  /*a420*/  BSSY.RECONVERGENT B0, `(.L_x_150) ;  /* 0x0000008000007945 */ /* 0x000fd80003800200 */
[----:B------:R-:W-:Y:S05]  /*a430*/  @P0 BRA `(.L_x_152) ;  /* 0x0000000000100947 */ /* 0x000fea0003800000 */
[----:B------:R-:W-:-:S04]  /*a440*/  ISETP.NE.U32.AND P0, PT, RZ, UR4, PT ;  /* 0x00000004ff007c0c */ /* 0x000fc8000bf05070 */
[----:B------:R-:W-:-:S13]  /*a450*/  ISETP.NE.AND.EX P0, PT, RZ, UR5, PT, P0 ;  /* 0x00000005ff007c0c */ /* 0x000fda000bf05300 */
[----:B------:R-:W-:Y:S05]  /*a460*/  @!P0 EXIT ;  /* 0x000000000000894d */ /* 0x000fea0003800000 */
[----:B------:R-:W-:Y:S05]  /*a470*/  BRA `(.L_x_153) ;  /* 0x0000000000087947 */ /* 0x000fea0003800000 */
.L_x_152:
[----:B------:R-:W-:-:S13]  /*a480*/  FSETP.NEU.AND P0, PT, R41, RZ, PT ;  /* 0x000000ff2900720b */ /* 0x000fda0003f0d000 */
[----:B------:R-:W-:Y:S05]  /*a490*/  @!P0 EXIT ;  /* 0x000000000000894d */ /* 0x000fea0003800000 */
.L_x_153:
[----:B------:R-:W-:Y:S05]  /*a4a0*/  BSYNC.RECONVERGENT B0 ;  /* 0x0000000000007941 */ /* 0x000fea0003800200 */
.L_x_150:
[----:B------:R-:W3:Y:S01]  /*a4b0*/  S2UR UR7, SR_CgaCtaId ;  /* 0x00000000000779c3 */ /* 0x000ee20000008800 */
[----:B------:R-:W-:Y:S01]  /*a4c0*/  ULEA UR6, UR46, UR43, 0x3 ;  /* 0x0000002b2e067291 */ /* 0x000fe2000f8e18ff */
[----:B------:R-:W-:-:S04]  /*a4d0*/  DEPBAR.LE SB0, 0x0 ;  /* 0x000080000000791a */ /* 0x000fc80000000000 */
[----:B------:R-:W-:-:S04]  /*a4e0*/  UIADD3 UR6, UPT, UPT, UR6, 0x90, URZ ;  /* 0x0000009006067890 */ /* 0x000fc8000fffe0ff */
[----:B---3--:R-:W-:-:S09]  /*a4f0*/  UPRMT UR6, UR7, 0x654, UR6 ;  /* 0x0000065407067896 */ /* 0x008fd20008000006 */
[----:B------:R-:W-:Y:S01]  /*a500*/  SYNCS.ARRIVE.TRANS64.RED.A1T0 RZ, [UR6], RZ ;  /* 0x000000ffffff79a7 */ /* 0x000fe20008100406 */
[----:B------:R-:W-:Y:S05]  /*a510*/  EXIT ;  /* 0x000000000000794d */ /* 0x000fea0003800000 */
.L_x_24:
[----:B--2---:R2:W3:Y:S02]  /*a520*/  SYNCS.PHASECHK.TRANS64.TRYWAIT P0, [R0+URZ+0x110], R3 ;  /* 0x00011003000075a7 */ /* 0x0044e400080011ff */
[----:B---3--:R-:W-:Y:S05]  /*a530*/  @!P0 NANOSLEEP.SYNCS 0x989680 ;  /* 0x009896800000895d */ /* 0x008fea0003900000 */
[----:B------:R-:W3:Y:S02]  /*a540*/  @!P0 SYNCS.PHASECHK.TRANS64 P0, [R0+URZ+0x110], R3 ;  /* 0x00011003000085a7 */ /* 0x000ee400080010ff */
[----:B---3--:R-:W-:Y:S05]  /*a550*/  @!P0 BRA `(.L_x_24) ;  /* 0xfffffffc00f08947 */ /* 0x008fea000383ffff */
[----:B------:R-:W-:Y:S05]  /*a560*/  BRA `(.L_x_154) ;  /* 0xffffff7800587947 */ /* 0x000fea000383ffff */
.L_x_27:
[----:B--2---:R-:W-:-:S07]  /*a570*/  MOV R0, UR5 ;  /* 0x0000000500007c02 */ /* 0x004fce0008000f00 */
.L_x_155:
[----:B--2---:R2:W3:Y:S02]  /*a580*/  SYNCS.PHASECHK.TRANS64.TRYWAIT P0, [R0+URZ+0x38], R3 ;  /* 0x00003803000075a7 */ /* 0x0044e400080011ff */
[----:B---3--:R-:W-:Y:S05]  /*a590*/  @!P0 NANOSLEEP.SYNCS 0x989680 ;  /* 0x009896800000895d */ /* 0x008fea0003900000 */
[----:B------:R-:W3:Y:S02]  /*a5a0*/  @!P0 SYNCS.PHASECHK.TRANS64 P0, [R0+URZ+0x38], R3 ;  /* 0x00003803000085a7 */ /* 0x000ee400080010ff */
[----:B---3--:R-:W-:Y:S05]  /*a5b0*/  @!P0 BRA `(.L_x_155) ;  /* 0xfffffffc00f08947 */ /* 0x008fea000383ffff */
[----:B------:R-:W-:Y:S05]  /*a5c0*/  BRA `(.L_x_26) ;  /* 0xffffff7800b87947 */ /* 0x000fea000383ffff */
.L_x_36:
[----:B-1----:R-:W-:-:S07]  /*a5d0*/  MOV R0, UR6 ;  /* 0x0000000600007c02 */ /* 0x002fce0008000f00 */
.L_x_156:
[----:B-1----:R1:W2:Y:S02]  /*a5e0*/  SYNCS.PHASECHK.TRANS64.TRYWAIT P0, [R0+URZ+0x38], R3 ;  /* 0x00003803000075a7 */ /* 0x0022a400080011ff */
[----:B--2---:R-:W-:Y:S05]  /*a5f0*/  @!P0 NANOSLEEP.SYNCS 0x989680 ;  /* 0x009896800000895d */ /* 0x004fea0003900000 */
[----:B------:R-:W2:Y:S02]  /*a600*/  @!P0 SYNCS.PHASECHK.TRANS64 P0, [R0+URZ+0x38], R3 ;  /* 0x00003803000085a7 */ /* 0x000ea400080010ff */
[----:B--2---:R-:W-:Y:S05]  /*a610*/  @!P0 BRA `(.L_x_156) ;  /* 0xfffffffc00f08947 */ /* 0x004fea000383ffff */
[----:B------:R-:W-:Y:S05]  /*a620*/  BRA `(.L_x_35) ;  /* 0xffffff7c00d87947 */ /* 0x000fea000383ffff */
.L_x_43:
[----:B-1----:R1:W4:Y:S02]  /*a630*/  SYNCS.PHASECHK.TRANS64.TRYWAIT P0, [R3+URZ+0xc0], R0 ;  /* 0x0000c000030075a7 */ /* 0x00232400080011ff */
[----:B----4-:R-:W-:Y:S05]  /*a640*/  @!P0 NANOSLEEP.SYNCS 0x989680 ;  /* 0x009896800000895d */ /* 0x010fea0003900000 */
[----:B------:R-:W4:Y:S02]  /*a650*/  @!P0 SYNCS.PHASECHK.TRANS64 P0, [R3+URZ+0xc0], R0 ;  /* 0x0000c000030085a7 */ /* 0x000f2400080010ff */
[----:B----4-:R-:W-:Y:S05]  /*a660*/  @!P0 BRA `(.L_x_43) ;  /* 0xfffffffc00f08947 */ /* 0x010fea000383ffff */
[----:B------:R-:W-:Y:S05]  /*a670*/  BRA `(.L_x_157) ;  /* 0xffffff8000d47947 */ /* 0x000fea000383ffff */
.L_x_47:
[----:B-1----:R-:W-:-:S07]  /*a680*/  MOV R0, UR4 ;  /* 0x0000000400007c02 */ /* 0x002fce0008000f00 */
.L_x_158:
[----:B-1----:R1:W2:Y:S02]  /*a690*/  SYNCS.PHASECHK.TRANS64.TRYWAIT P0, [R0+URZ], R3 ;  /* 0x00000003000075a7 */ /* 0x0022a400080011ff */
[----:B--2---:R-:W-:Y:S05]  /*a6a0*/  @!P0 NANOSLEEP.SYNCS 0x989680 ;  /* 0x009896800000895d */ /* 0x004fea0003900000 */
[----:B------:R-:W2:Y:S02]  /*a6b0*/  @!P0 SYNCS.PHASECHK.TRANS64 P0, [R0+URZ], R3 ;  /* 0x00000003000085a7 */ /* 0x000ea400080010ff */
[----:B--2---:R-:W-:Y:S05]  /*a6c0*/  @!P0 BRA `(.L_x_158) ;  /* 0xfffffffc00f08947 */ /* 0x004fea000383ffff */
[----:B------:R-:W-:Y:S05]  /*a6d0*/  BRA `(.L_x_159) ;  /* 0xffffff8800807947 */ /* 0x000fea000383ffff */
.L_x_48:
[----:B------:R-:W-:-:S07]  /*a6e0*/  MOV R0, UR5 ;  /* 0x0000000500007c02 */ /* 0x000fce0008000f00 */
.L_x_160:
[----:B-1----:R1:W2:Y:S02]  /*a6f0*/  SYNCS.PHASECHK.TRANS64.TRYWAIT P0, [R0+URZ], R3 ;  /* 0x00000003000075a7 */ /* 0x0022a400080011ff */
[----:B--2---:R-:W-:Y:S05]  /*a700*/  @!P0 NANOSLEEP.SYNCS 0x989680 ;  /* 0x009896800000895d */ /* 0x004fea0003900000 */
[----:B------:R-:W2:Y:S02]  /*a710*/  @!P0 SYNCS.PHASECHK.TRANS64 P0, [R0+URZ], R3 ;  /* 0x00000003000085a7 */ /* 0x000ea400080010ff */
[----:B--2---:R-:W-:Y:S05]  /*a720*/  @!P0 BRA `(.L_x_160) ;  /* 0xfffffffc00f08947 */ /* 0x004fea000383ffff */
[----:B------:R-:W-:Y:S05]  /*a730*/  BRA `(.L_x_161) ;  /* 0xffffff88008c7947 */ /* 0x000fea000383ffff */
.L_x_49:
[----:B------:R-:W-:-:S07]  /*a740*/  MOV R0, UR5 ;  /* 0x0000000500007c02 */ /* 0x000fce0008000f00 */
.L_x_162:
[----:B-1----:R1:W2:Y:S02]  /*a750*/  SYNCS.PHASECHK.TRANS64.TRYWAIT P0, [R0+URZ], R3 ;  /* 0x00000003000075a7 */ /* 0x0022a400080011ff */
[----:B--2---:R-:W-:Y:S05]  /*a760*/  @!P0 NANOSLEEP.SYNCS 0x989680 ;  /* 0x009896800000895d */ /* 0x004fea0003900000 */
[----:B------:R-:W2:Y:S02]  /*a770*/  @!P0 SYNCS.PHASECHK.TRANS64 P0, [R0+URZ], R3 ;  /* 0x00000003000085a7 */ /* 0x000ea400080010ff */
[----:B--2---:R-:W-:Y:S05]  /*a780*/  @!P0 BRA `(.L_x_162) ;  /* 0xfffffffc00f08947 */ /* 0x004fea000383ffff */
[----:B------:R-:W-:Y:S05]  /*a790*/  BRA `(.L_x_163) ;  /* 0xffffff8800987947 */ /* 0x000fea000383ffff */
.L_x_50:
[----:B------:R-:W-:-:S07]  /*a7a0*/  MOV R0, UR5 ;  /* 0x0000000500007c02 */ /* 0x000fce0008000f00 */
.L_x_164:
[----:B-1----:R1:W2:Y:S02]  /*a7b0*/  SYNCS.PHASECHK.TRANS64.TRYWAIT P0, [R0+URZ], R3 ;  /* 0x00000003000075a7 */ /* 0x0022a400080011ff */
[----:B--2---:R-:W-:Y:S05]  /*a7c0*/  @!P0 NANOSLEEP.SYNCS 0x989680 ;  /* 0x009896800000895d */ /* 0x004fea0003900000 */
[----:B------:R-:W2:Y:S02]  /*a7d0*/  @!P0 SYNCS.PHASECHK.TRANS64 P0, [R0+URZ], R3 ;  /* 0x00000003000085a7 */ /* 0x000ea400080010ff */
[----:B--2---:R-:W-:Y:S05]  /*a7e0*/  @!P0 BRA `(.L_x_164) ;  /* 0xfffffffc00f08947 */ /* 0x004fea000383ffff */
[----:B------:R-:W-:Y:S05]  /*a7f0*/  BRA `(.L_x_165) ;  /* 0xffffff8800a47947 */ /* 0x000fea000383ffff */
.L_x_51:
[----:B------:R-:W-:-:S07]  /*a800*/  MOV R0, UR5 ;  /* 0x0000000500007c02 */ /* 0x000fce0008000f00 */
.L_x_166:
[----:B-1----:R1:W2:Y:S02]  /*a810*/  SYNCS.PHASECHK.TRANS64.TRYWAIT P0, [R0+URZ], R3 ;  /* 0x00000003000075a7 */ /* 0x0022a400080011ff */
[----:B--2---:R-:W-:Y:S05]  /*a820*/  @!P0 NANOSLEEP.SYNCS 0x989680 ;  /* 0x009896800000895d */ /* 0x004fea0003900000 */
[----:B------:R-:W2:Y:S02]  /*a830*/  @!P0 SYNCS.PHASECHK.TRANS64 P0, [R0+URZ], R3 ;  /* 0x00000003000085a7 */ /* 0x000ea400080010ff */
[----:B--2---:R-:W-:Y:S05]  /*a840*/  @!P0 BRA `(.L_x_166) ;  /* 0xfffffffc00f08947 */ /* 0x004fea000383ffff */
[----:B------:R-:W-:Y:S05]  /*a850*/  BRA `(.L_x_167) ;  /* 0xffffff8800b07947 */ /* 0x000fea000383ffff */
.L_x_52:
[----:B------:R-:W-:-:S07]  /*a860*/  MOV R0, UR5 ;  /* 0x0000000500007c02 */ /* 0x000fce0008000f00 */
.L_x_168:
[----:B-1----:R1:W2:Y:S02]  /*a870*/  SYNCS.PHASECHK.TRANS64.TRYWAIT P0, [R0+URZ], R3 ;  /* 0x00000003000075a7 */ /* 0x0022a400080011ff */
[----:B--2---:R-:W-:Y:S05]  /*a880*/  @!P0 NANOSLEEP.SYNCS 0x989680 ;  /* 0x009896800000895d */ /* 0x004fea0003900000 */
[----:B------:R-:W2:Y:S02]  /*a890*/  @!P0 SYNCS.PHASECHK.TRANS64 P0, [R0+URZ], R3 ;  /* 0x00000003000085a7 */ /* 0x000ea400080010ff */
[----:B--2---:R-:W-:Y:S05]  /*a8a0*/  @!P0 BRA `(.L_x_168) ;  /* 0xfffffffc00f08947 */ /* 0x004fea000383ffff */
[----:B------:R-:W-:Y:S05]  /*a8b0*/  BRA `(.L_x_169) ;  /* 0xffffff8800bc7947 */ /* 0x000fea000383ffff */
.L_x_55:
[----:B-1----:R1:W2:Y:S02]  /*a8c0*/  SYNCS.PHASECHK.TRANS64.TRYWAIT P0, [R2+URZ+0x100], R5 ;  /* 0x00010005020075a7 */ /* 0x0022a400080011ff */
[----:B--2---:R-:W-:Y:S05]  /*a8d0*/  @!P0 NANOSLEEP.SYNCS 0x989680 ;  /* 0x009896800000895d */ /* 0x004fea0003900000 */
[----:B------:R-:W2:Y:S02]  /*a8e0*/  @!P0 SYNCS.PHASECHK.TRANS64 P0, [R2+URZ+0x100], R5 ;  /* 0x00010005020085a7 */ /* 0x000ea400080010ff */
[----:B--2---:R-:W-:Y:S05]  /*a8f0*/  @!P0 BRA `(.L_x_55) ;  /* 0xfffffffc00f08947 */ /* 0x004fea000383ffff */
[----:B------:R-:W-:Y:S05]  /*a900*/  BRA `(.L_x_170) ;  /* 0xffffff8c00207947 */ /* 0x000fea000383ffff */
.L_x_56:
[----:B------:R-:W-:-:S07]  /*a910*/  MOV R2, UR4 ;  /* 0x0000000400027c02 */ /* 0x000fce0008000f00 */
.L_x_171:
[----:B-1----:R1:W2:Y:S02]  /*a920*/  SYNCS.PHASECHK.TRANS64.TRYWAIT P0, [R2+URZ+0xd0], R5 ;  /* 0x0000d005020075a7 */ /* 0x0022a400080011ff */
[----:B--2---:R-:W-:Y:S05]  /*a930*/  @!P0 NANOSLEEP.SYNCS 0x989680 ;  /* 0x009896800000895d */ /* 0x004fea0003900000 */
[----:B------:R-:W2:Y:S02]  /*a940*/  @!P0 SYNCS.PHASECHK.TRANS64 P0, [R2+URZ+0xd0], R5 ;  /* 0x0000d005020085a7 */ /* 0x000ea400080010ff */
[----:B--2---:R-:W-:Y:S05]  /*a950*/  @!P0 BRA `(.L_x_171) ;  /* 0xfffffffc00f08947 */ /* 0x004fea000383ffff */
[----:B------:R-:W-:Y:S05]  /*a960*/  BRA `(.L_x_172) ;  /* 0xffffff8c00307947 */ /* 0x000fea000383ffff */
.L_x_57:
[----:B-1----:R1:W2:Y:S02]  /*a970*/  SYNCS.PHASECHK.TRANS64.TRYWAIT P1, [R2+URZ+0xc0], R5 ;  /* 0x0000c005020075a7 */ /* 0x0022a400080211ff */
[----:B--2---:R-:W-:Y:S05]  /*a980*/  @!P1 NANOSLEEP.SYNCS 0x989680 ;  /* 0x009896800000995d */ /* 0x004fea0003900000 */
[----:B------:R-:W2:Y:S02]  /*a990*/  @!P1 SYNCS.PHASECHK.TRANS64 P1, [R2+URZ+0xc0], R5 ;  /* 0x0000c005020095a7 */ /* 0x000ea400080210ff */
[----:B--2---:R-:W-:Y:S05]  /*a9a0*/  @!P1 BRA `(.L_x_57) ;  /* 0xfffffffc00f09947 */ /* 0x004fea000383ffff */
[----:B------:R-:W-:Y:S05]  /*a9b0*/  BRA `(.L_x_173) ;  /* 0xffffff8c00607947 */ /* 0x000fea000383ffff */
.L_x_60:
[----:B------:R-:W-:-:S07]  /*a9c0*/  MOV R0, UR4 ;  /* 0x0000000400007c02 */ /* 0x000fce0008000f00 */
.L_x_174:
[----:B-1----:R1:W2:Y:S02]  /*a9d0*/  SYNCS.PHASECHK.TRANS64.TRYWAIT P0, [R0+URZ+0xd0], R3 ;  /* 0x0000d003000075a7 */ /* 0x0022a400080011ff */
[----:B--2---:R-:W-:Y:S05]  /*a9e0*/  @!P0 NANOSLEEP.SYNCS 0x989680 ;  /* 0x009896800000895d */ /* 0x004fea0003900000 */
[----:B------:R-:W2:Y:S02]  /*a9f0*/  @!P0 SYNCS.PHASECHK.TRANS64 P0, [R0+URZ+0xd0], R3 ;  /* 0x0000d003000085a7 */ /* 0x000ea400080010ff */
[----:B--2---:R-:W-:Y:S05]  /*aa00*/  @!P0 BRA `(.L_x_174) ;  /* 0xfffffffc00f08947 */ /* 0x004fea000383ffff */
[----:B------:R-:W-:Y:S05]  /*aa10*/  BRA `(.L_x_59) ;  /* 0xffffff8c00b47947 */ /* 0x000fea000383ffff */
.L_x_69:
[----:B-1----:R-:W-:-:S04]  /*aa20*/  MOV R0, UR5 ;  /* 0x0000000500007c02 */ /* 0x002fc80008000f00 */
[----:B------:R1:W2:Y:S03]  /*aa30*/  SYNCS.PHASECHK.TRANS64.TRYWAIT P0, [R0+URZ+0x8], R7 ;  /* 0x00000807000075a7 */ /* 0x0002a600080011ff */
[----:B--2---:R-:W-:Y:S05]  /*aa40*/  @!P0 NANOSLEEP.SYNCS 0x989680 ;  /* 0x009896800000895d */ /* 0x004fea0003900000 */
[----:B------:R-:W2:Y:S02]  /*aa50*/  @!P0 SYNCS.PHASECHK.TRANS64 P0, [R0+URZ+0x8], R7 ;  /* 0x00000807000085a7 */ /* 0x000ea400080010ff */
[----:B--2---:R-:W-:Y:S05]  /*aa60*/  @!P0 BRA `(.L_x_69) ;  /* 0xfffffffc00ec8947 */ /* 0x004fea000383ffff */
[----:B------:R-:W-:Y:S05]  /*aa70*/  BRA `(.L_x_68) ;  /* 0xffffff90006c7947 */ /* 0x000fea000383ffff */
.L_x_71:
[----:B------:R-:W-:Y:S01]  /*aa80*/  BSSY B0, `(.L_x_175) ;  /* 0x0000006000007945 */ /* 0x000fe20003800000 */
[----:B------:R-:W-:-:S07]  /*aa90*/  MOV R15, 0xffffffff ;  /* 0xffffffff000f7802 */ /* 0x000fce0000000f00 */
[----:B-1---5:R-:W-:Y:S05]  /*aaa0*/  WARPSYNC.COLLECTIVE R15, `(.L_x_176) ;  /* 0x000000000f0c7348 */ /* 0x022fea0003c00000 */
[----:B------:R-:W-:Y:S02]  /*aab0*/  ELECT P6, UR79, PT ;  /* 0x00000000004f782f */ /* 0x000fe400038c0000 */
[----:B------:R-:W-:Y:S01]  /*aac0*/  MOV R14, UR79 ;  /* 0x0000004f000e7c02 */ /* 0x000fe20008000f00 */
[----:B-1---5:R-:W-:Y:S10]  /*aad0*/  ENDCOLLECTIVE ;  /* 0x000000000000791b */ /* 0x022ff40003800000 */
.L_x_176:
[----:B------:R-:W-:Y:S05]  /*aae0*/  BSYNC B0 ;  /* 0x0000000000007941 */ /* 0x000fea0003800000 */
.L_x_175:
[----:B------:R-:W-:Y:S01]  /*aaf0*/  PLOP3.LUT P0, PT, P6, PT, PT, 0x80, 0x8 ;  /* 0x000000000008781c */ /* 0x000fe2000370f070 */
[----:B------:R-:W-:-:S12]  /*ab00*/  BRA `(.L_x_177) ;  /* 0xffffff9000987947 */ /* 0x000fd8000383ffff */
.L_x_73:
[----:B-1----:R-:W-:-:S04]  /*ab10*/  MOV R0, UR5 ;  /* 0x0000000500007c02 */ /* 0x002fc80008000f00 */
[----:B------:R1:W2:Y:S03]  /*ab20*/  SYNCS.PHASECHK.TRANS64.TRYWAIT P0, [R0+URZ+0x8], R5 ;  /* 0x00000805000075a7 */ /* 0x0002a600080011ff */
[----:B--2---:R-:W-:Y:S05]  /*ab30*/  @!P0 NANOSLEEP.SYNCS 0x989680 ;  /* 0x009896800000895d */ /* 0x004fea0003900000 */
[----:B------:R-:W2:Y:S02]  /*ab40*/  @!P0 SYNCS.PHASECHK.TRANS64 P0, [R0+URZ+0x8], R5 ;  /* 0x00000805000085a7 */ /* 0x000ea400080010ff */
[----:B--2---:R-:W-:Y:S05]  /*ab50*/  @!P0 BRA `(.L_x_73) ;  /* 0xfffffffc00ec8947 */ /* 0x004fea000383ffff */
[----:B------:R-:W-:Y:S05]  /*ab60*/  BRA `(.L_x_72) ;  /* 0xffffff90009c7947 */ /* 0x000fea000383ffff */
.L_x_74:
[----:B-1----:R1:W2:Y:S02]  /*ab70*/  SYNCS.PHASECHK.TRANS64.TRYWAIT P0, [R0+URZ+0xc0], R5 ;  /* 0x0000c005000075a7 */ /* 0x0022a400080011ff */
[----:B--2---:R-:W-:Y:S05]  /*ab80*/  @!P0 NANOSLEEP.SYNCS 0x989680 ;  /* 0x009896800000895d */ /* 0x004fea0003900000 */
[----:B------:R-:W2:Y:S02]  /*ab90*/  @!P0 SYNCS.PHASECHK.TRANS64 P0, [R0+URZ+0xc0], R5 ;  /* 0x0000c005000085a7 */ /* 0x000ea400080010ff */
[----:B--2---:R-:W-:Y:S05]  /*aba0*/  @!P0 BRA `(.L_x_74) ;  /* 0xfffffffc00f08947 */ /* 0x004fea000383ffff */
[----:B------:R-:W-:Y:S05]  /*abb0*/  BRA `(.L_x_178) ;  /* 0xffffff9800287947 */ /* 0x000fea000383ffff */
.L_x_76:
[----:B------:R-:W-:-:S07]  /*abc0*/  MOV R0, UR56 ;  /* 0x0000003800007c02 */ /* 0x000fce0008000f00 */
.L_x_179:
[----:B-1----:R1:W2:Y:S02]  /*abd0*/  SYNCS.PHASECHK.TRANS64.TRYWAIT P0, [R0+URZ+0xf0], R5 ;  /* 0x0000f005000075a7 */ /* 0x0022a400080011ff */
[----:B--2---:R-:W-:Y:S05]  /*abe0*/  @!P0 NANOSLEEP.SYNCS 0x989680 ;  /* 0x009896800000895d */ /* 0x004fea0003900000 */
[----:B------:R-:W2:Y:S02]  /*abf0*/  @!P0 SYNCS.PHASECHK.TRANS64 P0, [R0+URZ+0xf0], R5 ;  /* 0x0000f005000085a7 */ /* 0x000ea400080010ff */
[----:B--2---:R-:W-:Y:S05]  /*ac00*/  @!P0 BRA `(.L_x_179) ;  /* 0xfffffffc00f08947 */ /* 0x004fea000383ffff */
[----:B------:R-:W-:Y:S05]  /*ac10*/  BRA `(.L_x_180) ;  /* 0xffffff9800747947 */ /* 0x000fea000383ffff */
.L_x_79:
[----:B------:R-:W-:Y:S07]  /*ac20*/  MOV R0, UR7 ;  /* 0x0000000700007c02 */ /* 0x000fee0008000f00 */
.L_x_181:
[----:B-1----:R1:W2:Y:S02]  /*ac30*/  SYNCS.PHASECHK.TRANS64.TRYWAIT P0, [R0+URZ], R5 ;  /* 0x00000005000075a7 */ /* 0x0022a400080011ff */
[----:B--2---:R-:W-:Y:S05]  /*ac40*/  @!P0 NANOSLEEP.SYNCS 0x989680 ;  /* 0x009896800000895d */ /* 0x004fea0003900000 */
[----:B------:R-:W2:Y:S02]  /*ac50*/  @!P0 SYNCS.PHASECHK.TRANS64 P0, [R0+URZ], R5 ;  /* 0x00000005000085a7 */ /* 0x000ea400080010ff */
[----:B--2---:R-:W-:Y:S05]  /*ac60*/  @!P0 BRA `(.L_x_181) ;  /* 0xfffffffc00f08947 */ /* 0x004fea000383ffff */
[----:B------:R-:W-:Y:S05]  /*ac70*/  BRA `(.L_x_78) ;  /* 0xffffff9800887947 */ /* 0x000fea000383ffff */
.L_x_83:
[----:B-1----:R-:W-:-:S07]  /*ac80*/  MOV R0, UR4 ;  /* 0x0000000400007c02 */ /* 0x002fce0008000f00 */
.L_x_182:
[----:B-1----:R1:W2:Y:S02]  /*ac90*/  SYNCS.PHASECHK.TRANS64.TRYWAIT P0, [R0+URZ], R3 ;  /* 0x00000003000075a7 */ /* 0x0022a400080011ff */
[----:B--2---:R-:W-:Y:S05]  /*aca0*/  @!P0 NANOSLEEP.SYNCS 0x989680 ;  /* 0x009896800000895d */ /* 0x004fea0003900000 */
[----:B------:R-:W2:Y:S02]  /*acb0*/  @!P0 SYNCS.PHASECHK.TRANS64 P0, [R0+URZ], R3 ;  /* 0x00000003000085a7 */ /* 0x000ea400080010ff */
[----:B--2---:R-:W-:Y:S05]  /*acc0*/  @!P0 BRA `(.L_x_182) ;  /* 0xfffffffc00f08947 */ /* 0x004fea000383ffff */
[----:B------:R-:W-:Y:S05]  /*acd0*/  BRA `(.L_x_183) ;  /* 0xffffff9c00987947 */ /* 0x000fea000383ffff */
.L_x_86:
[----:B------:R-:W-:-:S07]  /*ace0*/  MOV R0, UR31 ;  /* 0x0000001f00007c02 */ /* 0x000fce0008000f00 */
.L_x_184:
[----:B-1----:R1:W2:Y:S02]  /*acf0*/  SYNCS.PHASECHK.TRANS64.TRYWAIT P1, [R0+URZ+0x120], R3 ;  /* 0x00012003000075a7 */ /* 0x0022a400080211ff */
[----:B--2---:R-:W-:Y:S05]  /*ad00*/  @!P1 NANOSLEEP.SYNCS 0x989680 ;  /* 0x009896800000995d */ /* 0x004fea0003900000 */
[----:B------:R-:W2:Y:S02]  /*ad10*/  @!P1 SYNCS.PHASECHK.TRANS64 P1, [R0+URZ+0x120], R3 ;  /* 0x00012003000095a7 */ /* 0x000ea400080210ff */
[----:B--2---:R-:W-:Y:S05]  /*ad20*/  @!P1 BRA `(.L_x_184) ;  /* 0xfffffffc00f09947 */ /* 0x004fea000383ffff */
[----:B------:R-:W-:Y:S05]  /*ad30*/  BRA `(.L_x_185) ;  /* 0xffffff9c00e47947 */ /* 0x000fea000383ffff */
.L_x_91:
[----:B--2---:R2:W3:Y:S02]  /*ad40*/  SYNCS.PHASECHK.TRANS64.TRYWAIT P0, [R12+URZ+0xc0], R9 ;  /* 0x0000c0090c0075a7 */ /* 0x0044e400080011ff */
[----:B---3--:R-:W-:Y:S05]  /*ad50*/  @!P0 NANOSLEEP.SYNCS 0x989680 ;  /* 0x009896800000895d */ /* 0x008fea0003900000 */
[----:B------:R-:W3:Y:S02]  /*ad60*/  @!P0 SYNCS.PHASECHK.TRANS64 P0, [R12+URZ+0xc0], R9 ;  /* 0x0000c0090c0085a7 */ /* 0x000ee400080010ff */
[----:B---3--:R-:W-:Y:S05]  /*ad70*/  @!P0 BRA `(.L_x_91) ;  /* 0xfffffffc00f08947 */ /* 0x008fea000383ffff */
[----:B------:R-:W-:Y:S05]  /*ad80*/  BRA `(.L_x_186) ;  /* 0xffffffa4001c7947 */ /* 0x000fea000383ffff */
.L_x_94:
[----:B------:R-:W-:Y:S07]  /*ad90*/  MOV R0, UR21 ;  /* 0x0000001500007c02 */ /* 0x000fee0008000f00 */
.L_x_187:
[----:B--2---:R2:W3:Y:S02]  /*ada0*/  SYNCS.PHASECHK.TRANS64.TRYWAIT P2, [R0+URZ+0xb8], R11 ;  /* 0x0000b80b000075a7 */ /* 0x0044e400080411ff */
[----:B---3--:R-:W-:Y:S05]  /*adb0*/  @!P2 NANOSLEEP.SYNCS 0x989680 ;  /* 0x009896800000a95d */ /* 0x008fea0003900000 */
[----:B------:R-:W3:Y:S02]  /*adc0*/  @!P2 SYNCS.PHASECHK.TRANS64 P2, [R0+URZ+0xb8], R11 ;  /* 0x0000b80b0000a5a7 */ /* 0x000ee400080410ff */
[----:B---3--:R-:W-:Y:S05]  /*add0*/  @!P2 BRA `(.L_x_187) ;  /* 0xfffffffc00f0a947 */ /* 0x008fea000383ffff */
[----:B------:R-:W-:Y:S05]  /*ade0*/  BRA `(.L_x_93) ;  /* 0xffffffa800847947 */ /* 0x000fea000383ffff */
.L_x_97:
[----:B--2---:R-:W-:Y:S07]  /*adf0*/  MOV R0, UR21 ;  /* 0x0000001500007c02 */ /* 0x004fee0008000f00 */
.L_x_188:
[----:B--2---:R2:W3:Y:S02]  /*ae00*/  SYNCS.PHASECHK.TRANS64.TRYWAIT P0, [R0+URZ+0x90], R9 ;  /* 0x00009009000075a7 */ /* 0x0044e400080011ff */
[----:B---3--:R-:W-:Y:S05]  /*ae10*/  @!P0 NANOSLEEP.SYNCS 0x989680 ;  /* 0x009896800000895d */ /* 0x008fea0003900000 */
[----:B------:R-:W3:Y:S02]  /*ae20*/  @!P0 SYNCS.PHASECHK.TRANS64 P0, [R0+URZ+0x90], R9 ;  /* 0x00009009000085a7 */ /* 0x000ee400080010ff */
[----:B---3--:R-:W-:Y:S05]  /*ae30*/  @!P0 BRA `(.L_x_188) ;  /* 0xfffffffc00f08947 */ /* 0x008fea000383ffff */
[----:B------:R-:W-:Y:S05]  /*ae40*/  BRA `(.L_x_189) ;  /* 0xffffffa800e07947 */ /* 0x000fea000383ffff */
.L_x_98:
[----:B------:R-:W-:Y:S07]  /*ae50*/  MOV R0, UR21 ;  /* 0x0000001500007c02 */ /* 0x000fee0008000f00 */
.L_x_190:
[----:B--2---:R2:W3:Y:S02]  /*ae60*/  SYNCS.PHASECHK.TRANS64.TRYWAIT P0, [R0+URZ+0x98], R9 ;  /* 0x00009809000075a7 */ /* 0x0044e400080011ff */
[----:B---3--:R-:W-:Y:S05]  /*ae70*/  @!P0 NANOSLEEP.SYNCS 0x989680 ;  /* 0x009896800000895d */ /* 0x008fea0003900000 */
[----:B------:R-:W3:Y:S02]  /*ae80*/  @!P0 SYNCS.PHASECHK.TRANS64 P0, [R0+URZ+0x98], R9 ;  /* 0x00009809000085a7 */ /* 0x000ee400080010ff */
[----:B---3--:R-:W-:Y:S05]  /*ae90*/  @!P0 BRA `(.L_x_190) ;  /* 0xfffffffc00f08947 */ /* 0x008fea000383ffff */
[----:B------:R-:W-:Y:S05]  /*aea0*/  BRA `(.L_x_191) ;  /* 0xffffffac001c7947 */ /* 0x000fea000383ffff */
.L_x_99:
[----:B------:R-:W-:Y:S07]  /*aeb0*/  MOV R0, UR21 ;  /* 0x0000001500007c02 */ /* 0x000fee0008000f00 */
.L_x_192:
[----:B--2---:R2:W3:Y:S02]  /*aec0*/  SYNCS.PHASECHK.TRANS64.TRYWAIT P0, [R0+URZ+0xa0], R9 ;  /* 0x0000a009000075a7 */ /* 0x0044e400080011ff */
[----:B---3--:R-:W-:Y:S05]  /*aed0*/  @!P0 NANOSLEEP.SYNCS 0x989680 ;  /* 0x009896800000895d */ /* 0x008fea0003900000 */
[----:B------:R-:W3:Y:S02]  /*aee0*/  @!P0 SYNCS.PHASECHK.TRANS64 P0, [R0+URZ+0xa0], R9 ;  /* 0x0000a009000085a7 */ /* 0x000ee400080010ff */
[----:B---3--:R-:W-:Y:S05]  /*aef0*/  @!P0 BRA `(.L_x_192) ;  /* 0xfffffffc00f08947 */ /* 0x008fea000383ffff */
[----:B------:R-:W-:Y:S05]  /*af00*/  BRA `(.L_x_193) ;  /* 0xffffffac00607947 */ /* 0x000fea000383ffff */
.L_x_100:
[----:B------:R-:W-:Y:S07]  /*af10*/  MOV R0, UR21 ;  /* 0x0000001500007c02 */ /* 0x000fee0008000f00 */
.L_x_194:
[----:B--2---:R2:W3:Y:S02]  /*af20*/  SYNCS.PHASECHK.TRANS64.TRYWAIT P0, [R0+URZ+0xa8], R9 ;  /* 0x0000a809000075a7 */ /* 0x0044e400080011ff */
[----:B---3--:R-:W-:Y:S05]  /*af30*/  @!P0 NANOSLEEP.SYNCS 0x989680 ;  /* 0x009896800000895d */ /* 0x008fea0003900000 */
[----:B------:R-:W3:Y:S02]  /*af40*/  @!P0 SYNCS.PHASECHK.TRANS64 P0, [R0+URZ+0xa8], R9 ;  /* 0x0000a809000085a7 */ /* 0x000ee400080010ff */
[----:B---3--:R-:W-:Y:S05]  /*af50*/  @!P0 BRA `(.L_x_194) ;  /* 0xfffffffc00f08947 */ /* 0x008fea000383ffff */
[----:B------:R-:W-:Y:S05]  /*af60*/  BRA `(.L_x_195) ;  /* 0xffffffac00a07947 */ /* 0x000fea000383ffff */
.L_x_102:
[----:B------:R-:W-:-:S07]  /*af70*/  MOV R0, UR21 ;  /* 0x0000001500007c02 */ /* 0x000fce0008000f00 */
.L_x_196:
[----:B--2---:R2:W4:Y:S02]  /*af80*/  SYNCS.PHASECHK.TRANS64.TRYWAIT P0, [R0+URZ+0x90], R3 ;  /* 0x00009003000075a7 */ /* 0x00452400080011ff */
[----:B----4-:R-:W-:Y:S05]  /*af90*/  @!P0 NANOSLEEP.SYNCS 0x989680 ;  /* 0x009896800000895d */ /* 0x010fea0003900000 */
[----:B------:R-:W4:Y:S02]  /*afa0*/  @!P0 SYNCS.PHASECHK.TRANS64 P0, [R0+URZ+0x90], R3 ;  /* 0x00009003000085a7 */ /* 0x000f2400080010ff */
[----:B----4-:R-:W-:Y:S05]  /*afb0*/  @!P0 BRA `(.L_x_196) ;  /* 0xfffffffc00f08947 */ /* 0x010fea000383ffff */
[----:B------:R-:W-:Y:S05]  /*afc0*/  BRA `(.L_x_197) ;  /* 0xffffffb000187947 */ /* 0x000fea000383ffff */
.L_x_103:
[----:B--2---:R-:W-:-:S07]  /*afd0*/  MOV R0, UR21 ;  /* 0x0000001500007c02 */ /* 0x004fce0008000f00 */
.L_x_198:
[----:B--2---:R2:W4:Y:S02]  /*afe0*/  SYNCS.PHASECHK.TRANS64.TRYWAIT P0, [R0+URZ+0x98], R3 ;  /* 0x00009803000075a7 */ /* 0x00452400080011ff */
[----:B----4-:R-:W-:Y:S05]  /*aff0*/  @!P0 NANOSLEEP.SYNCS 0x989680 ;  /* 0x009896800000895d */ /* 0x010fea0003900000 */
[----:B------:R-:W4:Y:S02]  /*b000*/  @!P0 SYNCS.PHASECHK.TRANS64 P0, [R0+URZ+0x98], R3 ;  /* 0x00009803000085a7 */ /* 0x000f2400080010ff */
[----:B----4-:R-:W-:Y:S05]  /*b010*/  @!P0 BRA `(.L_x_198) ;  /* 0xfffffffc00f08947 */ /* 0x010fea000383ffff */
[----:B------:R-:W-:Y:S05]  /*b020*/  BRA `(.L_x_199) ;  /* 0xffffffb000087947 */ /* 0x000fea000383ffff */
.L_x_104:
[----:B--2---:R-:W-:-:S07]  /*b030*/  MOV R0, UR21 ;  /* 0x0000001500007c02 */ /* 0x004fce0008000f00 */
.L_x_200:
[----:B--2---:R2:W4:Y:S02]  /*b040*/  SYNCS.PHASECHK.TRANS64.TRYWAIT P0, [R0+URZ+0xa0], R3 ;  /* 0x0000a003000075a7 */ /* 0x00452400080011ff */
[----:B----4-:R-:W-:Y:S05]  /*b050*/  @!P0 NANOSLEEP.SYNCS 0x989680 ;  /* 0x009896800000895d */ /* 0x010fea0003900000 */
[----:B------:R-:W4:Y:S02]  /*b060*/  @!P0 SYNCS.PHASECHK.TRANS64 P0, [R0+URZ+0xa0], R3 ;  /* 0x0000a003000085a7 */ /* 0x000f2400080010ff */
[----:B----4-:R-:W-:Y:S05]  /*b070*/  @!P0 BRA `(.L_x_200) ;  /* 0xfffffffc00f08947 */ /* 0x010fea000383ffff */
[----:B------:R-:W-:Y:S05]  /*b080*/  BRA `(.L_x_201) ;  /* 0xffffffac00f87947 */ /* 0x000fea000383ffff */
.L_x_106:
[----:B--2---:R2:W3:Y:S02]  /*b090*/  SYNCS.PHASECHK.TRANS64.TRYWAIT P0, [R3+URZ+0xc0], R0 ;  /* 0x0000c000030075a7 */ /* 0x0044e400080011ff */
[----:B---3--:R-:W-:Y:S05]  /*b0a0*/  @!P0 NANOSLEEP.SYNCS 0x989680 ;  /* 0x009896800000895d */ /* 0x008fea0003900000 */
[----:B------:R-:W3:Y:S02]  /*b0b0*/  @!P0 SYNCS.PHASECHK.TRANS64 P0, [R3+URZ+0xc0], R0 ;  /* 0x0000c000030085a7 */ /* 0x000ee400080010ff */
[----:B---3--:R-:W-:Y:S05]  /*b0c0*/  @!P0 BRA `(.L_x_106) ;  /* 0xfffffffc00f08947 */ /* 0x008fea000383ffff */
[----:B------:R-:W-:Y:S05]  /*b0d0*/  BRA `(.L_x_202) ;  /* 0xffffffb000bc7947 */ /* 0x000fea000383ffff */
.L_x_117:
[----:B-1----:R-:W-:Y:S04]  /*b0e0*/  MOV R2, UR43 ;  /* 0x0000002b00027c02 */ /* 0x002fe80008000f00 */
[----:B------:R1:W2:Y:S03]  /*b0f0*/  SYNCS.PHASECHK.TRANS64.TRYWAIT P0, [R2+URZ+0x70], R3 ;  /* 0x00007003020075a7 */ /* 0x0002a600080011ff */
[----:B--2---:R-:W-:Y:S05]  /*b100*/  @!P0 NANOSLEEP.SYNCS 0x989680 ;  /* 0x009896800000895d */ /* 0x004fea0003900000 */
[----:B------:R-:W2:Y:S02]  /*b110*/  @!P0 SYNCS.PHASECHK.TRANS64 P0, [R2+URZ+0x70], R3 ;  /* 0x00007003020085a7 */ /* 0x000ea400080010ff */
[----:B--2---:R-:W-:Y:S05]  /*b120*/  @!P0 BRA `(.L_x_117) ;  /* 0xfffffffc00ec8947 */ /* 0x004fea000383ffff */
[----:B------:R-:W-:Y:S05]  /*b130*/  BRA `(.L_x_116) ;  /* 0xffffffc000107947 */ /* 0x000fea000383ffff */
.L_x_119:
[----:B-1----:R1:W3:Y:S02]  /*b140*/  SYNCS.PHASECHK.TRANS64.TRYWAIT P1, [R101+URZ+0xe0], R0 ;  /* 0x0000e000650075a7 */ /* 0x0022e400080211ff */
[----:B---3--:R-:W-:Y:S05]  /*b150*/  @!P1 NANOSLEEP.SYNCS 0x989680 ;  /* 0x009896800000995d */ /* 0x008fea0003900000 */
[----:B------:R-:W3:Y:S02]  /*b160*/  @!P1 SYNCS.PHASECHK.TRANS64 P1, [R101+URZ+0xe0], R0 ;  /* 0x0000e000650095a7 */ /* 0x000ee400080210ff */
[----:B---3--:R-:W-:Y:S05]  /*b170*/  @!P1 BRA `(.L_x_119) ;  /* 0xfffffffc00f09947 */ /* 0x008fea000383ffff */
[----:B------:R-:W-:Y:S05]  /*b180*/  BRA `(.L_x_118) ;  /* 0xffffffc000387947 */ /* 0x000fea000383ffff */
.L_x_128:
[----:B---3--:R3:W4:Y:S02]  /*b190*/  SYNCS.PHASECHK.TRANS64.TRYWAIT P0, [R3+URZ+0x70], R0 ;  /* 0x00007000030075a7 */ /* 0x00872400080011ff */
[----:B----4-:R-:W-:Y:S05]  /*b1a0*/  @!P0 NANOSLEEP.SYNCS 0x989680 ;  /* 0x009896800000895d */ /* 0x010fea0003900000 */
[----:B------:R-:W4:Y:S02]  /*b1b0*/  @!P0 SYNCS.PHASECHK.TRANS64 P0, [R3+URZ+0x70], R0 ;  /* 0x00007000030085a7 */ /* 0x000f2400080010ff */
[----:B----4-:R-:W-:Y:S05]  /*b1c0*/  @!P0 BRA `(.L_x_128) ;  /* 0xfffffffc00f08947 */ /* 0x010fea000383ffff */
[----:B------:R-:W-:Y:S05]  /*b1d0*/  BRA `(.L_x_127) ;  /* 0xffffffcc00147947 */ /* 0x000fea000383ffff */
.L_x_136:
[----:B-1----:R1:W4:Y:S02]  /*b1e0*/  SYNCS.PHASECHK.TRANS64.TRYWAIT P0, [R62+URZ+0x70], R5 ;  /* 0x000070053e0075a7 */ /* 0x00232400080011ff */
[----:B----4-:R-:W-:Y:S05]  /*b1f0*/  @!P0 NANOSLEEP.SYNCS 0x989680 ;  /* 0x009896800000895d */ /* 0x010fea0003900000 */
[----:B------:R-:W4:Y:S02]  /*b200*/  @!P0 SYNCS.PHASECHK.TRANS64 P0, [R62+URZ+0x70], R5 ;  /* 0x000070053e0085a7 */ /* 0x000f2400080010ff */
[----:B----4-:R-:W-:Y:S05]  /*b210*/  @!P0 BRA `(.L_x_136) ;  /* 0xfffffffc00f08947 */ /* 0x010fea000383ffff */
[----:B------:R-:W-:Y:S05]  /*b220*/  BRA `(.L_x_135) ;  /* 0xffffffd800147947 */ /* 0x000fea000383ffff */
.L_x_144:
[----:B-1----:R1:W4:Y:S02]  /*b230*/  SYNCS.PHASECHK.TRANS64.TRYWAIT P0, [R62+URZ+0x70], R5 ;  /* 0x000070053e0075a7 */ /* 0x00232400080011ff */
[----:B----4-:R-:W-:Y:S05]  /*b240*/  @!P0 NANOSLEEP.SYNCS 0x989680 ;  /* 0x009896800000895d */ /* 0x010fea0003900000 */
[----:B------:R-:W4:Y:S02]  /*b250*/  @!P0 SYNCS.PHASECHK.TRANS64 P0, [R62+URZ+0x70], R5 ;  /* 0x000070053e0085a7 */ /* 0x000f2400080010ff */
[----:B----4-:R-:W-:Y:S05]  /*b260*/  @!P0 BRA `(.L_x_144) ;  /* 0xfffffffc00f08947 */ /* 0x010fea000383ffff */
[----:B------:R-:W-:Y:S05]  /*b270*/  BRA `(.L_x_143) ;  /* 0xffffffe400107947 */ /* 0x000fea000383ffff */
        .weak           $__internal_0_$__cuda_sm10x_tcgen05_guardrail_trap_col_being_dealloced_not_returned_by_alloc
        .type           $__internal_0_$__cuda_sm10x_tcgen05_guardrail_trap_col_being_dealloced_not_returned_by_alloc,@function
        .size           $__internal_0_$__cuda_sm10x_tcgen05_guardrail_trap_col_being_dealloced_not_returned_by_alloc,($__internal_1_$__cuda_sm10x_tcgen05_guardrail_trap_phase_invalid_during_alloc - $__internal_0_$__cuda_sm10x_tcgen05_guardrail_trap_col_being_dealloced_not_returned_by_alloc)
$__internal_0_$__cuda_sm10x_tcgen05_guardrail_trap_col_being_dealloced_not_returned_by_alloc:
[----:B------:R-:W-:Y:S05]  /*b280*/  BPT.TRAP 0x1 ;  /* 0x000000040000795c */ /* 0x000fea0000300000 */
[----:B------:R-:W-:-:S04]  /*b290*/  HFMA2 R3, -RZ, RZ, 0, 0 ;  /* 0x00000000ff037431 */ /* 0x000fc800000001ff */
[----:B------:R-:W-:Y:S05]  /*b2a0*/  RET.REL.NODEC R2 `(_ZN7cutlass13device_kernelINS_4gemm6kernel13GemmUniversalIN4cute5tupleIJiiiiEEENS1_10collective13CollectiveMmaINS1_46MainloopSm100TmaUmmaWarpSpecializedBlockScaledILi7ELi2ELi2ENS5_IJNS4_1CILi4EEESB_NSA_ILi1EEEEEEEENS5_IJNSA_ILi256EEENSA_ILi128EEESG_EEENS5_IJNS_12float_e5m2_tENS_13float_ue8m0_tEEEENS5_IJNS5_IJlSC_lEEENS4_6LayoutINS5_IJNS5_IJNS5_IJNSA_ILi32EEESB_EEEiEEESP_NS5_IJSC_iEEEEEENS5_IJNS5_IJNS5_IJNSA_ILi16EEESB_EEEiEEENS5_IJNS5_IJNSA_ILi0EEESC_EEENSA_ILi512EEEEEENS5_IJSV_iEEEEEEEEEEESK_S12_NS4_8TiledMMAINS4_8MMA_AtomIJNS4_27SM100_MMA_MXF8F6F4_2x1SM_SSISI_SI_fSJ_Li256ELi128ELNS4_4UMMA5MajorE0ELS17_0ELNS16_7ScaleInE0ELS18_0EEEEEENSM_INS5_IJSC_SC_SC_EEENS5_IJSV_SV_SV_EEEEENS5_IJNS4_10UnderscoreES1E_S1E_EEEEENS5_IJNS4_28SM100_TMA_2SM_LOAD_MULTICASTES1H_EEENS5_IJNS4_14ComposedLayoutINS4_7SwizzleILi3ELi4ELi3EEENS4_18smem_ptr_flag_bitsILi8EEENSM_INS5_IJNSA_ILi8EEESG_EEENS5_IJSG_SC_EEEEEEENSM_INS5_IJNS5_IJNS5_IJSO_SC_EEENS5_IJSN_SC_EEEEEESC_NS5_IJSB_SC_EEEEEENS5_IJNS5_IJNS5_IJST_SX_EEESW_EEESV_NS5_IJSC_SX_EEEEEEEEEEEvNS4_8identityES1I_S23_vS24_EENS_8epilogue10collective18CollectiveEpilogueINS26_23Sm100TmaWarpSpecializedILi4ELi2ELi32ELb1ELb0EEEJNS5_IJSG_SG_SG_EEENS5_IJNSM_ISG_SC_EENSM_ISN_SC_EEEEENS_10bfloat16_tESL_S2F_SL_NS26_6fusion15FusionCallbacksIS2A_NS2G_17LinearCombinationIS2F_fS2F_fLNS_15FloatRoundStyleE2EEES2B_S2E_JEEENS4_5SM1004TMEM4LOAD26SM100_TMEM_LOAD_32dp32b32xENS4_13SM90_TMA_LOADENS1J_INS1K_ILi2ELi4ELi3EEENS1M_ILi16EEENSM_INS5_IJS1O_SN_EEES1U_EEEENS4_39AutoVectorizingCopyWithAssumedAlignmentILi128EEENS4_14SM90_TMA_STOREES2V_S2X_S2X_EEEvvEEEEvNT_6ParamsE) ;  /* 0xffffff4c02547950 */ /* 0x000fea0003c3ffff */
        .weak           $__internal_1_$__cuda_sm10x_tcgen05_guardrail_trap_phase_invalid_during_alloc
        .type           $__internal_1_$__cuda_sm10x_tcgen05_guardrail_trap_phase_invalid_during_alloc,@function
        .size           $__internal_1_$__cuda_sm10x_tcgen05_guardrail_trap_phase_invalid_during_alloc,($__internal_2_$__cuda_sm10x_tcgen05_guardrail_trap_unallocated_columns_being_dealloced - $__internal_1_$__cuda_sm10x_tcgen05_guardrail_trap_phase_invalid_during_alloc)
$__internal_1_$__cuda_sm10x_tcgen05_guardrail_trap_phase_invalid_during_alloc:
[----:B------:R-:W-:Y:S05]  /*b2b0*/  BPT.TRAP 0x1 ;  /* 0x000000040000795c */ /* 0x000fea0000300000 */
[----:B------:R-:W-:-:S04]  /*b2c0*/  MOV R5, 0x0 ;  /* 0x0000000000057802 */ /* 0x000fc80000000f00 */
[----:B------:R-:W-:Y:S05]  /*b2d0*/  RET.REL.NODEC R4 `(_ZN7cutlass13device_kernelINS_4gemm6kernel13GemmUniversalIN4cute5tupleIJiiiiEEENS1_10collective13CollectiveMmaINS1_46MainloopSm100TmaUmmaWarpSpecializedBlockScaledILi7ELi2ELi2ENS5_IJNS4_1CILi4EEESB_NSA_ILi1EEEEEEEENS5_IJNSA_ILi256EEENSA_ILi128EEESG_EEENS5_IJNS_12float_e5m2_tENS_13float_ue8m0_tEEEENS5_IJNS5_IJlSC_lEEENS4_6LayoutINS5_IJNS5_IJNS5_IJNSA_ILi32EEESB_EEEiEEESP_NS5_IJSC_iEEEEEENS5_IJNS5_IJNS5_IJNSA_ILi16EEESB_EEEiEEENS5_IJNS5_IJNSA_ILi0EEESC_EEENSA_ILi512EEEEEENS5_IJSV_iEEEEEEEEEEESK_S12_NS4_8TiledMMAINS4_8MMA_AtomIJNS4_27SM100_MMA_MXF8F6F4_2x1SM_SSISI_SI_fSJ_Li256ELi128ELNS4_4UMMA5MajorE0ELS17_0ELNS16_7ScaleInE0ELS18_0EEEEEENSM_INS5_IJSC_SC_SC_EEENS5_IJSV_SV_SV_EEEEENS5_IJNS4_10UnderscoreES1E_S1E_EEEEENS5_IJNS4_28SM100_TMA_2SM_LOAD_MULTICASTES1H_EEENS5_IJNS4_14ComposedLayoutINS4_7SwizzleILi3ELi4ELi3EEENS4_18smem_ptr_flag_bitsILi8EEENSM_INS5_IJNSA_ILi8EEESG_EEENS5_IJSG_SC_EEEEEEENSM_INS5_IJNS5_IJNS5_IJSO_SC_EEENS5_IJSN_SC_EEEEEESC_NS5_IJSB_SC_EEEEEENS5_IJNS5_IJNS5_IJST_SX_EEESW_EEESV_NS5_IJSC_SX_EEEEEEEEEEEvNS4_8identityES1I_S23_vS24_EENS_8epilogue10collective18CollectiveEpilogueINS26_23Sm100TmaWarpSpecializedILi4ELi2ELi32ELb1ELb0EEEJNS5_IJSG_SG_SG_EEENS5_IJNSM_ISG_SC_EENSM_ISN_SC_EEEEENS_10bfloat16_tESL_S2F_SL_NS26_6fusion15FusionCallbacksIS2A_NS2G_17LinearCombinationIS2F_fS2F_fLNS_15FloatRoundStyleE2EEES2B_S2E_JEEENS4_5SM1004TMEM4LOAD26SM100_TMEM_LOAD_32dp32b32xENS4_13SM90_TMA_LOADENS1J_INS1K_ILi2ELi4ELi3EEENS1M_ILi16EEENSM_INS5_IJS1O_SN_EEES1U_EEEENS4_39AutoVectorizingCopyWithAssumedAlignmentILi128EEENS4_14SM90_TMA_STOREES2V_S2X_S2X_EEEvvEEEEvNT_6ParamsE) ;  /* 0xffffff4c04487950 */ /* 0x000fea0003c3ffff */
        .weak           $__internal_2_$__cuda_sm10x_tcgen05_guardrail_trap_unallocated_columns_being_dealloced
        .type           $__internal_2_$__cuda_sm10x_tcgen05_guardrail_trap_unallocated_columns_being_dealloced,@function
        .size           $__internal_2_$__cuda_sm10x_tcgen05_guardrail_trap_unallocated_columns_being_dealloced,(.L_x_204 - $__internal_2_$__cuda_sm10x_tcgen05_guardrail_trap_unallocated_columns_being_dealloced)
$__internal_2_$__cuda_sm10x_tcgen05_guardrail_trap_unallocated_columns_being_dealloced:
[----:B------:R-:W-:Y:S05]  /*b2e0*/  BPT.TRAP 0x1 ;  /* 0x000000040000795c */ /* 0x000fea0000300000 */
[----:B------:R-:W-:-:S04]  /*b2f0*/  HFMA2 R3, -RZ, RZ, 0, 0 ;  /* 0x00000000ff037431 */ /* 0x000fc800000001ff */
[----:B------:R-:W-:Y:S05]  /*b300*/  RET.REL.NODEC R2 `(_ZN7cutlass13device_kernelINS_4gemm6kernel13GemmUniversalIN4cute5tupleIJiiiiEEENS1_10collective13CollectiveMmaINS1_46MainloopSm100TmaUmmaWarpSpecializedBlockScaledILi7ELi2ELi2ENS5_IJNS4_1CILi4EEESB_NSA_ILi1EEEEEEEENS5_IJNSA_ILi256EEENSA_ILi128EEESG_EEENS5_IJNS_12float_e5m2_tENS_13float_ue8m0_tEEEENS5_IJNS5_IJlSC_lEEENS4_6LayoutINS5_IJNS5_IJNS5_IJNSA_ILi32EEESB_EEEiEEESP_NS5_IJSC_iEEEEEENS5_IJNS5_IJNS5_IJNSA_ILi16EEESB_EEEiEEENS5_IJNS5_IJNSA_ILi0EEESC_EEENSA_ILi512EEEEEENS5_IJSV_iEEEEEEEEEEESK_S12_NS4_8TiledMMAINS4_8MMA_AtomIJNS4_27SM100_MMA_MXF8F6F4_2x1SM_SSISI_SI_fSJ_Li256ELi128ELNS4_4UMMA5MajorE0ELS17_0ELNS16_7ScaleInE0ELS18_0EEEEEENSM_INS5_IJSC_SC_SC_EEENS5_IJSV_SV_SV_EEEEENS5_IJNS4_10UnderscoreES1E_S1E_EEEEENS5_IJNS4_28SM100_TMA_2SM_LOAD_MULTICASTES1H_EEENS5_IJNS4_14ComposedLayoutINS4_7SwizzleILi3ELi4ELi3EEENS4_18smem_ptr_flag_bitsILi8EEENSM_INS5_IJNSA_ILi8EEESG_EEENS5_IJSG_SC_EEEEEEENSM_INS5_IJNS5_IJNS5_IJSO_SC_EEENS5_IJSN_SC_EEEEEESC_NS5_IJSB_SC_EEEEEENS5_IJNS5_IJNS5_IJST_SX_EEESW_EEESV_NS5_IJSC_SX_EEEEEEEEEEEvNS4_8identityES1I_S23_vS24_EENS_8epilogue10collective18CollectiveEpilogueINS26_23Sm100TmaWarpSpecializedILi4ELi2ELi32ELb1ELb0EEEJNS5_IJSG_SG_SG_EEENS5_IJNSM_ISG_SC_EENSM_ISN_SC_EEEEENS_10bfloat16_tESL_S2F_SL_NS26_6fusion15FusionCallbacksIS2A_NS2G_17LinearCombinationIS2F_fS2F_fLNS_15FloatRoundStyleE2EEES2B_S2E_JEEENS4_5SM1004TMEM4LOAD26SM100_TMEM_LOAD_32dp32b32xENS4_13SM90_TMA_LOADENS1J_INS1K_ILi2ELi4ELi3EEENS1M_ILi16EEENSM_INS5_IJS1O_SN_EEES1U_EEEENS4_39AutoVectorizingCopyWithAssumedAlignmentILi128EEENS4_14SM90_TMA_STOREES2V_S2X_S2X_EEEvvEEEEvNT_6ParamsE) ;  /* 0xffffff4c023c7950 */ /* 0x000fea0003c3ffff */
.L_x_203:
[----:B------:R-:W-:-:S00]  /*b310*/  BRA `(.L_x_203) ;  /* 0xfffffffc00fc7947 */ /* 0x000fc0000383ffff */
[----:B------:R-:W-:-:S00]  /*b320*/  NOP ;  /* 0x0000000000007918 */ /* 0x000fc00000000000 */
        /* <DEDUP_REMOVED lines=13> */
.L_x_204:


//--------------------- .nv.global.init           --------------------------
	.section	.nv.global.init,"aw",@progbits
.nv.global.init:
	.type		$str$27,@object
	.size		$str$27,($str$28 - $str$27)
$str$27:
        /*0000*/ 	.byte	0x28, 0x61, 0x64, 0x64, 0x72, 0x65, 0x73, 0x73, 0x20, 0x26, 0x20, 0x6d, 0x61, 0x73, 0x6b, 0x29
        /*0010*/ 	.byte	0x20, 0x3d, 0x3d, 0x20, 0x30, 0x00
	.type		$str$28,@object
	.size		$str$28,($str$26 - $str$28)
$str$28:
        /*0016*/ 	.byte	0x2f, 0x74, 0x6d, 0x70, 0x2f, 0x63, 0x75, 0x74, 0x6c, 0x61, 0x73, 0x73, 0x5f, 0x73, 0x77, 0x65
        /*0026*/ 	.byte	0x65, 0x70, 0x5f, 0x73, 0x72, 0x63, 0x2f, 0x69, 0x6e, 0x63, 0x6c, 0x75, 0x64, 0x65, 0x2f, 0x63
        /*0036*/ 	.byte	0x75, 0x74, 0x65, 0x2f, 0x70, 0x6f, 0x69, 0x6e, 0x74, 0x65, 0x72, 0x5f, 0x66, 0x6c, 0x61, 0x67
        /*0046*/ 	.byte	0x67, 0x65, 0x64, 0x2e, 0x68, 0x70, 0x70, 0x00
	.type		$str$26,@object
	.size		$str$26,($str$25 - $str$26)
$str$26:
        /*004e*/ 	.byte	0x2f, 0x74, 0x6d, 0x70, 0x2f, 0x63, 0x75, 0x74, 0x6c, 0x61, 0x73, 0x73, 0x5f, 0x73, 0x77, 0x65
        /*005e*/ 	.byte	0x65, 0x70, 0x5f, 0x73, 0x72, 0x63, 0x2f, 0x69, 0x6e, 0x63, 0x6c, 0x75, 0x64, 0x65, 0x2f, 0x63
        /*006e*/ 	.byte	0x75, 0x74, 0x65, 0x2f, 0x61, 0x74, 0x6f, 0x6d, 0x2f, 0x63, 0x6f, 0x70, 0x79, 0x5f, 0x74, 0x72
        /*007e*/ 	.byte	0x61, 0x69, 0x74, 0x73, 0x5f, 0x73, 0x6d, 0x31, 0x30, 0x30, 0x2e, 0x68, 0x70, 0x70, 0x00
	.type		$str$25,@object
	.size		$str$25,(__unnamed_1 - $str$25)
$str$25:
        /*008d*/ 	.byte	0x28, 0x28, 0x75, 0x69, 0x6e, 0x74, 0x33, 0x32, 0x5f, 0x74, 0x28, 0x74, 0x68, 0x72, 0x65, 0x61
        /*009d*/ 	.byte	0x64, 0x49, 0x64, 0x78, 0x2e, 0x78, 0x29, 0x20, 0x2f, 0x20, 0x33, 0x32, 0x29, 0x20, 0x25, 0x20
        /*00ad*/ 	.byte	0x34, 0x29, 0x20, 0x3d, 0x3d, 0x20, 0x28, 0x28, 0x28, 0x74, 0x6d, 0x65, 0x6d, 0x5f, 0x61, 0x64
        /*00bd*/ 	.byte	0x64, 0x72, 0x20, 0x3e, 0x3e, 0x20, 0x31, 0x36, 0x29, 0x20, 0x2f, 0x20, 0x33, 0x32, 0x29, 0x20
        /*00cd*/ 	.byte	0x25, 0x20, 0x34, 0x29, 0x00
	.type		__unnamed_1,@object
	.size		__unnamed_1,(__unnamed_2 - __unnamed_1)
__unnamed_1:
        /*00d2*/ 	.byte	0x61, 0x75, 0x74, 0x6f, 0x20, 0x63, 0x75, 0x74, 0x65, 0x3a, 0x3a, 0x61, 0x73, 0x5f, 0x70, 0x6f
        /* <DEDUP_REMOVED lines=24> */
        /*0262*/ 	.byte	0x34, 0x30, 0x39, 0x36, 0x3e, 0x3e, 0x3e, 0x3e, 0x5d, 0x00
	.type		__unnamed_2,@object
	.size		__unnamed_2,(.L_2 - __unnamed_2)
__unnamed_2:
        /* <DEDUP_REMOVED lines=42> */
        /*050c*/ 	.byte	0x3e, 0x3e, 0x5d, 0x00
.L_2:


//--------------------- .nv.shared._ZN7cutlass13device_kernelINS_4gemm6kernel13GemmUniversalIN4cute5tupleIJiiiiEEENS1_10collective13CollectiveMmaINS1_46MainloopSm100TmaUmmaWarpSpecializedBlockScaledILi7ELi2ELi2ENS5_IJNS4_1CILi4EEESB_NSA_ILi1EEEEEEEENS5_IJNSA_ILi256EEENSA_ILi128EEESG_EEENS5_IJNS_12float_e5m2_tENS_13float_ue8m0_tEEEENS5_IJNS5_IJlSC_lEEENS4_6LayoutINS5_IJNS5_IJNS5_IJNSA_ILi32EEESB_EEEiEEESP_NS5_IJSC_iEEEEEENS5_IJNS5_IJNS5_IJNSA_ILi16EEESB_EEEiEEENS5_IJNS5_IJNSA_ILi0EEESC_EEENSA_ILi512EEEEEENS5_IJSV_iEEEEEEEEEEESK_S12_NS4_8TiledMMAINS4_8MMA_AtomIJNS4_27SM100_MMA_MXF8F6F4_2x1SM_SSISI_SI_fSJ_Li256ELi128ELNS4_4UMMA5MajorE0ELS17_0ELNS16_7ScaleInE0ELS18_0EEEEEENSM_INS5_IJSC_SC_SC_EEENS5_IJSV_SV_SV_EEEEENS5_IJNS4_10UnderscoreES1E_S1E_EEEEENS5_IJNS4_28SM100_TMA_2SM_LOAD_MULTICASTES1H_EEENS5_IJNS4_14ComposedLayoutINS4_7SwizzleILi3ELi4ELi3EEENS4_18smem_ptr_flag_bitsILi8EEENSM_INS5_IJNSA_ILi8EEESG_EEENS5_IJSG_SC_EEEEEEENSM_INS5_IJNS5_IJNS5_IJSO_SC_EEENS5_IJSN_SC_EEEEEESC_NS5_IJSB_SC_EEEEEENS5_IJNS5_IJNS5_IJST_SX_EEESW_EEESV_NS5_IJSC_SX_EEEEEEEEEEEvNS4_8identityES1I_S23_vS24_EENS_8epilogue10collective18CollectiveEpilogueINS26_23Sm100TmaWarpSpecializedILi4ELi2ELi32ELb1ELb0EEEJNS5_IJSG_SG_SG_EEENS5_IJNSM_ISG_SC_EENSM_ISN_SC_EEEEENS_10bfloat16_tESL_S2F_SL_NS26_6fusion15FusionCallbacksIS2A_NS2G_17LinearCombinationIS2F_fS2F_fLNS_15FloatRoundStyleE2EEES2B_S2E_JEEENS4_5SM1004TMEM4LOAD26SM100_TMEM_LOAD_32dp32b32xENS4_13SM90_TMA_LOADENS1J_INS1K_ILi2ELi4ELi3EEENS1M_ILi16EEENSM_INS5_IJS1O_SN_EEES1U_EEEENS4_39AutoVectorizingCopyWithAssumedAlignmentILi128EEENS4_14SM90_TMA_STOREES2V_S2X_S2X_EEEvvEEEEvNT_6ParamsE --------------------------
	.section	.nv.shared._ZN7cutlass13device_kernelINS_4gemm6kernel13GemmUniversalIN4cute5tupleIJiiiiEEENS1_10collective13CollectiveMmaINS1_46MainloopSm100TmaUmmaWarpSpecializedBlockScaledILi7ELi2ELi2ENS5_IJNS4_1CILi4EEESB_NSA_ILi1EEEEEEEENS5_IJNSA_ILi256EEENSA_ILi128EEESG_EEENS5_IJNS_12float_e5m2_tENS_13float_ue8m0_tEEEENS5_IJNS5_IJlSC_lEEENS4_6LayoutINS5_IJNS5_IJNS5_IJNSA_ILi32EEESB_EEEiEEESP_NS5_IJSC_iEEEEEENS5_IJNS5_IJNS5_IJNSA_ILi16EEESB_EEEiEEENS5_IJNS5_IJNSA_ILi0EEESC_EEENSA_ILi512EEEEEENS5_IJSV_iEEEEEEEEEEESK_S12_NS4_8TiledMMAINS4_8MMA_AtomIJNS4_27SM100_MMA_MXF8F6F4_2x1SM_SSISI_SI_fSJ_Li256ELi128ELNS4_4UMMA5MajorE0ELS17_0ELNS16_7ScaleInE0ELS18_0EEEEEENSM_INS5_IJSC_SC_SC_EEENS5_IJSV_SV_SV_EEEEENS5_IJNS4_10UnderscoreES1E_S1E_EEEEENS5_IJNS4_28SM100_TMA_2SM_LOAD_MULTICASTES1H_EEENS5_IJNS4_14ComposedLayoutINS4_7SwizzleILi3ELi4ELi3EEENS4_18smem_ptr_flag_bitsILi8EEENSM_INS5_IJNSA_ILi8EEESG_EEENS5_IJSG_SC_EEEEEEENSM_INS5_IJNS5_IJNS5_IJSO_SC_EEENS5_IJSN_SC_EEEEEESC_NS5_IJSB_SC_EEEEEENS5_IJNS5_IJNS5_IJST_SX_EEESW_EEESV_NS5_IJSC_SX_EEEEEEEEEEEvNS4_8identityES1I_S23_vS24_EENS_8epilogue10collective18CollectiveEpilogueINS26_23Sm100TmaWarpSpecializedILi4ELi2ELi32ELb1ELb0EEEJNS5_IJSG_SG_SG_EEENS5_IJNSM_ISG_SC_EENSM_ISN_SC_EEEEENS_10bfloat16_tESL_S2F_SL_NS26_6fusion15FusionCallbacksIS2A_NS2G_17LinearCombinationIS2F_fS2F_fLNS_15FloatRoundStyleE2EEES2B_S2E_JEEENS4_5SM1004TMEM4LOAD26SM100_TMEM_LOAD_32dp32b32xENS4_13SM90_TMA_LOADENS1J_INS1K_ILi2ELi4ELi3EEENS1M_ILi16EEENSM_INS5_IJS1O_SN_EEES1U_EEEENS4_39AutoVectorizingCopyWithAssumedAlignmentILi128EEENS4_14SM90_TMA_STOREES2V_S2X_S2X_EEEvvEEEEvNT_6ParamsE,"aw",@nobits
	.sectionflags	@""
	.align	16
	.zero		1024


//--------------------- .nv.shared.reserved.0     --------------------------
	.section	.nv.shared.reserved.0,"aw",@nobits
	.weak		__nv_reservedSMEM_offset_0_alias
	.size		__nv_reservedSMEM_offset_0_alias, 0, 64
	.other		__nv_reservedSMEM_offset_0_alias,@"STO_CUDA_RESERVED_SHARED STV_DEFAULT"
__nv_reservedSMEM_offset_0_alias:
	.zero		0
.nv.shared.reserved.0:
	.zero		64
	.weak		__nv_reservedSMEM_tcgen05_partition
	.type		__nv_reservedSMEM_tcgen05_partition,@object
	.size		__nv_reservedSMEM_tcgen05_partition,(.L_0 - __nv_reservedSMEM_tcgen05_partition)
__nv_reservedSMEM_tcgen05_partition:
	.zero		32
.L_0:


//--------------------- .nv.global                --------------------------
	.section	.nv.global,"aw",@nobits
.nv.global:
	.type		_ZN40_INTERNAL_712e0c7b_4_k_cu_736c4412_163854cute1_E,@object
	.size		_ZN40_INTERNAL_712e0c7b_4_k_cu_736c4412_163854cute1_E,(_ZN40_INTERNAL_712e0c7b_4_k_cu_736c4412_163854cuda3std3__45__cpo6cbeginE - _ZN40_INTERNAL_712e0c7b_4_k_cu_736c4412_163854cute1_E)
_ZN40_INTERNAL_712e0c7b_4_k_cu_736c4412_163854cute1_E:
	.zero		1
	.type		_ZN40_INTERNAL_712e0c7b_4_k_cu_736c4412_163854cuda3std3__45__cpo6cbeginE,@object
	.size		_ZN40_INTERNAL_712e0c7b_4_k_cu_736c4412_163854cuda3std3__45__cpo6cbeginE,(_ZN40_INTERNAL_712e0c7b_4_k_cu_736c4412_163854cuda3std3__48in_placeE - _ZN40_INTERNAL_712e0c7b_4_k_cu_736c4412_163854cuda3std3__45__cpo6cbeginE)
_ZN40_INTERNAL_712e0c7b_4_k_cu_736c4412_163854cuda3std3__45__cpo6cbeginE:
	.zero		1
	.type		_ZN40_INTERNAL_712e0c7b_4_k_cu_736c4412_163854cuda3std3__48in_placeE,@object
	.size		_ZN40_INTERNAL_712e0c7b_4_k_cu_736c4412_163854cuda3std3__48in_placeE,(_ZN40_INTERNAL_712e0c7b_4_k_cu_736c4412_163854cuda3std6ranges3__45__cpo9iter_moveE - _ZN40_INTERNAL_712e0c7b_4_k_cu_736c4412_163854cuda3std3__48in_placeE)
_ZN40_INTERNAL_712e0c7b_4_k_cu_736c4412_163854cuda3std3__48in_placeE:
	.zero		1
	.type		_ZN40_INTERNAL_712e0c7b_4_k_cu_736c4412_163854cuda3std6ranges3__45__cpo9iter_moveE,@object
	.size		_ZN40_INTERNAL_712e0c7b_4_k_cu_736c4412_163854cuda3std6ranges3__45__cpo9iter_moveE,(_ZN40_INTERNAL_712e0c7b_4_k_cu_736c4412_163854cuda3std3__45__cpo5beginE - _ZN40_INTERNAL_712e0c7b_4_k_cu_736c4412_163854cuda3std6ranges3__45__cpo9iter_moveE)
_ZN40_INTERNAL_712e0c7b_4_k_cu_736c4412_163854cuda3std6ranges3__45__cpo9iter_moveE:
	.zero		1
	.type		_ZN40_INTERNAL_712e0c7b_4_k_cu_736c4412_163854cuda3std3__45__cpo5beginE,@object
	.size		_ZN40_INTERNAL_712e0c7b_4_k_cu_736c4412_163854cuda3std3__45__cpo5beginE,(_ZN40_INTERNAL_712e0c7b_4_k_cu_736c4412_163854cuda3std3__442_GLOBAL__N__712e0c7b_4_k_cu_736c4412_163856ignoreE - _ZN40_INTERNAL_712e0c7b_4_k_cu_736c4412_163854cuda3std3__45__cpo5beginE)
_ZN40_INTERNAL_712e0c7b_4_k_cu_736c4412_163854cuda3std3__45__cpo5beginE:
	.zero		1
	.type		_ZN40_INTERNAL_712e0c7b_4_k_cu_736c4412_163854cuda3std3__442_GLOBAL__N__712e0c7b_4_k_cu_736c4412_163856ignoreE,@object
	.size		_ZN40_INTERNAL_712e0c7b_4_k_cu_736c4412_163854cuda3std3__442_GLOBAL__N__712e0c7b_4_k_cu_736c4412_163856ignoreE,(_ZN40_INTERNAL_712e0c7b_4_k_cu_736c4412_163854cute7productE - _ZN40_INTERNAL_712e0c7b_4_k_cu_736c4412_163854cuda3std3__442_GLOBAL__N__712e0c7b_4_k_cu_736c4412_163856ignoreE)
_ZN40_INTERNAL_712e0c7b_4_k_cu_736c4412_163854cuda3std3__442_GLOBAL__N__712e0c7b_4_k_cu_736c4412_163856ignoreE:
	.zero		1
	.type		_ZN40_INTERNAL_712e0c7b_4_k_cu_736c4412_163854cute7productE,@object
	.size		_ZN40_INTERNAL_712e0c7b_4_k_cu_736c4412_163854cute7productE,(_ZN40_INTERNAL_712e0c7b_4_k_cu_736c4412_163854cuda3std3__45__cpo3endE - _ZN40_INTERNAL_712e0c7b_4_k_cu_736c4412_163854cute7productE)
_ZN40_INTERNAL_712e0c7b_4_k_cu_736c4412_163854cute7productE:
	.zero		1
	.type		_ZN40_INTERNAL_712e0c7b_4_k_cu_736c4412_163854cuda3std3__45__cpo3endE,@object
	.size		_ZN40_INTERNAL_712e0c7b_4_k_cu_736c4412_163854cuda3std3__45__cpo3endE,(_ZN40_INTERNAL_712e0c7b_4_k_cu_736c4412_163854cuda3std3__419piecewise_constructE - _ZN40_INTERNAL_712e0c7b_4_k_cu_736c4412_163854cuda3std3__45__cpo3endE)
_ZN40_INTERNAL_712e0c7b_4_k_cu_736c4412_163854cuda3std3__45__cpo3endE:
	.zero		1
	.type		_ZN40_INTERNAL_712e0c7b_4_k_cu_736c4412_163854cuda3std3__419piecewise_constructE,@object
	.size		_ZN40_INTERNAL_712e0c7b_4_k_cu_736c4412_163854cuda3std3__419piecewise_constructE,(_ZN40_INTERNAL_712e0c7b_4_k_cu_736c4412_163854cuda3std3__45__cpo4cendE - _ZN40_INTERNAL_712e0c7b_4_k_cu_736c4412_163854cuda3std3__419piecewise_constructE)
_ZN40_INTERNAL_712e0c7b_4_k_cu_736c4412_163854cuda3std3__419piecewise_constructE:
	.zero		1
	.type		_ZN40_INTERNAL_712e0c7b_4_k_cu_736c4412_163854cuda3std3__45__cpo4cendE,@object
	.size		_ZN40_INTERNAL_712e0c7b_4_k_cu_736c4412_163854cuda3std3__45__cpo4cendE,(_ZN40_INTERNAL_712e0c7b_4_k_cu_736c4412_163854cuda3std6ranges3__45__cpo4swapE - _ZN40_INTERNAL_712e0c7b_4_k_cu_736c4412_163854cuda3std3__45__cpo4cendE)
_ZN40_INTERNAL_712e0c7b_4_k_cu_736c4412_163854cuda3std3__45__cpo4cendE:
	.zero		1
	.type		_ZN40_INTERNAL_712e0c7b_4_k_cu_736c4412_163854cuda3std6ranges3__45__cpo4swapE,@object
	.size		_ZN40_INTERNAL_712e0c7b_4_k_cu_736c4412_163854cuda3std6ranges3__45__cpo4swapE,(.L_10 - _ZN40_INTERNAL_712e0c7b_4_k_cu_736c4412_163854cuda3std6ranges3__45__cpo4swapE)
_ZN40_INTERNAL_712e0c7b_4_k_cu_736c4412_163854cuda3std6ranges3__45__cpo4swapE:
	.zero		1
.L_10:


//--------------------- .nv.constant0._ZN7cutlass13device_kernelINS_4gemm6kernel13GemmUniversalIN4cute5tupleIJiiiiEEENS1_10collective13CollectiveMmaINS1_46MainloopSm100TmaUmmaWarpSpecializedBlockScaledILi7ELi2ELi2ENS5_IJNS4_1CILi4EEESB_NSA_ILi1EEEEEEEENS5_IJNSA_ILi256EEENSA_ILi128EEESG_EEENS5_IJNS_12float_e5m2_tENS_13float_ue8m0_tEEEENS5_IJNS5_IJlSC_lEEENS4_6LayoutINS5_IJNS5_IJNS5_IJNSA_ILi32EEESB_EEEiEEESP_NS5_IJSC_iEEEEEENS5_IJNS5_IJNS5_IJNSA_ILi16EEESB_EEEiEEENS5_IJNS5_IJNSA_ILi0EEESC_EEENSA_ILi512EEEEEENS5_IJSV_iEEEEEEEEEEESK_S12_NS4_8TiledMMAINS4_8MMA_AtomIJNS4_27SM100_MMA_MXF8F6F4_2x1SM_SSISI_SI_fSJ_Li256ELi128ELNS4_4UMMA5MajorE0ELS17_0ELNS16_7ScaleInE0ELS18_0EEEEEENSM_INS5_IJSC_SC_SC_EEENS5_IJSV_SV_SV_EEEEENS5_IJNS4_10UnderscoreES1E_S1E_EEEEENS5_IJNS4_28SM100_TMA_2SM_LOAD_MULTICASTES1H_EEENS5_IJNS4_14ComposedLayoutINS4_7SwizzleILi3ELi4ELi3EEENS4_18smem_ptr_flag_bitsILi8EEENSM_INS5_IJNSA_ILi8EEESG_EEENS5_IJSG_SC_EEEEEEENSM_INS5_IJNS5_IJNS5_IJSO_SC_EEENS5_IJSN_SC_EEEEEESC_NS5_IJSB_SC_EEEEEENS5_IJNS5_IJNS5_IJST_SX_EEESW_EEESV_NS5_IJSC_SX_EEEEEEEEEEEvNS4_8identityES1I_S23_vS24_EENS_8epilogue10collective18CollectiveEpilogueINS26_23Sm100TmaWarpSpecializedILi4ELi2ELi32ELb1ELb0EEEJNS5_IJSG_SG_SG_EEENS5_IJNSM_ISG_SC_EENSM_ISN_SC_EEEEENS_10bfloat16_tESL_S2F_SL_NS26_6fusion15FusionCallbacksIS2A_NS2G_17LinearCombinationIS2F_fS2F_fLNS_15FloatRoundStyleE2EEES2B_S2E_JEEENS4_5SM1004TMEM4LOAD26SM100_TMEM_LOAD_32dp32b32xENS4_13SM90_TMA_LOADENS1J_INS1K_ILi2ELi4ELi3EEENS1M_ILi16EEENSM_INS5_IJS1O_SN_EEES1U_EEEENS4_39AutoVectorizingCopyWithAssumedAlignmentILi128EEENS4_14SM90_TMA_STOREES2V_S2X_S2X_EEEvvEEEEvNT_6ParamsE --------------------------
	.section	.nv.constant0._ZN7cutlass13device_kernelINS_4gemm6kernel13GemmUniversalIN4cute5tupleIJiiiiEEENS1_10collective13CollectiveMmaINS1_46MainloopSm100TmaUmmaWarpSpecializedBlockScaledILi7ELi2ELi2ENS5_IJNS4_1CILi4EEESB_NSA_ILi1EEEEEEEENS5_IJNSA_ILi256EEENSA_ILi128EEESG_EEENS5_IJNS_12float_e5m2_tENS_13float_ue8m0_tEEEENS5_IJNS5_IJlSC_lEEENS4_6LayoutINS5_IJNS5_IJNS5_IJNSA_ILi32EEESB_EEEiEEESP_NS5_IJSC_iEEEEEENS5_IJNS5_IJNS5_IJNSA_ILi16EEESB_EEEiEEENS5_IJNS5_IJNSA_ILi0EEESC_EEENSA_ILi512EEEEEENS5_IJSV_iEEEEEEEEEEESK_S12_NS4_8TiledMMAINS4_8MMA_AtomIJNS4_27SM100_MMA_MXF8F6F4_2x1SM_SSISI_SI_fSJ_Li256ELi128ELNS4_4UMMA5MajorE0ELS17_0ELNS16_7ScaleInE0ELS18_0EEEEEENSM_INS5_IJSC_SC_SC_EEENS5_IJSV_SV_SV_EEEEENS5_IJNS4_10UnderscoreES1E_S1E_EEEEENS5_IJNS4_28SM100_TMA_2SM_LOAD_MULTICASTES1H_EEENS5_IJNS4_14ComposedLayoutINS4_7SwizzleILi3ELi4ELi3EEENS4_18smem_ptr_flag_bitsILi8EEENSM_INS5_IJNSA_ILi8EEESG_EEENS5_IJSG_SC_EEEEEEENSM_INS5_IJNS5_IJNS5_IJSO_SC_EEENS5_IJSN_SC_EEEEEESC_NS5_IJSB_SC_EEEEEENS5_IJNS5_IJNS5_IJST_SX_EEESW_EEESV_NS5_IJSC_SX_EEEEEEEEEEEvNS4_8identityES1I_S23_vS24_EENS_8epilogue10collective18CollectiveEpilogueINS26_23Sm100TmaWarpSpecializedILi4ELi2ELi32ELb1ELb0EEEJNS5_IJSG_SG_SG_EEENS5_IJNSM_ISG_SC_EENSM_ISN_SC_EEEEENS_10bfloat16_tESL_S2F_SL_NS26_6fusion15FusionCallbacksIS2A_NS2G_17LinearCombinationIS2F_fS2F_fLNS_15FloatRoundStyleE2EEES2B_S2E_JEEENS4_5SM1004TMEM4LOAD26SM100_TMEM_LOAD_32dp32b32xENS4_13SM90_TMA_LOADENS1J_INS1K_ILi2ELi4ELi3EEENS1M_ILi16EEENSM_INS5_IJS1O_SN_EEES1U_EEEENS4_39AutoVectorizingCopyWithAssumedAlignmentILi128EEENS4_14SM90_TMA_STOREES2V_S2X_S2X_EEEvvEEEEvNT_6ParamsE,"a",@progbits
	.sectionflags	@""
	.align	4
.nv.constant0._ZN7cutlass13device_kernelINS_4gemm6kernel13GemmUniversalIN4cute5tupleIJiiiiEEENS1_10collective13CollectiveMmaINS1_46MainloopSm100TmaUmmaWarpSpecializedBlockScaledILi7ELi2ELi2ENS5_IJNS4_1CILi4EEESB_NSA_ILi1EEEEEEEENS5_IJNSA_ILi256EEENSA_ILi128EEESG_EEENS5_IJNS_12float_e5m2_tENS_13float_ue8m0_tEEEENS5_IJNS5_IJlSC_lEEENS4_6LayoutINS5_IJNS5_IJNS5_IJNSA_ILi32EEESB_EEEiEEESP_NS5_IJSC_iEEEEEENS5_IJNS5_IJNS5_IJNSA_ILi16EEESB_EEEiEEENS5_IJNS5_IJNSA_ILi0EEESC_EEENSA_ILi512EEEEEENS5_IJSV_iEEEEEEEEEEESK_S12_NS4_8TiledMMAINS4_8MMA_AtomIJNS4_27SM100_MMA_MXF8F6F4_2x1SM_SSISI_SI_fSJ_Li256ELi128ELNS4_4UMMA5MajorE0ELS17_0ELNS16_7ScaleInE0ELS18_0EEEEEENSM_INS5_IJSC_SC_SC_EEENS5_IJSV_SV_SV_EEEEENS5_IJNS4_10UnderscoreES1E_S1E_EEEEENS5_IJNS4_28SM100_TMA_2SM_LOAD_MULTICASTES1H_EEENS5_IJNS4_14ComposedLayoutINS4_7SwizzleILi3ELi4ELi3EEENS4_18smem_ptr_flag_bitsILi8EEENSM_INS5_IJNSA_ILi8EEESG_EEENS5_IJSG_SC_EEEEEEENSM_INS5_IJNS5_IJNS5_IJSO_SC_EEENS5_IJSN_SC_EEEEEESC_NS5_IJSB_SC_EEEEEENS5_IJNS5_IJNS5_IJST_SX_EEESW_EEESV_NS5_IJSC_SX_EEEEEEEEEEEvNS4_8identityES1I_S23_vS24_EENS_8epilogue10collective18CollectiveEpilogueINS26_23Sm100TmaWarpSpecializedILi4ELi2ELi32ELb1ELb0EEEJNS5_IJSG_SG_SG_EEENS5_IJNSM_ISG_SC_EENSM_ISN_SC_EEEEENS_10bfloat16_tESL_S2F_SL_NS26_6fusion15FusionCallbacksIS2A_NS2G_17LinearCombinationIS2F_fS2F_fLNS_15FloatRoundStyleE2EEES2B_S2E_JEEENS4_5SM1004TMEM4LOAD26SM100_TMEM_LOAD_32dp32b32xENS4_13SM90_TMA_LOADENS1J_INS1K_ILi2ELi4ELi3EEENS1M_ILi16EEENSM_INS5_IJS1O_SN_EEES1U_EEEENS4_39AutoVectorizingCopyWithAssumedAlignmentILi128EEENS4_14SM90_TMA_STOREES2V_S2X_S2X_EEEvvEEEEvNT_6ParamsE:
	.zero		3968


//--------------------- SYMBOLS --------------------------

	.type		.nv.reservedSmem.offset0,@object
	.size		.nv.reservedSmem.offset0,0x4
	.type		.nv.reservedSmem.cap,@object
	.size		.nv.reservedSmem.cap,0x4
	.type		__assertfail,@function
